def matmul_kernel(
    a_ptr,
    b_ptr,
    c_ptr,
    M,
    N,
    K,
    stride_am,
    stride_ak,
    stride_bk,
    stride_bn,
    stride_cm,
    stride_cn,
    BLOCK_M: tl.constexpr,
    BLOCK_N: tl.constexpr,
    BLOCK_K: tl.constexpr,
    GROUP_M: tl.constexpr,
):
    pid = tl.program_id(axis=0)
    num_pid_m = tl.cdiv(M, BLOCK_M)
    num_pid_n = tl.cdiv(N, BLOCK_N)
    num_pid_in_group = GROUP_M * num_pid_n
    group_id = pid // num_pid_in_group
    first_pid_m = group_id * GROUP_M
    group_size_m = min(num_pid_m - first_pid_m, GROUP_M)
    pid_m = first_pid_m + ((pid % num_pid_in_group) % group_size_m)
    pid_n = (pid % num_pid_in_group) // group_size_m

    offs_am = (pid_m * BLOCK_M + tl.arange(0, BLOCK_M)) % M
    offs_bn = (pid_n * BLOCK_N + tl.arange(0, BLOCK_N)) % N
    offs_k = tl.arange(0, BLOCK_K)
    a_ptrs = a_ptr + offs_am[:, None] * stride_am + offs_k[None, :] * stride_ak
    b_ptrs = b_ptr + offs_k[:, None] * stride_bk + offs_bn[None, :] * stride_bn

    acc = tl.zeros((BLOCK_M, BLOCK_N), dtype=tl.float32)
    for kk in range(0, tl.cdiv(K, BLOCK_K)):
        a = tl.load(a_ptrs, mask=offs_k[None, :] < K - kk * BLOCK_K, other=0.0)
        b = tl.load(b_ptrs, mask=offs_k[:, None] < K - kk * BLOCK_K, other=0.0)
        acc = tl.dot(a, b, acc)
        a_ptrs += BLOCK_K * stride_ak
        b_ptrs += BLOCK_K * stride_bk

    c = acc.to(c_ptr.dtype.element_ty)
    offs_cm = pid_m * BLOCK_M + tl.arange(0, BLOCK_M)
    offs_cn = pid_n * BLOCK_N + tl.arange(0, BLOCK_N)
    c_ptrs = c_ptr + offs_cm[:, None] * stride_cm + offs_cn[None, :] * stride_cn
    mask = (offs_cm[:, None] < M) & (offs_cn[None, :] < N)
    tl.store(c_ptrs, c, mask=mask)

# config = {"BLOCK_K": 128, "BLOCK_M": 128, "BLOCK_N": 128, "GROUP_M": 8, "arch": "sm_100", "dtype": "fp8e5m2", "num_ctas": 1, "num_stages": 3, "num_warps": 8}
# arch = sm_100


// ===== COMPILED SASS (sm_100a) =====

	.target	sm_100a

	.elftype	@"ET_EXEC"


//--------------------- .note.nv.tkinfo           --------------------------
	.section	.note.nv.tkinfo,"",@"SHT_NOTE"
	.sectionflags	@"SHF_NOTE_NV_TKINFO"
	.tkinfo
        /*0018*/ 	.word	0x00000081
        /*0030*/ 	.string	""
        /*0030*/ 	.string	"ptxas-blackwell"
        /*0030*/ 	.string	"Cuda compilation tools, release 12.9, V12.9.86"
        /*0030*/ 	.string	"Build cuda_12.9.r12.9/compiler.36037853_0"
        /*0030*/ 	.string	"-v  -suppress-debug-info  -lineinfo  -arch sm_100a "



//--------------------- .note.nv.cuver            --------------------------
	.section	.note.nv.cuver,"",@"SHT_NOTE"
	.sectionflags	@"SHF_NOTE_NV_CUVER"
        /*0018*/ 	.short	0x0001
        /*001a*/ 	.short	0x0064
        /*001c*/ 	.short	0x0001
        /*001e*/ 	.short	0x0000
        /*0020*/ 	.short	0x0001
        /*0022*/ 	.short	0x0000


//--------------------- .nv.info                  --------------------------
	.section	.nv.info,"",@"SHT_CUDA_INFO"
	.align	4


	//----- nvinfo : EIATTR_REGCOUNT
	.align		4
        /*0000*/ 	.byte	0x04, 0x2f
        /*0002*/ 	.short	(.L_4 - .L_3)
	.align		4
.L_3:
        /*0004*/ 	.word	index@(matmul_kernel)
        /*0008*/ 	.word	0x000000ff


	//----- nvinfo : EIATTR_FRAME_SIZE
	.align		4
.L_4:
        /*000c*/ 	.byte	0x04, 0x11
        /*000e*/ 	.short	(.L_6 - .L_5)
	.align		4
.L_5:
        /*0010*/ 	.word	index@($__internal_2_$__cuda_sm10x_tcgen05_guardrail_trap_unallocated_columns_being_dealloced)
        /*0014*/ 	.word	0x000002a8


	//----- nvinfo : EIATTR_FRAME_SIZE
	.align		4
.L_6:
        /*0018*/ 	.byte	0x04, 0x11
        /*001a*/ 	.short	(.L_8 - .L_7)
	.align		4
.L_7:
        /*001c*/ 	.word	index@($__internal_1_$__cuda_sm10x_tcgen05_guardrail_trap_phase_invalid_during_alloc)
        /*0020*/ 	.word	0x000002a8


	//----- nvinfo : EIATTR_FRAME_SIZE
	.align		4
.L_8:
        /*0024*/ 	.byte	0x04, 0x11
        /*0026*/ 	.short	(.L_10 - .L_9)
	.align		4
.L_9:
        /*0028*/ 	.word	index@($__internal_0_$__cuda_sm10x_tcgen05_guardrail_trap_col_being_dealloced_not_returned_by_alloc)
        /*002c*/ 	.word	0x000002a8


	//----- nvinfo : EIATTR_FRAME_SIZE
	.align		4
.L_10:
        /*0030*/ 	.byte	0x04, 0x11
        /*0032*/ 	.short	(.L_12 - .L_11)
	.align		4
.L_11:
        /*0034*/ 	.word	index@(matmul_kernel)
        /*0038*/ 	.word	0x000002a8


	//----- nvinfo : EIATTR_MIN_STACK_SIZE
	.align		4
.L_12:
        /*003c*/ 	.byte	0x04, 0x12
        /*003e*/ 	.short	(.L_14 - .L_13)
	.align		4
.L_13:
        /*0040*/ 	.word	index@(matmul_kernel)
        /*0044*/ 	.word	0x000002a8
.L_14:


//--------------------- .nv.info.matmul_kernel    --------------------------
	.section	.nv.info.matmul_kernel,"",@"SHT_CUDA_INFO"
	.sectionflags	@""
	.align	4


	//----- nvinfo : EIATTR_CUDA_API_VERSION
	.align		4
        /*0000*/ 	.byte	0x04, 0x37
        /*0002*/ 	.short	(.L_16 - .L_15)
.L_15:
        /*0004*/ 	.word	0x00000081


	//----- nvinfo : EIATTR_KPARAM_INFO
	.align		4
.L_16:
        /*0008*/ 	.byte	0x04, 0x17
        /*000a*/ 	.short	(.L_18 - .L_17)
.L_17:
        /*000c*/ 	.word	0x00000000
        /*0010*/ 	.short	0x000d
        /*0012*/ 	.short	0x0048
        /*0014*/ 	.byte	0x00, 0xf4, 0x21, 0x00


	//----- nvinfo : EIATTR_KPARAM_INFO
	.align		4
.L_18:
        /*0018*/ 	.byte	0x04, 0x17
        /*001a*/ 	.short	(.L_20 - .L_19)
.L_19:
        /*001c*/ 	.word	0x00000000
        /*0020*/ 	.short	0x000c
        /*0022*/ 	.short	0x0040
        /*0024*/ 	.byte	0x00, 0xf4, 0x21, 0x00


	//----- nvinfo : EIATTR_KPARAM_INFO
	.align		4
.L_20:
        /*0028*/ 	.byte	0x04, 0x17
        /*002a*/ 	.short	(.L_22 - .L_21)
.L_21:
        /*002c*/ 	.word	0x00000000
        /*0030*/ 	.short	0x000b
        /*0032*/ 	.short	0x0038
        /*0034*/ 	.byte	0x00, 0xf0, 0x11, 0x00


	//----- nvinfo : EIATTR_KPARAM_INFO
	.align		4
.L_22:
        /*0038*/ 	.byte	0x04, 0x17
        /*003a*/ 	.short	(.L_24 - .L_23)
.L_23:
        /*003c*/ 	.word	0x00000000
        /*0040*/ 	.short	0x000a
        /*0042*/ 	.short	0x0034
        /*0044*/ 	.byte	0x00, 0xf0, 0x11, 0x00


	//----- nvinfo : EIATTR_KPARAM_INFO
	.align		4
.L_24:
        /*0048*/ 	.byte	0x04, 0x17
        /*004a*/ 	.short	(.L_26 - .L_25)
.L_25:
        /*004c*/ 	.word	0x00000000
        /*0050*/ 	.short	0x0009
        /*0052*/ 	.short	0x0030
        /*0054*/ 	.byte	0x00, 0xf0, 0x11, 0x00


	//----- nvinfo : EIATTR_KPARAM_INFO
	.align		4
.L_26:
        /*0058*/ 	.byte	0x04, 0x17
        /*005a*/ 	.short	(.L_28 - .L_27)
.L_27:
        /*005c*/ 	.word	0x00000000
        /*0060*/ 	.short	0x0008
        /*0062*/ 	.short	0x002c
        /*0064*/ 	.byte	0x00, 0xf0, 0x11, 0x00


	//----- nvinfo : EIATTR_KPARAM_INFO
	.align		4
.L_28:
        /*0068*/ 	.byte	0x04, 0x17
        /*006a*/ 	.short	(.L_30 - .L_29)
.L_29:
        /*006c*/ 	.word	0x00000000
        /*0070*/ 	.short	0x0007
        /*0072*/ 	.short	0x0028
        /*0074*/ 	.byte	0x00, 0xf0, 0x11, 0x00


	//----- nvinfo : EIATTR_KPARAM_INFO
	.align		4
.L_30:
        /*0078*/ 	.byte	0x04, 0x17
        /*007a*/ 	.short	(.L_32 - .L_31)
.L_31:
        /*007c*/ 	.word	0x00000000
        /*0080*/ 	.short	0x0006
        /*0082*/ 	.short	0x0024
        /*0084*/ 	.byte	0x00, 0xf0, 0x11, 0x00


	//----- nvinfo : EIATTR_KPARAM_INFO
	.align		4
.L_32:
        /*0088*/ 	.byte	0x04, 0x17
        /*008a*/ 	.short	(.L_34 - .L_33)
.L_33:
        /*008c*/ 	.word	0x00000000
        /*0090*/ 	.short	0x0005
        /*0092*/ 	.short	0x0020
        /*0094*/ 	.byte	0x00, 0xf0, 0x11, 0x00


	//----- nvinfo : EIATTR_KPARAM_INFO
	.align		4
.L_34:
        /*0098*/ 	.byte	0x04, 0x17
        /*009a*/ 	.short	(.L_36 - .L_35)
.L_35:
        /*009c*/ 	.word	0x00000000
        /*00a0*/ 	.short	0x0004
        /*00a2*/ 	.short	0x001c
        /*00a4*/ 	.byte	0x00, 0xf0, 0x11, 0x00


	//----- nvinfo : EIATTR_KPARAM_INFO
	.align		4
.L_36:
        /*00a8*/ 	.byte	0x04, 0x17
        /*00aa*/ 	.short	(.L_38 - .L_37)
.L_37:
        /*00ac*/ 	.word	0x00000000
        /*00b0*/ 	.short	0x0003
        /*00b2*/ 	.short	0x0018
        /*00b4*/ 	.byte	0x00, 0xf0, 0x11, 0x00


	//----- nvinfo : EIATTR_KPARAM_INFO
	.align		4
.L_38:
        /*00b8*/ 	.byte	0x04, 0x17
        /*00ba*/ 	.short	(.L_40 - .L_39)
.L_39:
        /*00bc*/ 	.word	0x00000000
        /*00c0*/ 	.short	0x0002
        /*00c2*/ 	.short	0x0010
        /*00c4*/ 	.byte	0x00, 0xf4, 0x21, 0x00


	//----- nvinfo : EIATTR_KPARAM_INFO
	.align		4
.L_40:
        /*00c8*/ 	.byte	0x04, 0x17
        /*00ca*/ 	.short	(.L_42 - .L_41)
.L_41:
        /*00cc*/ 	.word	0x00000000
        /*00d0*/ 	.short	0x0001
        /*00d2*/ 	.short	0x0008
        /*00d4*/ 	.byte	0x00, 0xf4, 0x21, 0x00


	//----- nvinfo : EIATTR_KPARAM_INFO
	.align		4
.L_42:
        /*00d8*/ 	.byte	0x04, 0x17
        /*00da*/ 	.short	(.L_44 - .L_43)
.L_43:
        /*00dc*/ 	.word	0x00000000
        /*00e0*/ 	.short	0x0000
        /*00e2*/ 	.short	0x0000
        /*00e4*/ 	.byte	0x00, 0xf4, 0x21, 0x00


	//----- nvinfo : EIATTR_AT_ENTRY_FRAGMENTS
	.align		4
.L_44:
        /*00e8*/ 	.byte	0x04, 0x4f
        /*00ea*/ 	.short	(.L_46 - .L_45)


	//   ....[0]....
.L_45:
        /*00ec*/ 	.word	0x00000004


	//----- nvinfo : EIATTR_RESERVED_SMEM_USED
	.align		4
.L_46:
        /*00f0*/ 	.byte	0x01, 0x41
	.zero		2


	//----- nvinfo : EIATTR_SPARSE_MMA_MASK
	.align		4
        /*00f4*/ 	.byte	0x03, 0x50
        /*00f6*/ 	.short	0x0000


	//----- nvinfo : EIATTR_TCGEN05_1CTA_USED
	.align		4
        /*00f8*/ 	.byte	0x01, 0x51
	.zero		2


	//----- nvinfo : EIATTR_MAXREG_COUNT
	.align		4
        /*00fc*/ 	.byte	0x03, 0x1b
        /*00fe*/ 	.short	0x00ff


	//----- nvinfo : EIATTR_NUM_BARRIERS
	.align		4
        /*0100*/ 	.byte	0x02, 0x4c
        /*0102*/ 	.byte	0x01
	.zero		1


	//----- nvinfo : EIATTR_ANNOTATIONS
	.align		4
        /*0104*/ 	.byte	0x04, 0x55
        /*0106*/ 	.short	(.L_48 - .L_47)


	//   ....[0]....
.L_47:
        /*0108*/ 	.word	0x00000001
        /*010c*/ 	.byte	0x40, 0x0b, 0x00, 0x00, 0x01, 0x00, 0x00, 0x00, 0x90, 0x0b, 0x00, 0x00, 0x01, 0x00, 0x00, 0x00
        /* <DEDUP_REMOVED lines=278> */
        /*127c*/ 	.byte	0xe0, 0x23, 0x01, 0x00, 0x01, 0x00, 0x00, 0x00, 0x10, 0x24, 0x01, 0x00


	//----- nvinfo : EIATTR_INT_WARP_WIDE_INSTR_OFFSETS
	.align		4
.L_48:
        /*1288*/ 	.byte	0x04, 0x31
        /*128a*/ 	.short	(.L_50 - .L_49)


	//   ....[0]....
.L_49:
        /*128c*/ 	.word	0x00002320


	//   ....[1]....
        /*1290*/ 	.word	0x00002330


	//   ....[2]....
        /*1294*/ 	.word	0x00006e10


	//   ....[3]....
        /*1298*/ 	.word	0x00012980


	//   ....[4]....
        /*129c*/ 	.word	0x000129d0


	//----- nvinfo : EIATTR_COOP_GROUP_MASK_REGIDS
	.align		4
.L_50:
        /*12a0*/ 	.byte	0x04, 0x29
        /*12a2*/ 	.short	(.L_52 - .L_51)


	//   ....[0]....
.L_51:
        /*12a4*/ 	.word	0xffffffff


	//   ....[1]....
        /*12a8*/ 	.word	0xffffffff


	//   ....[2]....
        /*12ac*/ 	.word	0xffffffff


	//   ....[3]....
        /*12b0*/ 	.word	0xffffffff


	//----- nvinfo : EIATTR_COOP_GROUP_INSTR_OFFSETS
	.align		4
.L_52:
        /*12b4*/ 	.byte	0x04, 0x28
        /*12b6*/ 	.short	(.L_54 - .L_53)


	//   ....[0]....
.L_53:
        /*12b8*/ 	.word	0x00000080


	//   ....[1]....
        /*12bc*/ 	.word	0x00000340


	//   ....[2]....
        /*12c0*/ 	.word	0x00012810


	//   ....[3]....
        /*12c4*/ 	.word	0x00012a80


	//----- nvinfo : EIATTR_VRC_CTA_INIT_COUNT
	.align		4
.L_54:
        /*12c8*/ 	.byte	0x02, 0x4a
        /*12ca*/ 	.byte	0x80
	.zero		1


	//----- nvinfo : EIATTR_MBARRIER_INSTR_OFFSETS
	.align		4
        /*12cc*/ 	.byte	0x04, 0x39
        /*12ce*/ 	.short	(.L_56 - .L_55)


	//   ....[0]....
.L_55:
        /*12d0*/ 	.word	0x000024b0
        /*12d4*/ 	.word	0x000000ff
        /*12d8*/ 	.word	0x00000000
        /*12dc*/ 	.short	0x0100
        /*12de*/ 	.byte	0x06
	.zero		1


	//   ....[1]....
        /*12e0*/ 	.word	0x00006e20
        /*12e4*/ 	.word	0x000000ff
        /*12e8*/ 	.word	0x00010008
        /*12ec*/ 	.short	0x0100
        /*12ee*/ 	.byte	0x09
	.zero		1


	//   ....[2]....
        /*12f0*/ 	.word	0x0000b900
        /*12f4*/ 	.word	0x000000ff
        /*12f8*/ 	.word	0x00000000
        /*12fc*/ 	.short	0x010a
        /*12fe*/ 	.byte	0x06
	.zero		1


	//   ....[3]....
        /*1300*/ 	.word	0x0000feb0
        /*1304*/ 	.word	0x000000ff
        /*1308*/ 	.word	0x00000000
        /*130c*/ 	.short	0x010a
        /*130e*/ 	.byte	0x06
	.zero		1


	//   ....[4]....
        /*1310*/ 	.word	0x0000ff30
        /*1314*/ 	.word	0x000000ff
        /*1318*/ 	.word	0x00010000
        /*131c*/ 	.short	0x0108
        /*131e*/ 	.byte	0x09
	.zero		1


	//   ....[5]....
        /*1320*/ 	.word	0x0000ff90
        /*1324*/ 	.word	0x000000ff
        /*1328*/ 	.word	0x00010008
        /*132c*/ 	.short	0x0108
        /*132e*/ 	.byte	0x09
	.zero		1


	//   ....[6]....
        /*1330*/ 	.word	0x00012aa0
        /*1334*/ 	.word	0x000000ff
        /*1338*/ 	.word	0x00000000
        /*133c*/ 	.short	0x010a
        /*133e*/ 	.byte	0x06
	.zero		1


	//   ....[7]....
        /*1340*/ 	.word	0x00012ad0
        /*1344*/ 	.word	0x000000ff
        /*1348*/ 	.word	0x00000000
        /*134c*/ 	.short	0x010a
        /*134e*/ 	.byte	0x06
	.zero		1


	//----- nvinfo : EIATTR_NUM_MBARRIERS
	.align		4
.L_56:
        /*1350*/ 	.byte	0x03, 0x38
        /*1352*/ 	.short	0x0002


	//----- nvinfo : EIATTR_EXIT_INSTR_OFFSETS
	.align		4
        /*1354*/ 	.byte	0x04, 0x1c
        /*1356*/ 	.short	(.L_58 - .L_57)


	//   ....[0]....
.L_57:
        /*1358*/ 	.word	0x00012a90


	//----- nvinfo : EIATTR_REQNTID
	.align		4
.L_58:
        /*135c*/ 	.byte	0x04, 0x10
        /*135e*/ 	.short	(.L_60 - .L_59)
.L_59:
        /*1360*/ 	.word	0x00000100
        /*1364*/ 	.word	0x00000001
        /*1368*/ 	.word	0x00000001


	//----- nvinfo : EIATTR_CRS_STACK_SIZE
	.align		4
.L_60:
        /*136c*/ 	.byte	0x04, 0x1e
        /*136e*/ 	.short	(.L_62 - .L_61)
.L_61:
        /*1370*/ 	.word	0x00000000


	//----- nvinfo : EIATTR_CBANK_PARAM_SIZE
	.align		4
.L_62:
        /*1374*/ 	.byte	0x03, 0x19
        /*1376*/ 	.short	0x0050


	//----- nvinfo : EIATTR_PARAM_CBANK
	.align		4
        /*1378*/ 	.byte	0x04, 0x0a
        /*137a*/ 	.short	(.L_64 - .L_63)
	.align		4
.L_63:
        /*137c*/ 	.word	index@(.nv.constant0.matmul_kernel)
        /*1380*/ 	.short	0x0380
        /*1382*/ 	.short	0x0050


	//----- nvinfo : EIATTR_SW_WAR
	.align		4
.L_64:
        /*1384*/ 	.byte	0x04, 0x36
        /*1386*/ 	.short	(.L_66 - .L_65)
.L_65:
        /*1388*/ 	.word	0x00000008
.L_66:


//--------------------- .nv.compat                --------------------------
	.section	.nv.compat,"",@"SHT_CUDA_COMPAT_INFO"
	.align	4
        /*0000*/ 	.byte	0x02, 0x02, 0x02, 0x00, 0x02, 0x05, 0x05, 0x00, 0x02, 0x03, 0x00, 0x00, 0x02, 0x06, 0x01, 0x00


//--------------------- .nv.callgraph             --------------------------
	.section	.nv.callgraph,"",@"SHT_CUDA_CALLGRAPH"
	.align	4
	.sectionentsize	8
	.align		4
        /*0000*/ 	.word	0x00000000
	.align		4
        /*0004*/ 	.word	0xffffffff
	.align		4
        /*0008*/ 	.word	0x00000000
	.align		4
        /*000c*/ 	.word	0xfffffffe
	.align		4
        /*0010*/ 	.word	0x00000000
	.align		4
        /*0014*/ 	.word	0xfffffffd
	.align		4
        /*0018*/ 	.word	0x00000000
	.align		4
        /*001c*/ 	.word	0xfffffffc


//--------------------- .text.matmul_kernel       --------------------------
	.section	.text.matmul_kernel,"ax",@progbits
	.align	128
        .global         matmul_kernel
        .type           matmul_kernel,@function
        .size           matmul_kernel,(.L_x_20 - matmul_kernel)
        .other          matmul_kernel,@"STO_CUDA_ENTRY STV_DEFAULT"
matmul_kernel:
.text.matmul_kernel:
[----:B------:R-:W0:Y:S01]  /*0000*/  LDC R1, c[0x0][0x37c] ;  /* 0x0000df00ff017b82 */ /* 0x000e220000000800 */
[----:B------:R-:W1:Y:S01]  /*0010*/  S2R R0, SR_TID.X ;  /* 0x0000000000007919 */ /* 0x000e620000002100 */
[----:B0-----:R-:W-:Y:S01]  /*0020*/  VIADD R1, R1, 0xfffffd58 ;  /* 0xfffffd5801017836 */ /* 0x001fe20000000000 */
[----:B------:R-:W0:Y:S01]  /*0030*/  LDCU.64 UR20, c[0x0][0x358] ;  /* 0x00006b00ff1477ac */ /* 0x000e220008000a00 */
[----:B-1----:R-:W-:-:S13]  /*0040*/  ISETP.GE.U32.AND P0, PT, R0, 0x20, PT ;  /* 0x000000200000780c */ /* 0x002fda0003f06070 */
[----:B------:R-:W-:Y:S02]  /*0050*/  VOTEU.ANY UP0, P0 ;  /* 0x0000000000ff7886 */ /* 0x000fe40000000100 */
[----:B------:R-:W-:Y:S05]  /*0060*/  BRA.U UP0, `(.L_x_0) ;  /* 0x0000000100b87547 */ /* 0x000fea000b800000 */
[----:B------:R-:W1:Y:S01]  /*0070*/  S2UR UR6, SR_CgaCtaId ;  /* 0x00000000000679c3 */ /* 0x000e620000008800 */
[----:B------:R-:W-:Y:S01]  /*0080*/  NOP ;  /* 0x0000000000007918 */ /* 0x000fe20000000000 */
[----:B------:R-:W-:Y:S02]  /*0090*/  UMOV UR4, 0x40 ;  /* 0x0000004000047882 */ /* 0x000fe40000000000 */
[----:B-1----:R-:W-:-:S09]  /*00a0*/  ULEA UR4, UR6, UR4, 0x18 ;  /* 0x0000000406047291 */ /* 0x002fd2000f8ec0ff */
[----:B------:R-:W1:Y:S01]  /*00b0*/  LDS.U8 R0, [UR4] ;  /* 0x00000004ff007984 */ /* 0x000e620008000000 */
[----:B------:R-:W-:Y:S02]  /*00c0*/  UMOV UR4, 0x400 ;  /* 0x0000040000047882 */ /* 0x000fe40000000000 */
[----:B------:R-:W-:Y:S01]  /*00d0*/  ULEA UR4, UR6, UR4, 0x18 ;  /* 0x0000000406047291 */ /* 0x000fe2000f8ec0ff */
[----:B-1----:R-:W-:-:S13]  /*00e0*/  ISETP.NE.AND P0, PT, R0, RZ, PT ;  /* 0x000000ff0000720c */ /* 0x002fda0003f05270 */
[----:B------:R-:W-:Y:S05]  /*00f0*/  @P0 BRA `(.L_x_1) ;  /* 0x00000000007c0947 */ /* 0x000fea0003800000 */
[----:B------:R-:W-:-:S13]  /*0100*/  ELECT P0, URZ, PT ;  /* 0x0000000000ff782f */ /* 0x000fda0003800000 */
[----:B------:R-:W-:Y:S05]  /*0110*/  @!P0 BRA `(.L_x_2) ;  /* 0x0000000000848947 */ /* 0x000fea0003800000 */
[----:B------:R-:W-:Y:S01]  /*0120*/  UMOV UR5, 0x4 ;  /* 0x0000000400057882 */ /* 0x000fe20000000000 */
[----:B------:R-:W-:Y:S02]  /*0130*/  IMAD.MOV.U32 R4, RZ, RZ, 0x1 ;  /* 0x00000001ff047424 */ /* 0x000fe400078e00ff */
[----:B------:R-:W-:Y:S02]  /*0140*/  IMAD.MOV.U32 R5, RZ, RZ, 0xf ;  /* 0x0000000fff057424 */ /* 0x000fe400078e00ff */
[----:B------:R-:W-:Y:S04]  /*0150*/  DEPBAR.LE SB1, 0x36 ;  /* 0x00009d800000791a */ /* 0x000fe80000000000 */
[----:B------:R-:W1:Y:S02]  /*0160*/  UTCATOMSWS.FIND_AND_SET.ALIGN UP1, UR5, UR5 ;  /* 0x00000005000575e3 */ /* 0x000e640008020800 */
[----:B-1----:R-:W-:-:S04]  /*0170*/  PLOP3.LUT P0, PT, PT, PT, UP1, 0x80, 0x8 ;  /* 0x000000000008781c */ /* 0x002fc80003f0f018 */
[----:B------:R-:W-:-:S04]  /*0180*/  SEL R0, RZ, 0xffffffff, !P0 ;  /* 0xffffffffff007807 */ /* 0x000fc80004000000 */
[----:B------:R-:W-:Y:S01]  /*0190*/  ISETP.NE.AND P0, PT, R0, RZ, PT ;  /* 0x000000ff0000720c */ /* 0x000fe20003f05270 */
[----:B------:R-:W-:-:S12]  /*01a0*/  IMAD.U32 R0, RZ, RZ, UR5 ;  /* 0x00000005ff007e24 */ /* 0x000fd8000f8e00ff */
[----:B------:R-:W-:Y:S05]  /*01b0*/  @P0 BRA `(.L_x_3) ;  /* 0x0000000000240947 */ /* 0x000fea0003800000 */
.L_x_4:
[----:B------:R-:W-:Y:S05]  /*01c0*/  NANOSLEEP 0x64 ;  /* 0x000000640000795d */ /* 0x000fea0003800000 */
[----:B------:R-:W-:-:S05]  /*01d0*/  UMOV UR5, 0x4 ;  /* 0x0000000400057882 */ /* 0x000fca0000000000 */
[----:B------:R-:W-:Y:S04]  /*01e0*/  DEPBAR.LE SB1, 0x36 ;  /* 0x00009d800000791a */ /* 0x000fe80000000000 */
[----:B------:R-:W1:Y:S02]  /*01f0*/  UTCATOMSWS.FIND_AND_SET.ALIGN UP1, UR5, UR5 ;  /* 0x00000005000575e3 */ /* 0x000e640008020800 */
[----:B-1----:R-:W-:-:S04]  /*0200*/  PLOP3.LUT P0, PT, PT, PT, UP1, 0x80, 0x8 ;  /* 0x000000000008781c */ /* 0x002fc80003f0f018 */
[----:B------:R-:W-:-:S04]  /*0210*/  SEL R0, RZ, 0xffffffff, !P0 ;  /* 0xffffffffff007807 */ /* 0x000fc80004000000 */
[----:B------:R-:W-:Y:S01]  /*0220*/  ISETP.NE.AND P0, PT, R0, RZ, PT ;  /* 0x000000ff0000720c */ /* 0x000fe20003f05270 */
[----:B------:R-:W-:-:S12]  /*0230*/  IMAD.U32 R0, RZ, RZ, UR5 ;  /* 0x00000005ff007e24 */ /* 0x000fd8000f8e00ff */
[----:B------:R-:W-:Y:S05]  /*0240*/  @!P0 BRA `(.L_x_4) ;  /* 0xfffffffc00dc8947 */ /* 0x000fea000383ffff */
.L_x_3:
[C---:B------:R-:W-:Y:S01]  /*0250*/  VIADD R3, R0.reuse, 0x10 ;  /* 0x0000001000037836 */ /* 0x040fe20000000000 */
[----:B------:R-:W-:Y:S01]  /*0260*/  UMOV UR5, 0x50 ;  /* 0x0000005000057882 */ /* 0x000fe20000000000 */
[----:B------:R-:W-:Y:S01]  /*0270*/  SHF.L.U32 R2, R5, R0, RZ ;  /* 0x0000000005027219 */ /* 0x000fe200000006ff */
[----:B------:R-:W-:Y:S01]  /*0280*/  ULEA UR5, UR6, UR5, 0x18 ;  /* 0x0000000506057291 */ /* 0x000fe2000f8ec0ff */
[----:B------:R-:W-:Y:S01]  /*0290*/  IMAD.SHL.U32 R0, R0, 0x20, RZ ;  /* 0x0000002000007824 */ /* 0x000fe200078e00ff */
[----:B------:R-:W-:-:S04]  /*02a0*/  SHF.L.U32 R3, R4, R3, RZ ;  /* 0x0000000304037219 */ /* 0x000fc800000006ff */
[----:B------:R-:W-:-:S05]  /*02b0*/  LOP3.LUT R2, R3, R2, RZ, 0xfc, !PT ;  /* 0x0000000203027212 */ /* 0x000fca00078efcff */
[----:B------:R1:W-:Y:S04]  /*02c0*/  ATOMS.OR RZ, [UR5], R2 ;  /* 0x00000002ffff798c */ /* 0x0003e8000b000005 */
[----:B------:R1:W-:Y:S01]  /*02d0*/  STS [UR4], R0 ;  /* 0x00000000ff007988 */ /* 0x0003e20008000804 */
[----:B------:R-:W-:Y:S05]  /*02e0*/  BRA `(.L_x_2) ;  /* 0x0000000000107947 */ /* 0x000fea0003800000 */
.L_x_1:
[----:B------:R-:W-:Y:S01]  /*02f0*/  IMAD.MOV.U32 R0, RZ, RZ, -0x1 ;  /* 0xffffffffff007424 */ /* 0x000fe200078e00ff */
[----:B------:R-:W-:-:S04]  /*0300*/  MOV R2, 0x330 ;  /* 0x0000033000027802 */ /* 0x000fc80000000f00 */
[----:B------:R1:W-:Y:S03]  /*0310*/  STS [UR4], R0 ;  /* 0x00000000ff007988 */ /* 0x0003e60008000804 */
[----:B01----:R-:W-:Y:S05]  /*0320*/  CALL.REL.NOINC `($__internal_1_$__cuda_sm10x_tcgen05_guardrail_trap_phase_invalid_during_alloc) ;  /* 0x0000012800007944 */ /* 0x003fea0003c00000 */
.L_x_2:
[----:B------:R-:W-:Y:S05]  /*0330*/  WARPSYNC.ALL ;  /* 0x0000000000007948 */ /* 0x000fea0003800000 */
[----:B------:R-:W-:Y:S01]  /*0340*/  NOP ;  /* 0x0000000000007918 */ /* 0x000fe20000000000 */
.L_x_0:
[----:B------:R-:W2:Y:S01]  /*0350*/  LDC.64 R102, c[0x0][0x398] ;  /* 0x0000e600ff667b82 */ /* 0x000ea20000000a00 */
[----:B------:R-:W3:Y:S01]  /*0360*/  S2R R5, SR_CTAID.X ;  /* 0x0000000000057919 */ /* 0x000ee20000002500 */
[----:B------:R-:W4:Y:S01]  /*0370*/  LDCU UR22, c[0x0][0x3a0] ;  /* 0x00007400ff1677ac */ /* 0x000f220008000800 */
[----:B------:R-:W5:Y:S01]  /*0380*/  S2R R12, SR_TID.X ;  /* 0x00000000000c7919 */ /* 0x000f620000002100 */
[----:B------:R-:W-:Y:S01]  /*0390*/  UMOV UR9, 0x400 ;  /* 0x0000040000097882 */ /* 0x000fe20000000000 */
[----:B------:R-:W1:Y:S03]  /*03a0*/  LDCU.64 UR12, c[0x0][0x3a8] ;  /* 0x00007500ff0c77ac */ /* 0x000e660008000a00 */
[----:B------:R-:W0:Y:S01]  /*03b0*/  S2UR UR7, SR_CgaCtaId ;  /* 0x00000000000779c3 */ /* 0x000e220000008800 */
[----:B------:R-:W0:Y:S01]  /*03c0*/  LDCU UR15, c[0x0][0x3a4] ;  /* 0x00007480ff0f77ac */ /* 0x000e220008000800 */
[----:B------:R-:W-:Y:S01]  /*03d0*/  UMOV UR11, 0x1 ;  /* 0x00000001000b7882 */ /* 0x000fe20000000000 */
[----:B------:R-:W0:Y:S01]  /*03e0*/  LDCU.128 UR16, c[0x0][0x380] ;  /* 0x00007000ff1077ac */ /* 0x000e220008000c00 */
[----:B----4-:R-:W-:Y:S01]  /*03f0*/  UIADD3 UR24, UPT, UPT, UR22, 0x7f, URZ ;  /* 0x0000007f16187890 */ /* 0x010fe2000fffe0ff */
[----:B-12---:R-:W-:Y:S01]  /*0400*/  VIADD R0, R103, 0x7f ;  /* 0x0000007f67007836 */ /* 0x006fe20000000000 */
[----:B------:R-:W-:-:S02]  /*0410*/  IABS R160, R103 ;  /* 0x0000006700a07213 */ /* 0x000fc40000000000 */
[----:B------:R-:W-:Y:S01]  /*0420*/  UISETP.GT.AND UP1, UPT, UR24, 0x7f, UPT ;  /* 0x0000007f1800788c */ /* 0x000fe2000bf24270 */
[----:B------:R-:W-:Y:S01]  /*0430*/  IMAD.U32 R30, RZ, RZ, UR12 ;  /* 0x0000000cff1e7e24 */ /* 0x000fe2000f8e00ff */
[----:B------:R-:W-:Y:S01]  /*0440*/  SHF.R.S32.HI R3, RZ, 0x1f, R0 ;  /* 0x0000001fff037819 */ /* 0x000fe20000011400 */
[----:B------:R-:W-:Y:S01]  /*0450*/  IMAD.U32 R79, RZ, RZ, UR12 ;  /* 0x0000000cff4f7e24 */ /* 0x000fe2000f8e00ff */
[----:B0-----:R-:W-:Y:S02]  /*0460*/  ULEA UR9, UR7, UR9, 0x18 ;  /* 0x0000000907097291 */ /* 0x001fe4000f8ec0ff */
[----:B------:R-:W-:Y:S01]  /*0470*/  LEA.HI R3, R3, R0, RZ, 0x7 ;  /* 0x0000000003037211 */ /* 0x000fe200078f38ff */
[----:B------:R-:W-:Y:S01]  /*0480*/  IMAD.U32 R33, RZ, RZ, UR12 ;  /* 0x0000000cff217e24 */ /* 0x000fe2000f8e00ff */
[----:B---3--:R-:W-:Y:S01]  /*0490*/  IABS R8, R5 ;  /* 0x0000000500087213 */ /* 0x008fe20000000000 */
[----:B------:R-:W-:Y:S01]  /*04a0*/  IMAD.U32 R58, RZ, RZ, UR12 ;  /* 0x0000000cff3a7e24 */ /* 0x000fe2000f8e00ff */
[----:B------:R-:W-:Y:S01]  /*04b0*/  SHF.R.S32.HI R3, RZ, 0x7, R3 ;  /* 0x00000007ff037819 */ /* 0x000fe20000011403 */
[----:B------:R-:W-:Y:S01]  /*04c0*/  IMAD.U32 R61, RZ, RZ, UR12 ;  /* 0x0000000cff3d7e24 */ /* 0x000fe2000f8e00ff */
[----:B-----5:R-:W-:Y:S01]  /*04d0*/  SHF.R.U32.HI R165, RZ, 0x7, R12 ;  /* 0x00000007ffa57819 */ /* 0x020fe2000001160c */
[----:B------:R-:W-:Y:S01]  /*04e0*/  IMAD.U32 R36, RZ, RZ, UR12 ;  /* 0x0000000cff247e24 */ /* 0x000fe2000f8e00ff */
[----:B------:R-:W-:Y:S01]  /*04f0*/  UIADD3 UR6, UPT, UPT, UR9, 0x10000, URZ ;  /* 0x0001000009067890 */ /* 0x000fe2000fffe0ff */
[----:B------:R-:W-:Y:S01]  /*0500*/  IMAD.SHL.U32 R4, R3, 0x8, RZ ;  /* 0x0000000803047824 */ /* 0x000fe200078e00ff */
[----:B------:R-:W-:Y:S01]  /*0510*/  SGXT.U32 R165, R165, 0x1 ;  /* 0x00000001a5a5781a */ /* 0x000fe20000000000 */
[----:B------:R-:W-:-:S03]  /*0520*/  IMAD.U32 R85, RZ, RZ, UR12 ;  /* 0x0000000cff557e24 */ /* 0x000fc6000f8e00ff */
[-C--:B------:R-:W-:Y:S02]  /*0530*/  IABS R7, R4.reuse ;  /* 0x0000000400077213 */ /* 0x080fe40000000000 */
[----:B------:R-:W-:Y:S02]  /*0540*/  IABS R10, R4 ;  /* 0x00000004000a7213 */ /* 0x000fe40000000000 */
[----:B------:R-:W0:Y:S08]  /*0550*/  I2F.RP R0, R7 ;  /* 0x0000000700007306 */ /* 0x000e300000209400 */
[----:B0-----:R-:W0:Y:S02]  /*0560*/  MUFU.RCP R0, R0 ;  /* 0x0000000000007308 */ /* 0x001e240000001000 */
[----:B0-----:R-:W-:-:S02]  /*0570*/  VIADD R2, R0, 0xffffffe ;  /* 0x0ffffffe00027836 */ /* 0x001fc40000000000 */
[----:B------:R-:W-:-:S04]  /*0580*/  IMAD.MOV R0, RZ, RZ, -R10 ;  /* 0x000000ffff007224 */ /* 0x000fc800078e0a0a */
[----:B------:R0:W1:Y:S02]  /*0590*/  F2I.FTZ.U32.TRUNC.NTZ R3, R2 ;  /* 0x0000000200037305 */ /* 0x000064000021f000 */
[----:B0-----:R-:W-:Y:S02]  /*05a0*/  IMAD.MOV.U32 R2, RZ, RZ, RZ ;  /* 0x000000ffff027224 */ /* 0x001fe400078e00ff */
[----:B-1----:R-:W-:-:S04]  /*05b0*/  IMAD.MOV R6, RZ, RZ, -R3 ;  /* 0x000000ffff067224 */ /* 0x002fc800078e0a03 */
[----:B------:R-:W-:Y:S02]  /*05c0*/  IMAD R9, R6, R7, RZ ;  /* 0x0000000706097224 */ /* 0x000fe400078e02ff */
[----:B------:R-:W-:Y:S02]  /*05d0*/  IMAD.MOV.U32 R6, RZ, RZ, R8 ;  /* 0x000000ffff067224 */ /* 0x000fe400078e0008 */
[----:B------:R-:W-:-:S06]  /*05e0*/  IMAD.HI.U32 R3, R3, R9, R2 ;  /* 0x0000000903037227 */ /* 0x000fcc00078e0002 */
[----:B------:R-:W-:-:S04]  /*05f0*/  IMAD.HI.U32 R3, R3, R6, RZ ;  /* 0x0000000603037227 */ /* 0x000fc800078e00ff */
[----:B------:R-:W-:Y:S01]  /*0600*/  IMAD R0, R3, R0, R6 ;  /* 0x0000000003007224 */ /* 0x000fe200078e0206 */
[----:B------:R-:W-:Y:S04]  /*0610*/  BAR.SYNC.DEFER_BLOCKING 0x0 ;  /* 0x0000000000007b1d */ /* 0x000fe80000010000 */
[----:B------:R-:W-:-:S13]  /*0620*/  ISETP.GT.U32.AND P1, PT, R7, R0, PT ;  /* 0x000000000700720c */ /* 0x000fda0003f24070 */
[----:B------:R-:W-:Y:S02]  /*0630*/  @!P1 IMAD.IADD R0, R0, 0x1, -R7 ;  /* 0x0000000100009824 */ /* 0x000fe400078e0a07 */
[----:B------:R-:W-:Y:S01]  /*0640*/  @!P1 VIADD R3, R3, 0x1 ;  /* 0x0000000103039836 */ /* 0x000fe20000000000 */
[----:B------:R-:W-:Y:S02]  /*0650*/  ISETP.NE.AND P1, PT, R4, RZ, PT ;  /* 0x000000ff0400720c */ /* 0x000fe40003f25270 */
[----:B------:R-:W-:Y:S02]  /*0660*/  ISETP.GE.U32.AND P0, PT, R0, R7, PT ;  /* 0x000000070000720c */ /* 0x000fe40003f06070 */
[----:B------:R-:W-:-:S04]  /*0670*/  LOP3.LUT R0, R5, R4, RZ, 0x3c, !PT ;  /* 0x0000000405007212 */ /* 0x000fc800078e3cff */
[----:B------:R-:W-:Y:S01]  /*0680*/  ISETP.GE.AND P2, PT, R0, RZ, PT ;  /* 0x000000ff0000720c */ /* 0x000fe20003f46270 */
[----:B------:R-:W-:-:S06]  /*0690*/  VIADD R0, R102, 0x7f ;  /* 0x0000007f66007836 */ /* 0x000fcc0000000000 */
[----:B------:R-:W-:-:S04]  /*06a0*/  @P0 VIADD R3, R3, 0x1 ;  /* 0x0000000103030836 */ /* 0x000fc80000000000 */
[----:B------:R-:W-:Y:S01]  /*06b0*/  IMAD.MOV.U32 R2, RZ, RZ, R3 ;  /* 0x000000ffff027224 */ /* 0x000fe200078e0003 */
[----:B------:R-:W-:-:S03]  /*06c0*/  SHF.R.S32.HI R3, RZ, 0x1f, R0 ;  /* 0x0000001fff037819 */ /* 0x000fc60000011400 */
[----:B------:R-:W-:Y:S01]  /*06d0*/  @!P2 IMAD.MOV R2, RZ, RZ, -R2 ;  /* 0x000000ffff02a224 */ /* 0x000fe200078e0a02 */
[----:B------:R-:W-:Y:S02]  /*06e0*/  @!P1 LOP3.LUT R2, RZ, R4, RZ, 0x33, !PT ;  /* 0x00000004ff029212 */ /* 0x000fe400078e33ff */
[----:B------:R-:W-:-:S03]  /*06f0*/  LEA.HI R3, R3, R0, RZ, 0x7 ;  /* 0x0000000003037211 */ /* 0x000fc600078f38ff */
[----:B------:R-:W-:Y:S02]  /*0700*/  IMAD.SHL.U32 R8, R2, 0x8, RZ ;  /* 0x0000000802087824 */ /* 0x000fe400078e00ff */
[----:B------:R-:W-:-:S03]  /*0710*/  IMAD.MOV R2, RZ, RZ, -R2 ;  /* 0x000000ffff027224 */ /* 0x000fc600078e0a02 */
[----:B------:R-:W-:Y:S01]  /*0720*/  LEA.HI.SX32 R3, R3, -R8, 0x19 ;  /* 0x8000000803037211 */ /* 0x000fe200078fcaff */
[----:B------:R-:W-:Y:S02]  /*0730*/  IMAD R10, R4, R2, R5 ;  /* 0x00000002040a7224 */ /* 0x000fe400078e0205 */
[----:B------:R-:W-:Y:S01]  /*0740*/  IMAD.MOV.U32 R2, RZ, RZ, RZ ;  /* 0x000000ffff027224 */ /* 0x000fe200078e00ff */
[----:B------:R-:W-:Y:S01]  /*0750*/  VIMNMX R9, PT, PT, R3, 0x8, PT ;  /* 0x0000000803097848 */ /* 0x000fe20003fe0100 */
[----:B------:R-:W0:Y:S01]  /*0760*/  I2F.RP R5, R160 ;  /* 0x000000a000057306 */ /* 0x000e220000209400 */
[----:B------:R-:W-:Y:S02]  /*0770*/  IABS R4, R10 ;  /* 0x0000000a00047213 */ /* 0x000fe40000000000 */
[-C--:B------:R-:W-:Y:S02]  /*0780*/  IABS R6, R9.reuse ;  /* 0x0000000900067213 */ /* 0x080fe40000000000 */
[----:B------:R-:W-:-:S03]  /*0790*/  IABS R11, R9 ;  /* 0x00000009000b7213 */ /* 0x000fc60000000000 */
[----:B------:R-:W1:Y:S08]  /*07a0*/  I2F.RP R0, R6 ;  /* 0x0000000600007306 */ /* 0x000e700000209400 */
[----:B0-----:R-:W0:Y:S08]  /*07b0*/  MUFU.RCP R5, R5 ;  /* 0x0000000500057308 */ /* 0x001e300000001000 */
[----:B-1----:R-:W1:Y:S01]  /*07c0*/  MUFU.RCP R0, R0 ;  /* 0x0000000000007308 */ /* 0x002e620000001000 */
[----:B0-----:R-:W-:Y:S01]  /*07d0*/  VIADD R100, R5, 0xffffffe ;  /* 0x0ffffffe05647836 */ /* 0x001fe20000000000 */
[----:B------:R-:W-:-:S06]  /*07e0*/  SHF.R.U32.HI R5, RZ, 0x5, R12 ;  /* 0x00000005ff057819 */ /* 0x000fcc000001160c */
[----:B------:R0:W-:Y:S01]  /*07f0*/  F2I.FTZ.U32.TRUNC.NTZ R101, R100 ;  /* 0x0000006400657305 */ /* 0x0001e2000021f000 */
[----:B------:R-:W-:Y:S02]  /*0800*/  R2UR UR14, R5 ;  /* 0x00000000050e72ca */ /* 0x000fe400000e0000 */
[----:B------:R-:W-:Y:S01]  /*0810*/  SHF.R.U32.HI R5, RZ, 0x7, R12 ;  /* 0x00000007ff057819 */ /* 0x000fe2000001160c */
[----:B-1----:R-:W-:Y:S01]  /*0820*/  VIADD R3, R0, 0xffffffe ;  /* 0x0ffffffe00037836 */ /* 0x002fe20000000000 */
[----:B------:R-:W-:Y:S02]  /*0830*/  IABS R0, R102 ;  /* 0x0000006600007213 */ /* 0x000fe40000000000 */
[----:B------:R-:W-:Y:S01]  /*0840*/  SGXT.U32 R5, R5, 0x1 ;  /* 0x000000010505781a */ /* 0x000fe20000000000 */
[----:B0-----:R-:W-:Y:S02]  /*0850*/  IMAD.MOV.U32 R100, RZ, RZ, RZ ;  /* 0x000000ffff647224 */ /* 0x001fe400078e00ff */
[----:B------:R-:W0:Y:S04]  /*0860*/  F2I.FTZ.U32.TRUNC.NTZ R3, R3 ;  /* 0x0000000300037305 */ /* 0x000e28000021f000 */
[----:B------:R-:W-:-:S02]  /*0870*/  USHF.L.U32 UR4, UR14, 0x15, URZ ;  /* 0x000000150e047899 */ /* 0x000fc400080006ff */
[----:B------:R-:W-:Y:S02]  /*0880*/  USHF.L.U32 UR5, UR14, 0x4, URZ ;  /* 0x000000040e057899 */ /* 0x000fe400080006ff */
[----:B------:R-:W-:Y:S02]  /*0890*/  ULOP3.LUT UR4, UR4, 0x600000, URZ, 0xc0, !UPT ;  /* 0x0060000004047892 */ /* 0x000fe4000f8ec0ff */
[----:B------:R-:W-:Y:S01]  /*08a0*/  ULOP3.LUT UR5, UR5, 0x40, URZ, 0xc0, !UPT ;  /* 0x0000004005057892 */ /* 0x000fe2000f8ec0ff */
[----:B0-----:R-:W-:-:S04]  /*08b0*/  IMAD.MOV R7, RZ, RZ, -R3 ;  /* 0x000000ffff077224 */ /* 0x001fc800078e0a03 */
[----:B------:R-:W-:-:S04]  /*08c0*/  IMAD R7, R7, R6, RZ ;  /* 0x0000000607077224 */ /* 0x000fc800078e02ff */
[----:B------:R-:W-:-:S04]  /*08d0*/  IMAD.HI.U32 R2, R3, R7, R2 ;  /* 0x0000000703027227 */ /* 0x000fc800078e0002 */
[----:B------:R-:W-:Y:S02]  /*08e0*/  IMAD.MOV.U32 R3, RZ, RZ, R4 ;  /* 0x000000ffff037224 */ /* 0x000fe400078e0004 */
[----:B------:R-:W-:Y:S01]  /*08f0*/  IMAD.MOV R7, RZ, RZ, -R11 ;  /* 0x000000ffff077224 */ /* 0x000fe200078e0a0b */
[----:B------:R-:W0:Y:S01]  /*0900*/  I2F.RP R4, R0 ;  /* 0x0000000000047306 */ /* 0x000e220000209400 */
[----:B------:R-:W-:-:S04]  /*0910*/  IMAD.HI.U32 R2, R2, R3, RZ ;  /* 0x0000000302027227 */ /* 0x000fc800078e00ff */
[----:B------:R-:W-:Y:S02]  /*0920*/  IMAD R3, R2, R7, R3 ;  /* 0x0000000702037224 */ /* 0x000fe400078e0203 */
[----:B------:R-:W1:Y:S01]  /*0930*/  LDS R7, [UR9] ;  /* 0x00000009ff077984 */ /* 0x000e620008000800 */
[----:B------:R-:W-:Y:S01]  /*0940*/  IMAD.MOV R11, RZ, RZ, -R101 ;  /* 0x000000ffff0b7224 */ /* 0x000fe200078e0a65 */
[----:B------:R-:W-:Y:S01]  /*0950*/  BAR.SYNC.DEFER_BLOCKING 0x0 ;  /* 0x0000000000007b1d */ /* 0x000fe20000010000 */
[----:B------:R-:W-:-:S05]  /*0960*/  ISETP.GT.U32.AND P1, PT, R6, R3, PT ;  /* 0x000000030600720c */ /* 0x000fca0003f24070 */
[----:B0-----:R-:W0:Y:S08]  /*0970*/  MUFU.RCP R4, R4 ;  /* 0x0000000400047308 */ /* 0x001e300000001000 */
[----:B------:R-:W-:Y:S02]  /*0980*/  @!P1 IMAD.IADD R3, R3, 0x1, -R6 ;  /* 0x0000000103039824 */ /* 0x000fe400078e0a06 */
[----:B------:R-:W-:Y:S01]  /*0990*/  @!P1 VIADD R2, R2, 0x1 ;  /* 0x0000000102029836 */ /* 0x000fe20000000000 */
[----:B------:R-:W-:-:S02]  /*09a0*/  ISETP.NE.AND P1, PT, R9, RZ, PT ;  /* 0x000000ff0900720c */ /* 0x000fc40003f25270 */
[----:B------:R-:W-:Y:S02]  /*09b0*/  ISETP.GE.U32.AND P0, PT, R3, R6, PT ;  /* 0x000000060300720c */ /* 0x000fe40003f06070 */
[----:B------:R-:W-:Y:S01]  /*09c0*/  LOP3.LUT R3, R10, R9, RZ, 0x3c, !PT ;  /* 0x000000090a037212 */ /* 0x000fe200078e3cff */
[----:B0-----:R-:W-:-:S03]  /*09d0*/  VIADD R4, R4, 0xffffffe ;  /* 0x0ffffffe04047836 */ /* 0x001fc60000000000 */
[----:B------:R-:W-:Y:S02]  /*09e0*/  ISETP.GE.AND P2, PT, R3, RZ, PT ;  /* 0x000000ff0300720c */ /* 0x000fe40003f46270 */
[----:B------:R0:W2:Y:S05]  /*09f0*/  F2I.FTZ.U32.TRUNC.NTZ R3, R4 ;  /* 0x0000000400037305 */ /* 0x0000aa000021f000 */
[----:B------:R-:W-:Y:S01]  /*0a00*/  @P0 VIADD R2, R2, 0x1 ;  /* 0x0000000102020836 */ /* 0x000fe20000000000 */
[----:B------:R-:W-:Y:S02]  /*0a10*/  PLOP3.LUT P0, PT, PT, PT, UP1, 0x80, 0x8 ;  /* 0x000000000008781c */ /* 0x000fe40003f0f018 */
[----:B-1----:R-:W-:-:S03]  /*0a20*/  R2UR UR8, R7 ;  /* 0x00000000070872ca */ /* 0x002fc600000e0000 */
[----:B------:R-:W-:Y:S01]  /*0a30*/  @!P2 IMAD.MOV R2, RZ, RZ, -R2 ;  /* 0x000000ffff02a224 */ /* 0x000fe200078e0a02 */
[----:B------:R-:W-:Y:S02]  /*0a40*/  @!P1 LOP3.LUT R2, RZ, R9, RZ, 0x33, !PT ;  /* 0x00000009ff029212 */ /* 0x000fe400078e33ff */
[----:B------:R-:W-:Y:S01]  /*0a50*/  ISETP.LT.AND P0, PT, R5, UR22, P0 ;  /* 0x0000001605007c0c */ /* 0x000fe20008701270 */
[----:B------:R-:W-:Y:S02]  /*0a60*/  IMAD R5, R11, R160, RZ ;  /* 0x000000a00b057224 */ /* 0x000fe400078e02ff */
[----:B------:R-:W-:Y:S02]  /*0a70*/  IMAD.SHL.U32 R98, R2, 0x80, RZ ;  /* 0x0000008002627824 */ /* 0x000fe400078e00ff */
[----:B------:R-:W-:-:S03]  /*0a80*/  IMAD.HI.U32 R100, R101, R5, R100 ;  /* 0x0000000565647227 */ /* 0x000fc600078e0064 */
[C---:B------:R-:W-:Y:S01]  /*0a90*/  LOP3.LUT R14, R98.reuse, 0x2, R165, 0xfe, !PT ;  /* 0x00000002620e7812 */ /* 0x040fe200078efea5 */
[----:B0-----:R-:W-:Y:S01]  /*0aa0*/  IMAD.MOV R4, RZ, RZ, -R2 ;  /* 0x000000ffff047224 */ /* 0x001fe200078e0a02 */
[C---:B------:R-:W-:Y:S01]  /*0ab0*/  LOP3.LUT R182, R98.reuse, R165, RZ, 0xfc, !PT ;  /* 0x000000a562b67212 */ /* 0x040fe200078efcff */
[----:B--2---:R-:W-:Y:S01]  /*0ac0*/  IMAD.MOV R2, RZ, RZ, -R3 ;  /* 0x000000ffff027224 */ /* 0x004fe200078e0a03 */
[----:B------:R-:W-:Y:S01]  /*0ad0*/  IABS R11, R14 ;  /* 0x0000000e000b7213 */ /* 0x000fe20000000000 */
[----:B------:R-:W-:Y:S01]  /*0ae0*/  IMAD R4, R9, R4, R10 ;  /* 0x0000000409047224 */ /* 0x000fe200078e020a */
[--C-:B------:R-:W-:Y:S01]  /*0af0*/  LOP3.LUT R13, R98, 0x4, R165.reuse, 0xfe, !PT ;  /* 0x00000004620d7812 */ /* 0x100fe200078efea5 */
[----:B------:R-:W-:Y:S01]  /*0b00*/  IMAD.MOV.U32 R9, RZ, RZ, R2 ;  /* 0x000000ffff097224 */ /* 0x000fe200078e0002 */
[----:B------:R-:W-:Y:S01]  /*0b10*/  IABS R159, R182 ;  /* 0x000000b6009f7213 */ /* 0x000fe20000000000 */
[----:B------:R-:W-:Y:S01]  /*0b20*/  IMAD.HI.U32 R6, R100, R11, RZ ;  /* 0x0000000b64067227 */ /* 0x000fe200078e00ff */
[C-C-:B------:R-:W-:Y:S01]  /*0b30*/  LOP3.LUT R17, R98.reuse, 0x6, R165.reuse, 0xfe, !PT ;  /* 0x0000000662117812 */ /* 0x140fe200078efea5 */
[----:B------:R-:W-:Y:S01]  /*0b40*/  STL [R1+0x234], R182 ;  /* 0x000234b601007387 */ /* 0x000fe20000100800 */
[----:B------:R-:W-:Y:S01]  /*0b50*/  IABS R157, R13 ;  /* 0x0000000d009d7213 */ /* 0x000fe20000000000 */
[----:B------:R-:W-:Y:S01]  /*0b60*/  IMAD.MOV.U32 R2, RZ, RZ, RZ ;  /* 0x000000ffff027224 */ /* 0x000fe200078e00ff */
[C-C-:B------:R-:W-:Y:S01]  /*0b70*/  LOP3.LUT R15, R98.reuse, 0xa, R165.reuse, 0xfe, !PT ;  /* 0x0000000a620f7812 */ /* 0x140fe200078efea5 */
[----:B------:R-:W-:Y:S01]  /*0b80*/  IMAD R9, R9, R0, RZ ;  /* 0x0000000009097224 */ /* 0x000fe200078e02ff */
[----:B------:R0:W-:Y:S01]  /*0b90*/  STL [R1+0x230], R14 ;  /* 0x0002300e01007387 */ /* 0x0001e20000100800 */
[----:B------:R-:W-:Y:S01]  /*0ba0*/  IMAD.MOV R6, RZ, RZ, -R6 ;  /* 0x000000ffff067224 */ /* 0x000fe200078e0a06 */
[----:B------:R-:W-:Y:S01]  /*0bb0*/  LOP3.LUT R16, R98, 0x8, R165, 0xfe, !PT ;  /* 0x0000000862107812 */ /* 0x000fe200078efea5 */
[----:B------:R-:W-:Y:S01]  /*0bc0*/  IMAD.HI.U32 R2, R3, R9, R2 ;  /* 0x0000000903027227 */ /* 0x000fe200078e0002 */
[----:B------:R-:W-:Y:S01]  /*0bd0*/  IABS R9, R17 ;  /* 0x0000001100097213 */ /* 0x000fe20000000000 */
[----:B------:R1:W-:Y:S01]  /*0be0*/  STL [R1+0x22c], R13 ;  /* 0x00022c0d01007387 */ /* 0x0003e20000100800 */
[----:B------:R-:W-:Y:S01]  /*0bf0*/  IABS R155, R16 ;  /* 0x00000010009b7213 */ /* 0x000fe20000000000 */
[----:B------:R-:W-:Y:S01]  /*0c00*/  IMAD R158, R160, R6, R11 ;  /* 0x00000006a09e7224 */ /* 0x000fe200078e020b */
[----:B------:R-:W-:Y:S01]  /*0c10*/  IABS R11, R15 ;  /* 0x0000000f000b7213 */ /* 0x000fe20000000000 */
[----:B------:R-:W-:Y:S01]  /*0c20*/  IMAD.HI.U32 R5, R100, R159, RZ ;  /* 0x0000009f64057227 */ /* 0x000fe200078e00ff */
[C-C-:B0-----:R-:W-:Y:S01]  /*0c30*/  LOP3.LUT R14, R98.reuse, 0xc, R165.reuse, 0xfe, !PT ;  /* 0x0000000c620e7812 */ /* 0x141fe200078efea5 */
[----:B------:R0:W-:Y:S01]  /*0c40*/  STL [R1+0x228], R17 ;  /* 0x0002281101007387 */ /* 0x0001e20000100800 */
[--C-:B------:R-:W-:Y:S01]  /*0c50*/  LOP3.LUT R18, R98, 0x10, R165.reuse, 0xfe, !PT ;  /* 0x0000001062127812 */ /* 0x100fe200078efea5 */
[----:B------:R-:W-:Y:S01]  /*0c60*/  IMAD.HI.U32 R7, R100, R157, RZ ;  /* 0x0000009d64077227 */ /* 0x000fe200078e00ff */
[----:B------:R-:W-:Y:S01]  /*0c70*/  IABS R153, R14 ;  /* 0x0000000e00997213 */ /* 0x000fe20000000000 */
[----:B------:R2:W-:Y:S01]  /*0c80*/  STL [R1+0x224], R16 ;  /* 0x0002241001007387 */ /* 0x0005e20000100800 */
[----:B-1----:R-:W-:Y:S01]  /*0c90*/  LOP3.LUT R13, R98, 0xe, R165, 0xfe, !PT ;  /* 0x0000000e620d7812 */ /* 0x002fe200078efea5 */
[----:B------:R-:W-:Y:S01]  /*0ca0*/  IMAD.IADD R3, R8, 0x1, R4 ;  /* 0x0000000108037824 */ /* 0x000fe200078e0204 */
[----:B------:R-:W-:Y:S01]  /*0cb0*/  IABS R151, R18 ;  /* 0x0000001200977213 */ /* 0x000fe20000000000 */
[----:B------:R-:W-:Y:S01]  /*0cc0*/  IMAD.MOV R5, RZ, RZ, -R5 ;  /* 0x000000ffff057224 */ /* 0x000fe200078e0a05 */
[----:B------:R1:W-:Y:S01]  /*0cd0*/  STL [R1+0x220], R15 ;  /* 0x0002200f01007387 */ /* 0x0003e20000100800 */
[----:B------:R-:W-:Y:S01]  /*0ce0*/  IMAD.HI.U32 R4, R100, R9, RZ ;  /* 0x0000000964047227 */ /* 0x000fe200078e00ff */
[C---:B0-----:R-:W-:Y:S01]  /*0cf0*/  LOP3.LUT R17, R98.reuse, 0x12, R165, 0xfe, !PT ;  /* 0x0000001262117812 */ /* 0x041fe200078efea5 */
[----:B------:R-:W-:Y:S01]  /*0d00*/  UIADD3 UR10, UPT, UPT, UR5, UR4, UR8 ;  /* 0x00000004050a7290 */ /* 0x000fe2000fffe008 */
[----:B------:R0:W-:Y:S01]  /*0d10*/  STL [R1+0x21c], R14 ;  /* 0x00021c0e01007387 */ /* 0x0001e20000100800 */
[----:B------:R-:W-:Y:S01]  /*0d20*/  IMAD.MOV R7, RZ, RZ, -R7 ;  /* 0x000000ffff077224 */ /* 0x000fe200078e0a07 */
[--C-:B--2---:R-:W-:Y:S01]  /*0d30*/  LOP3.LUT R16, R98, 0x14, R165.reuse, 0xfe, !PT ;  /* 0x0000001462107812 */ /* 0x104fe200078efea5 */
[----:B------:R-:W-:Y:S01]  /*0d40*/  IMAD.HI.U32 R6, R100, R11, RZ ;  /* 0x0000000b64067227 */ /* 0x000fe200078e00ff */
[----:B------:R2:W-:Y:S01]  /*0d50*/  STL [R1+0x218], R13 ;  /* 0x0002180d01007387 */ /* 0x0005e20000100800 */
[----:B------:R-:W-:-:S02]  /*0d60*/  LOP3.LUT R241, R98, 0x5a, R165, 0xfe, !PT ;  /* 0x0000005a62f17812 */ /* 0x000fc400078efea5 */
[----:B------:R-:W-:Y:S01]  /*0d70*/  IMAD R159, R160, R5, R159 ;  /* 0x00000005a09f7224 */ /* 0x000fe200078e029f */
[----:B-1----:R-:W-:Y:S01]  /*0d80*/  LOP3.LUT R15, R98, 0x16, R165, 0xfe, !PT ;  /* 0x00000016620f7812 */ /* 0x002fe200078efea5 */
[----:B------:R-:W-:Y:S01]  /*0d90*/  IMAD.MOV R4, RZ, RZ, -R4 ;  /* 0x000000ffff047224 */ /* 0x000fe200078e0a04 */
[----:B------:R-:W-:Y:S01]  /*0da0*/  IABS R149, R16 ;  /* 0x0000001000957213 */ /* 0x000fe20000000000 */
[----:B------:R-:W-:Y:S01]  /*0db0*/  IMAD R157, R160, R7, R157 ;  /* 0x00000007a09d7224 */ /* 0x000fe200078e029d */
[----:B------:R-:W-:Y:S01]  /*0dc0*/  STL [R1+0x214], R18 ;  /* 0x0002141201007387 */ /* 0x000fe20000100800 */
[----:B------:R-:W-:Y:S01]  /*0dd0*/  IMAD.HI.U32 R5, R100, R155, RZ ;  /* 0x0000009b64057227 */ /* 0x000fe200078e00ff */
[----:B0-----:R-:W-:Y:S02]  /*0de0*/  LOP3.LUT R14, R98, 0x18, R165, 0xfe, !PT ;  /* 0x00000018620e7812 */ /* 0x001fe400078efea5 */
[----:B------:R0:W-:Y:S01]  /*0df0*/  STL [R1+0x210], R17 ;  /* 0x0002101101007387 */ /* 0x0001e20000100800 */
[----:B------:R-:W-:Y:S01]  /*0e00*/  IMAD.MOV R6, RZ, RZ, -R6 ;  /* 0x000000ffff067224 */ /* 0x000fe200078e0a06 */
[----:B--2---:R-:W-:Y:S01]  /*0e10*/  IABS R13, R13 ;  /* 0x0000000d000d7213 */ /* 0x004fe20000000000 */
[----:B------:R-:W-:Y:S01]  /*0e20*/  IMAD.HI.U32 R7, R100, R153, RZ ;  /* 0x0000009964077227 */ /* 0x000fe200078e00ff */
[----:B------:R1:W-:Y:S01]  /*0e30*/  STL [R1+0x20c], R16 ;  /* 0x00020c1001007387 */ /* 0x0003e20000100800 */
[----:B------:R-:W-:-:S02]  /*0e40*/  IABS R147, R14 ;  /* 0x0000000e00937213 */ /* 0x000fc40000000000 */
[C---:B------:R-:W-:Y:S01]  /*0e50*/  IMAD R156, R160.reuse, R4, R9 ;  /* 0x00000004a09c7224 */ /* 0x040fe200078e0209 */
[----:B------:R-:W-:Y:S01]  /*0e60*/  IABS R9, R17 ;  /* 0x0000001100097213 */ /* 0x000fe20000000000 */
[----:B------:R-:W-:Y:S01]  /*0e70*/  IMAD.MOV R5, RZ, RZ, -R5 ;  /* 0x000000ffff057224 */ /* 0x000fe200078e0a05 */
[----:B------:R2:W-:Y:S01]  /*0e80*/  STL [R1+0x208], R15 ;  /* 0x0002080f01007387 */ /* 0x0005e20000100800 */
[----:B------:R-:W-:Y:S01]  /*0e90*/  IMAD R154, R160, R6, R11 ;  /* 0x00000006a09a7224 */ /* 0x000fe200078e020b */
[----:B------:R-:W-:Y:S01]  /*0ea0*/  IABS R11, R15 ;  /* 0x0000000f000b7213 */ /* 0x000fe20000000000 */
[----:B------:R-:W-:Y:S01]  /*0eb0*/  IMAD.MOV R7, RZ, RZ, -R7 ;  /* 0x000000ffff077224 */ /* 0x000fe200078e0a07 */
[----:B0-----:R-:W-:Y:S01]  /*0ec0*/  LOP3.LUT R17, R98, 0x1a, R165, 0xfe, !PT ;  /* 0x0000001a62117812 */ /* 0x001fe200078efea5 */
[C---:B------:R-:W-:Y:S01]  /*0ed0*/  IMAD R155, R160.reuse, R5, R155 ;  /* 0x00000005a09b7224 */ /* 0x040fe200078e029b */
[----:B------:R0:W-:Y:S01]  /*0ee0*/  STL [R1+0x204], R14 ;  /* 0x0002040e01007387 */ /* 0x0001e20000100800 */
[----:B------:R-:W-:Y:S01]  /*0ef0*/  IMAD R153, R160, R7, R153 ;  /* 0x00000007a0997224 */ /* 0x000fe200078e0299 */
[--C-:B-1----:R-:W-:Y:S01]  /*0f00*/  LOP3.LUT R16, R98, 0x1c, R165.reuse, 0xfe, !PT ;  /* 0x0000001c62107812 */ /* 0x102fe200078efea5 */
[----:B------:R-:W-:Y:S01]  /*0f10*/  IMAD.HI.U32 R5, R100, R9, RZ ;  /* 0x0000000964057227 */ /* 0x000fe200078e00ff */
[--C-:B--2---:R-:W-:Y:S01]  /*0f20*/  LOP3.LUT R15, R98, 0x1e, R165.reuse, 0xfe, !PT ;  /* 0x0000001e620f7812 */ /* 0x104fe200078efea5 */
[----:B------:R-:W-:Y:S01]  /*0f30*/  STL [R1+0x200], R17 ;  /* 0x0002001101007387 */ /* 0x000fe20000100800 */
[----:B------:R-:W-:Y:S01]  /*0f40*/  IABS R145, R16 ;  /* 0x0000001000917213 */ /* 0x000fe20000000000 */
[----:B------:R-:W-:Y:S01]  /*0f50*/  IMAD.HI.U32 R7, R100, R11, RZ ;  /* 0x0000000b64077227 */ /* 0x000fe200078e00ff */
[C-C-:B------:R-:W-:Y:S01]  /*0f60*/  LOP3.LUT R18, R98.reuse, 0x24, R165.reuse, 0xfe, !PT ;  /* 0x0000002462127812 */ /* 0x140fe200078efea5 */
[----:B------:R1:W-:Y:S01]  /*0f70*/  STL [R1+0x1fc], R16 ;  /* 0x0001fc1001007387 */ /* 0x0003e20000100800 */
[----:B0-----:R-:W-:Y:S01]  /*0f80*/  LOP3.LUT R14, R98, 0x20, R165, 0xfe, !PT ;  /* 0x00000020620e7812 */ /* 0x001fe200078efea5 */
[----:B------:R-:W-:Y:S01]  /*0f90*/  IMAD.MOV R5, RZ, RZ, -R5 ;  /* 0x000000ffff057224 */ /* 0x000fe200078e0a05 */
[----:B------:R-:W-:Y:S01]  /*0fa0*/  IABS R141, R18 ;  /* 0x00000012008d7213 */ /* 0x000fe20000000000 */
[----:B------:R-:W-:Y:S01]  /*0fb0*/  IMAD.HI.U32 R4, R100, R151, RZ ;  /* 0x0000009764047227 */ /* 0x000fe200078e00ff */
[----:B------:R-:W-:Y:S01]  /*0fc0*/  IABS R143, R14 ;  /* 0x0000000e008f7213 */ /* 0x000fe20000000000 */
[----:B------:R0:W-:Y:S01]  /*0fd0*/  STL [R1+0x1f8], R15 ;  /* 0x0001f80f01007387 */ /* 0x0001e20000100800 */
[C---:B------:R-:W-:Y:S01]  /*0fe0*/  LOP3.LUT R236, R98.reuse, 0x5e, R165, 0xfe, !PT ;  /* 0x0000005e62ec7812 */ /* 0x040fe200078efea5 */
[----:B------:R-:W-:Y:S01]  /*0ff0*/  IMAD.MOV R7, RZ, RZ, -R7 ;  /* 0x000000ffff077224 */ /* 0x000fe200078e0a07 */
[--C-:B------:R-:W-:Y:S01]  /*1000*/  LOP3.LUT R232, R98, 0x62, R165.reuse, 0xfe, !PT ;  /* 0x0000006262e87812 */ /* 0x100fe200078efea5 */
[----:B------:R-:W-:Y:S01]  /*1010*/  IMAD.HI.U32 R6, R100, R149, RZ ;  /* 0x0000009564067227 */ /* 0x000fe200078e00ff */
[----:B------:R2:W-:Y:S01]  /*1020*/  STL [R1+0x1f4], R14 ;  /* 0x0001f40e01007387 */ /* 0x0005e20000100800 */
[----:B-1----:R-:W-:-:S02]  /*1030*/  LOP3.LUT R16, R98, 0x28, R165, 0xfe, !PT ;  /* 0x0000002862107812 */ /* 0x002fc400078efea5 */
[----:B------:R-:W-:Y:S01]  /*1040*/  IMAD R150, R160, R5, R9 ;  /* 0x00000005a0967224 */ /* 0x000fe200078e0209 */
[----:B------:R-:W-:Y:S01]  /*1050*/  IABS R9, R17 ;  /* 0x0000001100097213 */ /* 0x000fe20000000000 */
[----:B------:R-:W-:Y:S01]  /*1060*/  IMAD.MOV R4, RZ, RZ, -R4 ;  /* 0x000000ffff047224 */ /* 0x000fe200078e0a04 */
[----:B------:R-:W-:Y:S01]  /*1070*/  LOP3.LUT R17, R98, 0x26, R165, 0xfe, !PT ;  /* 0x0000002662117812 */ /* 0x000fe200078efea5 */
[----:B------:R-:W-:Y:S01]  /*1080*/  IMAD R148, R160, R7, R11 ;  /* 0x00000007a0947224 */ /* 0x000fe200078e020b */
[----:B------:R-:W-:Y:S01]  /*1090*/  IABS R11, R15 ;  /* 0x0000000f000b7213 */ /* 0x000fe20000000000 */
[----:B------:R-:W-:Y:S01]  /*10a0*/  IMAD.MOV R6, RZ, RZ, -R6 ;  /* 0x000000ffff067224 */ /* 0x000fe200078e0a06 */
[--C-:B0-----:R-:W-:Y:S01]  /*10b0*/  LOP3.LUT R15, R98, 0x2a, R165.reuse, 0xfe, !PT ;  /* 0x0000002a620f7812 */ /* 0x101fe200078efea5 */
[----:B------:R-:W-:Y:S01]  /*10c0*/  IMAD.HI.U32 R8, R100, R13, RZ ;  /* 0x0000000d64087227 */ /* 0x000fe200078e00ff */
[----:B------:R-:W-:Y:S02]  /*10d0*/  IABS R139, R16 ;  /* 0x00000010008b7213 */ /* 0x000fe40000000000 */
[----:B--2---:R-:W-:Y:S01]  /*10e0*/  LOP3.LUT R14, R98, 0x2c, R165, 0xfe, !PT ;  /* 0x0000002c620e7812 */ /* 0x004fe200078efea5 */
[----:B------:R-:W-:Y:S01]  /*10f0*/  IMAD R151, R160, R4, R151 ;  /* 0x00000004a0977224 */ /* 0x000fe200078e0297 */
[----:B------:R-:W-:Y:S01]  /*1100*/  LOP3.LUT R234, R98, 0x60, R165, 0xfe, !PT ;  /* 0x0000006062ea7812 */ /* 0x000fe200078efea5 */
[----:B------:R-:W-:Y:S01]  /*1110*/  IMAD R149, R160, R6, R149 ;  /* 0x00000006a0957224 */ /* 0x000fe200078e0295 */
[----:B------:R-:W-:Y:S01]  /*1120*/  IABS R137, R14 ;  /* 0x0000000e00897213 */ /* 0x000fe20000000000 */
[----:B------:R-:W-:Y:S01]  /*1130*/  IMAD.HI.U32 R4, R100, R9, RZ ;  /* 0x0000000964047227 */ /* 0x000fe200078e00ff */
[----:B------:R-:W-:-:S02]  /*1140*/  LOP3.LUT R220, R98, 0x6e, R165, 0xfe, !PT ;  /* 0x0000006e62dc7812 */ /* 0x000fc400078efea5 */
[----:B------:R-:W-:Y:S01]  /*1150*/  IABS R111, R234 ;  /* 0x000000ea006f7213 */ /* 0x000fe20000000000 */
[----:B------:R-:W-:Y:S01]  /*1160*/  IMAD.MOV R8, RZ, RZ, -R8 ;  /* 0x000000ffff087224 */ /* 0x000fe200078e0a08 */
[--C-:B------:R-:W-:Y:S01]  /*1170*/  LOP3.LUT R222, R98, 0x6c, R165.reuse, 0xfe, !PT ;  /* 0x0000006c62de7812 */ /* 0x100fe200078efea5 */
[----:B------:R-:W-:Y:S01]  /*1180*/  IMAD.HI.U32 R6, R100, R11, RZ ;  /* 0x0000000b64067227 */ /* 0x000fe200078e00ff */
[C-C-:B------:R-:W-:Y:S02]  /*1190*/  LOP3.LUT R228, R98.reuse, 0x66, R165.reuse, 0xfe, !PT ;  /* 0x0000006662e47812 */ /* 0x140fe400078efea5 */
[----:B------:R-:W-:Y:S01]  /*11a0*/  IABS R105, R222 ;  /* 0x000000de00697213 */ /* 0x000fe20000000000 */
[----:B------:R-:W-:Y:S01]  /*11b0*/  IMAD.MOV R4, RZ, RZ, -R4 ;  /* 0x000000ffff047224 */ /* 0x000fe200078e0a04 */
[----:B------:R-:W-:Y:S01]  /*11c0*/  LOP3.LUT R239, R98, 0x5c, R165, 0xfe, !PT ;  /* 0x0000005c62ef7812 */ /* 0x000fe200078efea5 */
[----:B------:R-:W-:Y:S01]  /*11d0*/  IMAD R152, R160, R8, R13 ;  /* 0x00000008a0987224 */ /* 0x000fe200078e020d */
[--C-:B------:R-:W-:Y:S01]  /*11e0*/  LOP3.LUT R13, R98, 0x22, R165.reuse, 0xfe, !PT ;  /* 0x00000022620d7812 */ /* 0x100fe200078efea5 */
[----:B------:R-:W-:Y:S01]  /*11f0*/  IMAD.HI.U32 R5, R100, R145, RZ ;  /* 0x0000009164057227 */ /* 0x000fe200078e00ff */
[----:B------:R-:W-:-:S02]  /*1200*/  LOP3.LUT R230, R98, 0x64, R165, 0xfe, !PT ;  /* 0x0000006462e67812 */ /* 0x000fc400078efea5 */
[--C-:B------:R-:W-:Y:S01]  /*1210*/  LOP3.LUT R226, R98, 0x68, R165.reuse, 0xfe, !PT ;  /* 0x0000006862e27812 */ /* 0x100fe200078efea5 */
[----:B------:R-:W-:Y:S01]  /*1220*/  IMAD.MOV R6, RZ, RZ, -R6 ;  /* 0x000000ffff067224 */ /* 0x000fe200078e0a06 */
[----:B------:R0:W-:Y:S01]  /*1230*/  STL [R1+0x1f0], R13 ;  /* 0x0001f00d01007387 */ /* 0x0001e20000100800 */
[----:B------:R-:W-:Y:S01]  /*1240*/  IMAD.HI.U32 R7, R100, R143, RZ ;  /* 0x0000008f64077227 */ /* 0x000fe200078e00ff */
[----:B------:R-:W-:Y:S02]  /*1250*/  LOP3.LUT R224, R98, 0x6a, R165, 0xfe, !PT ;  /* 0x0000006a62e07812 */ /* 0x000fe400078efea5 */
[----:B------:R-:W-:Y:S01]  /*1260*/  STL [R1+0x1ec], R18 ;  /* 0x0001ec1201007387 */ /* 0x000fe20000100800 */
[----:B------:R-:W-:Y:S01]  /*1270*/  IMAD.HI.U32 R8, R100, R147, RZ ;  /* 0x0000009364087227 */ /* 0x000fe200078e00ff */
[----:B------:R-:W-:Y:S02]  /*1280*/  PRMT R10, RZ, 0x7610, R10 ;  /* 0x00007610ff0a7816 */ /* 0x000fe4000000000a */
[----:B------:R1:W-:Y:S01]  /*1290*/  STL [R1+0x1e8], R17 ;  /* 0x0001e81101007387 */ /* 0x0003e20000100800 */
[C---:B------:R-:W-:Y:S01]  /*12a0*/  IMAD R146, R160.reuse, R4, R9 ;  /* 0x00000004a0927224 */ /* 0x040fe200078e0209 */
[----:B------:R-:W-:Y:S01]  /*12b0*/  IABS R9, R17 ;  /* 0x0000001100097213 */ /* 0x000fe20000000000 */
[----:B------:R-:W-:Y:S01]  /*12c0*/  IMAD.MOV R5, RZ, RZ, -R5 ;  /* 0x000000ffff057224 */ /* 0x000fe200078e0a05 */
[----:B0-----:R-:W-:Y:S01]  /*12d0*/  IABS R13, R13 ;  /* 0x0000000d000d7213 */ /* 0x001fe20000000000 */
[----:B------:R-:W-:Y:S01]  /*12e0*/  IMAD R144, R160, R6, R11 ;  /* 0x00000006a0907224 */ /* 0x000fe200078e020b */
[----:B------:R-:W-:Y:S01]  /*12f0*/  IABS R11, R15 ;  /* 0x0000000f000b7213 */ /* 0x000fe20000000000 */
[----:B------:R-:W-:Y:S01]  /*1300*/  IMAD.MOV R7, RZ, RZ, -R7 ;  /* 0x000000ffff077224 */ /* 0x000fe200078e0a07 */
[----:B------:R0:W-:Y:S01]  /*1310*/  STL [R1+0x1e4], R16 ;  /* 0x0001e41001007387 */ /* 0x0001e20000100800 */
[----:B------:R-:W-:Y:S01]  /*1320*/  IMAD.MOV R8, RZ, RZ, -R8 ;  /* 0x000000ffff087224 */ /* 0x000fe200078e0a08 */
[----:B-1----:R-:W-:Y:S01]  /*1330*/  LOP3.LUT R17, R98, 0x2e, R165, 0xfe, !PT ;  /* 0x0000002e62117812 */ /* 0x002fe200078efea5 */
[C---:B------:R-:W-:Y:S01]  /*1340*/  IMAD R145, R160.reuse, R5, R145 ;  /* 0x00000005a0917224 */ /* 0x040fe200078e0291 */
[----:B------:R1:W-:Y:S01]  /*1350*/  STL [R1+0x1e0], R15 ;  /* 0x0001e00f01007387 */ /* 0x0003e20000100800 */
[----:B------:R-:W-:Y:S01]  /*1360*/  IMAD R143, R160, R7, R143 ;  /* 0x00000007a08f7224 */ /* 0x000fe200078e028f */
[----:B------:R-:W-:Y:S01]  /*1370*/  LOP3.LUT R18, R98, 0x38, R165, 0xfe, !PT ;  /* 0x0000003862127812 */ /* 0x000fe200078efea5 */
[----:B------:R-:W-:Y:S01]  /*1380*/  IMAD.HI.U32 R5, R100, R9, RZ ;  /* 0x0000000964057227 */ /* 0x000fe200078e00ff */
[----:B------:R2:W-:Y:S01]  /*1390*/  STL [R1+0x1dc], R14 ;  /* 0x0001dc0e01007387 */ /* 0x0005e20000100800 */
[----:B------:R-:W-:-:S02]  /*13a0*/  IABS R113, R239 ;  /* 0x000000ef00717213 */ /* 0x000fc40000000000 */
[----:B------:R-:W-:Y:S01]  /*13b0*/  IMAD.HI.U32 R7, R100, R11, RZ ;  /* 0x0000000b64077227 */ /* 0x000fe200078e00ff */
[C-C-:B0-----:R-:W-:Y:S01]  /*13c0*/  LOP3.LUT R16, R98.reuse, 0x30, R165.reuse, 0xfe, !PT ;  /* 0x0000003062107812 */ /* 0x141fe200078efea5 */
[----:B------:R-:W-:Y:S01]  /*13d0*/  STL [R1+0x1d8], R17 ;  /* 0x0001d81101007387 */ /* 0x000fe20000100800 */
[----:B-1----:R-:W-:Y:S01]  /*13e0*/  LOP3.LUT R15, R98, 0x32, R165, 0xfe, !PT ;  /* 0x00000032620f7812 */ /* 0x002fe200078efea5 */
[----:B------:R-:W-:Y:S01]  /*13f0*/  IMAD R147, R160, R8, R147 ;  /* 0x00000008a0937224 */ /* 0x000fe200078e0293 */
[----:B------:R-:W-:Y:S01]  /*1400*/  IABS R135, R16 ;  /* 0x0000001000877213 */ /* 0x000fe20000000000 */
[----:B------:R-:W-:Y:S01]  /*1410*/  IMAD.HI.U32 R8, R100, R13, RZ ;  /* 0x0000000d64087227 */ /* 0x000fe200078e00ff */
[----:B--2---:R-:W-:Y:S01]  /*1420*/  LOP3.LUT R14, R98, 0x34, R165, 0xfe, !PT ;  /* 0x00000034620e7812 */ /* 0x004fe200078efea5 */
[----:B------:R0:W-:Y:S01]  /*1430*/  STL [R1+0x1d4], R16 ;  /* 0x0001d41001007387 */ /* 0x0001e20000100800 */
[----:B------:R-:W-:Y:S01]  /*1440*/  IABS R131, R18 ;  /* 0x0000001200837213 */ /* 0x000fe20000000000 */
[----:B------:R-:W-:Y:S01]  /*1450*/  IMAD.MOV R5, RZ, RZ, -R5 ;  /* 0x000000ffff057224 */ /* 0x000fe200078e0a05 */
[----:B------:R-:W-:Y:S01]  /*1460*/  IABS R133, R14 ;  /* 0x0000000e00857213 */ /* 0x000fe20000000000 */
[----:B------:R-:W-:Y:S01]  /*1470*/  IMAD.HI.U32 R4, R100, R141, RZ ;  /* 0x0000008d64047227 */ /* 0x000fe200078e00ff */
[----:B------:R1:W-:Y:S01]  /*1480*/  STL [R1+0x1d0], R15 ;  /* 0x0001d00f01007387 */ /* 0x0003e20000100800 */
[----:B------:R-:W-:-:S02]  /*1490*/  IABS R109, R230 ;  /* 0x000000e6006d7213 */ /* 0x000fc40000000000 */
[----:B------:R-:W-:Y:S01]  /*14a0*/  IMAD.MOV R7, RZ, RZ, -R7 ;  /* 0x000000ffff077224 */ /* 0x000fe200078e0a07 */
[----:B------:R2:W-:Y:S01]  /*14b0*/  STL [R1+0x1cc], R14 ;  /* 0x0001cc0e01007387 */ /* 0x0005e20000100800 */
[----:B------:R-:W-:Y:S01]  /*14c0*/  IMAD.HI.U32 R6, R100, R139, RZ ;  /* 0x0000008b64067227 */ /* 0x000fe200078e00ff */
[----:B0-----:R-:W-:Y:S02]  /*14d0*/  LOP3.LUT R16, R98, 0x3c, R165, 0xfe, !PT ;  /* 0x0000003c62107812 */ /* 0x001fe400078efea5 */
[----:B------:R-:W-:Y:S01]  /*14e0*/  IABS R107, R226 ;  /* 0x000000e2006b7213 */ /* 0x000fe20000000000 */
[----:B------:R-:W-:Y:S01]  /*14f0*/  IMAD.MOV R8, RZ, RZ, -R8 ;  /* 0x000000ffff087224 */ /* 0x000fe200078e0a08 */
[----:B------:R-:W-:Y:S01]  /*1500*/  IABS R129, R16 ;  /* 0x0000001000817213 */ /* 0x000fe20000000000 */
[----:B------:R-:W-:Y:S01]  /*1510*/  IMAD R140, R160, R5, R9 ;  /* 0x00000005a08c7224 */ /* 0x000fe200078e0209 */
[----:B------:R-:W-:Y:S01]  /*1520*/  IABS R9, R17 ;  /* 0x0000001100097213 */ /* 0x000fe20000000000 */
[----:B------:R-:W-:Y:S01]  /*1530*/  IMAD.MOV R4, RZ, RZ, -R4 ;  /* 0x000000ffff047224 */ /* 0x000fe200078e0a04 */
[----:B------:R-:W-:Y:S01]  /*1540*/  LOP3.LUT R17, R98, 0x3a, R165, 0xfe, !PT ;  /* 0x0000003a62117812 */ /* 0x000fe200078efea5 */
[----:B------:R-:W-:Y:S01]  /*1550*/  IMAD R138, R160, R7, R11 ;  /* 0x00000007a08a7224 */ /* 0x000fe200078e020b */
[----:B------:R-:W-:Y:S01]  /*1560*/  IABS R11, R15 ;  /* 0x0000000f000b7213 */ /* 0x000fe20000000000 */
[----:B------:R-:W-:Y:S01]  /*1570*/  IMAD.MOV R6, RZ, RZ, -R6 ;  /* 0x000000ffff067224 */ /* 0x000fe200078e0a06 */
[----:B-1----:R-:W-:Y:S01]  /*1580*/  LOP3.LUT R15, R98, 0x3e, R165, 0xfe, !PT ;  /* 0x0000003e620f7812 */ /* 0x002fe200078efea5 */
[----:B------:R-:W-:Y:S01]  /*1590*/  IMAD R142, R160, R8, R13 ;  /* 0x00000008a08e7224 */ /* 0x000fe200078e020d */
[----:B------:R-:W-:Y:S01]  /*15a0*/  LOP3.LUT R13, R98, 0x36, R165, 0xfe, !PT ;  /* 0x00000036620d7812 */ /* 0x000fe200078efea5 */
[----:B------:R-:W-:Y:S01]  /*15b0*/  IMAD R141, R160, R4, R141 ;  /* 0x00000004a08d7224 */ /* 0x000fe200078e028d */
[----:B--2---:R-:W-:Y:S01]  /*15c0*/  LOP3.LUT R14, R98, 0x40, R165, 0xfe, !PT ;  /* 0x00000040620e7812 */ /* 0x004fe200078efea5 */
[----:B------:R-:W-:-:S02]  /*15d0*/  IMAD.HI.U32 R8, R100, R137, RZ ;  /* 0x0000008964087227 */ /* 0x000fc400078e00ff */
[----:B------:R0:W-:Y:S01]  /*15e0*/  STL [R1+0x1c8], R13 ;  /* 0x0001c80d01007387 */ /* 0x0001e20000100800 */
[----:B------:R-:W-:Y:S01]  /*15f0*/  IABS R127, R14 ;  /* 0x0000000e007f7213 */ /* 0x000fe20000000000 */
[----:B------:R-:W-:Y:S02]  /*1600*/  IMAD R139, R160, R6, R139 ;  /* 0x00000006a08b7224 */ /* 0x000fe400078e028b */
[C---:B------:R-:W-:Y:S01]  /*1610*/  IMAD.HI.U32 R4, R100.reuse, R9, RZ ;  /* 0x0000000964047227 */ /* 0x040fe200078e00ff */
[----:B------:R1:W-:Y:S03]  /*1620*/  STL [R1+0x1c4], R18 ;  /* 0x0001c41201007387 */ /* 0x0003e60000100800 */
[----:B------:R-:W-:Y:S01]  /*1630*/  IMAD.HI.U32 R6, R100, R11, RZ ;  /* 0x0000000b64067227 */ /* 0x000fe200078e00ff */
[----:B------:R-:W-:Y:S01]  /*1640*/  STL [R1+0x1c0], R17 ;  /* 0x0001c01101007387 */ /* 0x000fe20000100800 */
[----:B0-----:R-:W-:-:S02]  /*1650*/  IABS R13, R13 ;  /* 0x0000000d000d7213 */ /* 0x001fc40000000000 */
[----:B------:R-:W-:Y:S01]  /*1660*/  IMAD.MOV R8, RZ, RZ, -R8 ;  /* 0x000000ffff087224 */ /* 0x000fe200078e0a08 */
[----:B------:R0:W-:Y:S01]  /*1670*/  STL [R1+0x1bc], R16 ;  /* 0x0001bc1001007387 */ /* 0x0001e20000100800 */
[----:B------:R-:W-:Y:S01]  /*1680*/  IMAD.MOV R4, RZ, RZ, -R4 ;  /* 0x000000ffff047224 */ /* 0x000fe200078e0a04 */
[--C-:B-1----:R-:W-:Y:S01]  /*1690*/  LOP3.LUT R18, R98, 0x4c, R165.reuse, 0xfe, !PT ;  /* 0x0000004c62127812 */ /* 0x102fe200078efea5 */
[C---:B------:R-:W-:Y:S01]  /*16a0*/  IMAD.HI.U32 R5, R100.reuse, R135, RZ ;  /* 0x0000008764057227 */ /* 0x040fe200078e00ff */
[----:B------:R-:W-:Y:S02]  /*16b0*/  STL [R1+0x1b8], R15 ;  /* 0x0001b80f01007387 */ /* 0x000fe40000100800 */
[----:B------:R-:W-:Y:S01]  /*16c0*/  IABS R121, R18 ;  /* 0x0000001200797213 */ /* 0x000fe20000000000 */
[----:B------:R-:W-:Y:S01]  /*16d0*/  IMAD.MOV R6, RZ, RZ, -R6 ;  /* 0x000000ffff067224 */ /* 0x000fe200078e0a06 */
[----:B------:R1:W-:Y:S01]  /*16e0*/  STL [R1+0x1b4], R14 ;  /* 0x0001b40e01007387 */ /* 0x0003e20000100800 */
[----:B------:R-:W-:Y:S01]  /*16f0*/  IMAD.HI.U32 R7, R100, R133, RZ ;  /* 0x0000008564077227 */ /* 0x000fe200078e00ff */
[----:B0-----:R-:W-:-:S03]  /*1700*/  LOP3.LUT R16, R98, 0x44, R165, 0xfe, !PT ;  /* 0x0000004462107812 */ /* 0x001fc600078efea5 */
[C---:B------:R-:W-:Y:S01]  /*1710*/  IMAD R137, R160.reuse, R8, R137 ;  /* 0x00000008a0897224 */ /* 0x040fe200078e0289 */
[----:B------:R-:W-:Y:S01]  /*1720*/  IABS R125, R16 ;  /* 0x00000010007d7213 */ /* 0x000fe20000000000 */
[----:B------:R-:W-:Y:S01]  /*1730*/  IMAD R136, R160, R4, R9 ;  /* 0x00000004a0887224 */ /* 0x000fe200078e0209 */
[----:B------:R-:W-:Y:S01]  /*1740*/  IABS R9, R17 ;  /* 0x0000001100097213 */ /* 0x000fe20000000000 */
[----:B------:R-:W-:Y:S01]  /*1750*/  IMAD.HI.U32 R8, R100, R13, RZ ;  /* 0x0000000d64087227 */ /* 0x000fe200078e00ff */
[C-C-:B------:R-:W-:Y:S02]  /*1760*/  LOP3.LUT R17, R98.reuse, 0x42, R165.reuse, 0xfe, !PT ;  /* 0x0000004262117812 */ /* 0x140fe400078efea5 */
[----:B-1----:R-:W-:Y:S01]  /*1770*/  LOP3.LUT R14, R98, 0x48, R165, 0xfe, !PT ;  /* 0x00000048620e7812 */ /* 0x002fe200078efea5 */
[----:B------:R-:W-:Y:S02]  /*1780*/  IMAD.MOV R5, RZ, RZ, -R5 ;  /* 0x000000ffff057224 */ /* 0x000fe400078e0a05 */
[----:B------:R-:W-:Y:S01]  /*1790*/  IMAD R134, R160, R6, R11 ;  /* 0x00000006a0867224 */ /* 0x000fe200078e020b */
[----:B------:R-:W-:Y:S01]  /*17a0*/  IABS R11, R15 ;  /* 0x0000000f000b7213 */ /* 0x000fe20000000000 */
[----:B------:R-:W-:Y:S01]  /*17b0*/  IMAD.MOV R7, RZ, RZ, -R7 ;  /* 0x000000ffff077224 */ /* 0x000fe200078e0a07 */
[----:B------:R-:W-:Y:S01]  /*17c0*/  LOP3.LUT R15, R98, 0x46, R165, 0xfe, !PT ;  /* 0x00000046620f7812 */ /* 0x000fe200078efea5 */
[----:B------:R-:W-:Y:S01]  /*17d0*/  IMAD.MOV R8, RZ, RZ, -R8 ;  /* 0x000000ffff087224 */ /* 0x000fe200078e0a08 */
[----:B------:R-:W-:Y:S01]  /*17e0*/  STL [R1+0x1b0], R17 ;  /* 0x0001b01101007387 */ /* 0x000fe20000100800 */
[C---:B------:R-:W-:Y:S01]  /*17f0*/  IMAD R135, R160.reuse, R5, R135 ;  /* 0x00000005a0877224 */ /* 0x040fe200078e0287 */
[----:B------:R-:W-:Y:S01]  /*1800*/  IABS R123, R14 ;  /* 0x0000000e007b7213 */ /* 0x000fe20000000000 */
[----:B------:R-:W-:Y:S01]  /*1810*/  IMAD R133, R160, R7, R133 ;  /* 0x00000007a0857224 */ /* 0x000fe200078e0285 */
[----:B------:R0:W-:Y:S01]  /*1820*/  STL [R1+0x1ac], R16 ;  /* 0x0001ac1001007387 */ /* 0x0001e20000100800 */
[----:B------:R-:W-:-:S03]  /*1830*/  IMAD.HI.U32 R5, R100, R9, RZ ;  /* 0x0000000964057227 */ /* 0x000fc600078e00ff */
[----:B------:R-:W-:Y:S01]  /*1840*/  STL [R1+0x1a8], R15 ;  /* 0x0001a80f01007387 */ /* 0x000fe20000100800 */
[----:B------:R-:W-:-:S03]  /*1850*/  IMAD.HI.U32 R7, R100, R11, RZ ;  /* 0x0000000b64077227 */ /* 0x000fc600078e00ff */
[----:B------:R1:W-:Y:S01]  /*1860*/  STL [R1+0x1a4], R14 ;  /* 0x0001a40e01007387 */ /* 0x0003e20000100800 */
[----:B------:R-:W-:Y:S01]  /*1870*/  IMAD R132, R160, R8, R13 ;  /* 0x00000008a0847224 */ /* 0x000fe200078e020d */
[C---:B------:R-:W-:Y:S01]  /*1880*/  LOP3.LUT R13, R98.reuse, 0x4a, R165, 0xfe, !PT ;  /* 0x0000004a620d7812 */ /* 0x040fe200078efea5 */
[----:B------:R-:W-:Y:S01]  /*1890*/  IMAD.MOV R5, RZ, RZ, -R5 ;  /* 0x000000ffff057224 */ /* 0x000fe200078e0a05 */
[----:B0-----:R-:W-:Y:S01]  /*18a0*/  LOP3.LUT R16, R98, 0x50, R165, 0xfe, !PT ;  /* 0x0000005062107812 */ /* 0x001fe200078efea5 */
[----:B------:R-:W-:Y:S02]  /*18b0*/  IMAD.HI.U32 R4, R100, R131, RZ ;  /* 0x0000008364047227 */ /* 0x000fe400078e00ff */
[----:B------:R0:W-:Y:S01]  /*18c0*/  STL [R1+0x1a0], R13 ;  /* 0x0001a00d01007387 */ /* 0x0001e20000100800 */
[----:B------:R-:W-:Y:S01]  /*18d0*/  IABS R119, R16 ;  /* 0x0000001000777213 */ /* 0x000fe20000000000 */
[----:B------:R-:W-:Y:S01]  /*18e0*/  IMAD.MOV R7, RZ, RZ, -R7 ;  /* 0x000000ffff077224 */ /* 0x000fe200078e0a07 */
[----:B-1----:R-:W-:Y:S01]  /*18f0*/  LOP3.LUT R14, R98, 0x54, R165, 0xfe, !PT ;  /* 0x00000054620e7812 */ /* 0x002fe200078efea5 */
[C---:B------:R-:W-:Y:S01]  /*1900*/  IMAD.HI.U32 R6, R100.reuse, R129, RZ ;  /* 0x0000008164067227 */ /* 0x040fe200078e00ff */
[----:B------:R-:W-:Y:S02]  /*1910*/  STL [R1+0x19c], R18 ;  /* 0x00019c1201007387 */ /* 0x000fe40000100800 */
[----:B------:R-:W-:Y:S01]  /*1920*/  IABS R117, R14 ;  /* 0x0000000e00757213 */ /* 0x000fe20000000000 */
[----:B------:R-:W-:Y:S01]  /*1930*/  IMAD.HI.U32 R8, R100, R127, RZ ;  /* 0x0000007f64087227 */ /* 0x000fe200078e00ff */
[----:B0-----:R-:W-:-:S03]  /*1940*/  IABS R13, R13 ;  /* 0x0000000d000d7213 */ /* 0x001fc60000000000 */
[----:B------:R-:W-:Y:S01]  /*1950*/  IMAD R130, R160, R5, R9 ;  /* 0x00000005a0827224 */ /* 0x000fe200078e0209 */
[----:B------:R-:W-:Y:S01]  /*1960*/  IABS R9, R17 ;  /* 0x0000001100097213 */ /* 0x000fe20000000000 */
[----:B------:R-:W-:Y:S01]  /*1970*/  IMAD.MOV R4, RZ, RZ, -R4 ;  /* 0x000000ffff047224 */ /* 0x000fe200078e0a04 */
[----:B------:R-:W-:Y:S01]  /*1980*/  LOP3.LUT R17, R98, 0x4e, R165, 0xfe, !PT ;  /* 0x0000004e62117812 */ /* 0x000fe200078efea5 */
[----:B------:R-:W-:Y:S01]  /*1990*/  IMAD R128, R160, R7, R11 ;  /* 0x00000007a0807224 */ /* 0x000fe200078e020b */
[----:B------:R-:W-:Y:S01]  /*19a0*/  IABS R11, R15 ;  /* 0x0000000f000b7213 */ /* 0x000fe20000000000 */
[----:B------:R-:W-:Y:S01]  /*19b0*/  IMAD.MOV R6, RZ, RZ, -R6 ;  /* 0x000000ffff067224 */ /* 0x000fe200078e0a06 */
[----:B------:R-:W-:Y:S01]  /*19c0*/  LOP3.LUT R15, R98, 0x52, R165, 0xfe, !PT ;  /* 0x00000052620f7812 */ /* 0x000fe200078efea5 */
[----:B------:R-:W-:Y:S01]  /*19d0*/  IMAD.MOV R8, RZ, RZ, -R8 ;  /* 0x000000ffff087224 */ /* 0x000fe200078e0a08 */
[----:B------:R-:W-:Y:S01]  /*19e0*/  STL [R1+0x198], R17 ;  /* 0x0001981101007387 */ /* 0x000fe20000100800 */
[----:B------:R-:W-:-:S02]  /*19f0*/  IMAD R131, R160, R4, R131 ;  /* 0x00000004a0837224 */ /* 0x000fc400078e0283 */
[C---:B------:R-:W-:Y:S01]  /*1a00*/  IMAD R129, R160.reuse, R6, R129 ;  /* 0x00000006a0817224 */ /* 0x040fe200078e0281 */
[----:B------:R-:W-:Y:S01]  /*1a10*/  STL [R1+0x194], R16 ;  /* 0x0001941001007387 */ /* 0x000fe20000100800 */
[----:B------:R-:W-:Y:S02]  /*1a20*/  IMAD R127, R160, R8, R127 ;  /* 0x00000008a07f7224 */ /* 0x000fe400078e027f */
[C---:B------:R-:W-:Y:S01]  /*1a30*/  IMAD.HI.U32 R4, R100.reuse, R9, RZ ;  /* 0x0000000964047227 */ /* 0x040fe200078e00ff */
[----:B------:R-:W-:Y:S03]  /*1a40*/  STL [R1+0x190], R15 ;  /* 0x0001900f01007387 */ /* 0x000fe60000100800 */
[C---:B------:R-:W-:Y:S01]  /*1a50*/  IMAD.HI.U32 R6, R100.reuse, R11, RZ ;  /* 0x0000000b64067227 */ /* 0x040fe200078e00ff */
[----:B------:R0:W-:Y:S03]  /*1a60*/  STL [R1+0x18c], R14 ;  /* 0x00018c0e01007387 */ /* 0x0001e60000100800 */
[----:B------:R-:W-:-:S04]  /*1a70*/  IMAD.HI.U32 R8, R100, R13, RZ ;  /* 0x0000000d64087227 */ /* 0x000fc800078e00ff */
[----:B------:R-:W-:Y:S02]  /*1a80*/  IMAD.MOV R4, RZ, RZ, -R4 ;  /* 0x000000ffff047224 */ /* 0x000fe400078e0a04 */
[----:B------:R-:W-:Y:S01]  /*1a90*/  IMAD.HI.U32 R5, R100, R125, RZ ;  /* 0x0000007d64057227 */ /* 0x000fe200078e00ff */
[----:B0-----:R-:W-:-:S03]  /*1aa0*/  LOP3.LUT R14, R12, 0x7f, RZ, 0xc0, !PT ;  /* 0x0000007f0c0e7812 */ /* 0x001fc600078ec0ff */
[----:B------:R-:W-:Y:S02]  /*1ab0*/  IMAD.MOV R6, RZ, RZ, -R6 ;  /* 0x000000ffff067224 */ /* 0x000fe400078e0a06 */
[----:B------:R-:W-:Y:S02]  /*1ac0*/  IMAD.MOV R8, RZ, RZ, -R8 ;  /* 0x000000ffff087224 */ /* 0x000fe400078e0a08 */
[----:B------:R-:W-:-:S04]  /*1ad0*/  IMAD.HI.U32 R7, R100, R123, RZ ;  /* 0x0000007b64077227 */ /* 0x000fc800078e00ff */
[C---:B------:R-:W-:Y:S01]  /*1ae0*/  IMAD R126, R160.reuse, R4, R9 ;  /* 0x00000004a07e7224 */ /* 0x040fe200078e0209 */
[----:B------:R-:W-:Y:S01]  /*1af0*/  IABS R9, R17 ;  /* 0x0000001100097213 */ /* 0x000fe20000000000 */
[----:B------:R-:W-:Y:S02]  /*1b00*/  IMAD.MOV R5, RZ, RZ, -R5 ;  /* 0x000000ffff057224 */ /* 0x000fe400078e0a05 */
[C---:B------:R-:W-:Y:S01]  /*1b10*/  IMAD R124, R160.reuse, R6, R11 ;  /* 0x00000006a07c7224 */ /* 0x040fe200078e020b */
[----:B------:R-:W-:Y:S01]  /*1b20*/  IABS R11, R15 ;  /* 0x0000000f000b7213 */ /* 0x000fe20000000000 */
[----:B------:R-:W-:Y:S01]  /*1b30*/  IMAD R122, R160, R8, R13 ;  /* 0x00000008a07a7224 */ /* 0x000fe200078e020d */
[C---:B------:R-:W-:Y:S01]  /*1b40*/  LOP3.LUT R15, R98.reuse, 0x56, R165, 0xfe, !PT ;  /* 0x00000056620f7812 */ /* 0x040fe200078efea5 */
[----:B------:R-:W-:Y:S01]  /*1b50*/  IMAD.MOV R7, RZ, RZ, -R7 ;  /* 0x000000ffff077224 */ /* 0x000fe200078e0a07 */
[----:B------:R-:W-:Y:S01]  /*1b60*/  LOP3.LUT R13, R98, 0x58, R165, 0xfe, !PT ;  /* 0x00000058620d7812 */ /* 0x000fe200078efea5 */
[----:B------:R-:W-:-:S02]  /*1b70*/  IMAD.HI.U32 R8, R100, R117, RZ ;  /* 0x0000007564087227 */ /* 0x000fc400078e00ff */
[----:B------:R-:W-:Y:S01]  /*1b80*/  STL [R1+0x188], R15 ;  /* 0x0001880f01007387 */ /* 0x000fe20000100800 */
[----:B------:R-:W-:Y:S01]  /*1b90*/  IABS R115, R13 ;  /* 0x0000000d00737213 */ /* 0x000fe20000000000 */
[C---:B------:R-:W-:Y:S02]  /*1ba0*/  IMAD R125, R160.reuse, R5, R125 ;  /* 0x00000005a07d7224 */ /* 0x040fe400078e027d */
[----:B------:R-:W-:Y:S01]  /*1bb0*/  IMAD R123, R160, R7, R123 ;  /* 0x00000007a07b7224 */ /* 0x000fe200078e027b */
[----:B------:R0:W-:Y:S01]  /*1bc0*/  STL [R1+0x184], R13 ;  /* 0x0001840d01007387 */ /* 0x0001e20000100800 */
[----:B------:R-:W-:-:S03]  /*1bd0*/  IMAD.HI.U32 R5, R100, R9, RZ ;  /* 0x0000000964057227 */ /* 0x000fc600078e00ff */
[----:B------:R-:W-:Y:S01]  /*1be0*/  STL [R1+0x180], R241 ;  /* 0x000180f101007387 */ /* 0x000fe20000100800 */
[----:B------:R-:W-:Y:S02]  /*1bf0*/  IMAD.MOV R8, RZ, RZ, -R8 ;  /* 0x000000ffff087224 */ /* 0x000fe400078e0a08 */
[----:B------:R-:W-:Y:S01]  /*1c00*/  IMAD.HI.U32 R7, R100, R11, RZ ;  /* 0x0000000b64077227 */ /* 0x000fe200078e00ff */
[----:B------:R-:W-:Y:S01]  /*1c10*/  STL [R1+0x17c], R239 ;  /* 0x00017cef01007387 */ /* 0x000fe20000100800 */
[----:B0-----:R-:W-:Y:S02]  /*1c20*/  IABS R13, R228 ;  /* 0x000000e4000d7213 */ /* 0x001fe40000000000 */
[----:B------:R-:W-:Y:S02]  /*1c30*/  IMAD.MOV R5, RZ, RZ, -R5 ;  /* 0x000000ffff057224 */ /* 0x000fe400078e0a05 */
[----:B------:R-:W-:Y:S02]  /*1c40*/  IMAD R117, R160, R8, R117 ;  /* 0x00000008a0757224 */ /* 0x000fe400078e0275 */
[----:B------:R-:W-:-:S02]  /*1c50*/  IMAD.MOV R7, RZ, RZ, -R7 ;  /* 0x000000ffff077224 */ /* 0x000fc400078e0a07 */
[----:B------:R-:W-:Y:S02]  /*1c60*/  IMAD R8, R3, 0x80, R14 ;  /* 0x0000008003087824 */ /* 0x000fe400078e020e */
[C---:B------:R-:W-:Y:S01]  /*1c70*/  IMAD R120, R160.reuse, R5, R9 ;  /* 0x00000005a0787224 */ /* 0x040fe200078e0209 */
[----:B------:R-:W-:Y:S01]  /*1c80*/  IABS R9, R15 ;  /* 0x0000000f00097213 */ /* 0x000fe20000000000 */
[----:B------:R-:W-:Y:S01]  /*1c90*/  IMAD R118, R160, R7, R11 ;  /* 0x00000007a0767224 */ /* 0x000fe200078e020b */
[----:B------:R-:W-:Y:S01]  /*1ca0*/  IABS R7, R8 ;  /* 0x0000000800077213 */ /* 0x000fe20000000000 */
[----:B------:R-:W-:Y:S01]  /*1cb0*/  IMAD.HI.U32 R4, R100, R121, RZ ;  /* 0x0000007964047227 */ /* 0x000fe200078e00ff */
[----:B------:R-:W-:Y:S01]  /*1cc0*/  IABS R11, R241 ;  /* 0x000000f1000b7213 */ /* 0x000fe20000000000 */
[----:B------:R0:W-:Y:S01]  /*1cd0*/  STL [R1+0x238], R8 ;  /* 0x0002380801007387 */ /* 0x0001e20000100800 */
[----:B------:R-:W-:Y:S01]  /*1ce0*/  ISETP.GE.AND P2, PT, R8, RZ, PT ;  /* 0x000000ff0800720c */ /* 0x000fe20003f46270 */
[----:B------:R-:W-:-:S02]  /*1cf0*/  IMAD.HI.U32 R3, R100, R9, RZ ;  /* 0x0000000964037227 */ /* 0x000fc400078e00ff */
[----:B------:R1:W-:Y:S02]  /*1d00*/  STL [R1+0x178], R236 ;  /* 0x000178ec01007387 */ /* 0x0003e40000100800 */
[----:B------:R-:W-:Y:S02]  /*1d10*/  IMAD.HI.U32 R2, R2, R7, RZ ;  /* 0x0000000702027227 */ /* 0x000fe400078e00ff */
[----:B------:R1:W-:Y:S02]  /*1d20*/  STL [R1+0x174], R234 ;  /* 0x000174ea01007387 */ /* 0x0003e40000100800 */
[----:B------:R-:W-:Y:S02]  /*1d30*/  IMAD.MOV R3, RZ, RZ, -R3 ;  /* 0x000000ffff037224 */ /* 0x000fe400078e0a03 */
[----:B------:R-:W-:Y:S01]  /*1d40*/  IMAD.MOV R2, RZ, RZ, -R2 ;  /* 0x000000ffff027224 */ /* 0x000fe200078e0a02 */
[----:B------:R1:W-:Y:S01]  /*1d50*/  STL [R1+0x170], R232 ;  /* 0x000170e801007387 */ /* 0x0003e20000100800 */
[----:B------:R-:W-:Y:S01]  /*1d60*/  IMAD R116, R160, R3, R9 ;  /* 0x00000003a0747224 */ /* 0x000fe200078e0209 */
[----:B------:R-:W-:Y:S01]  /*1d70*/  IABS R9, R236 ;  /* 0x000000ec00097213 */ /* 0x000fe20000000000 */
[----:B------:R-:W-:Y:S01]  /*1d80*/  IMAD R3, R0, R2, R7 ;  /* 0x0000000200037224 */ /* 0x000fe200078e0207 */
[----:B------:R1:W-:Y:S01]  /*1d90*/  STL [R1+0x16c], R230 ;  /* 0x00016ce601007387 */ /* 0x0003e20000100800 */
[----:B------:R-:W-:-:S03]  /*1da0*/  IMAD.HI.U32 R5, R100, R11, RZ ;  /* 0x0000000b64057227 */ /* 0x000fc600078e00ff */
[----:B------:R-:W-:Y:S01]  /*1db0*/  ISETP.GT.U32.AND P1, PT, R0, R3, PT ;  /* 0x000000030000720c */ /* 0x000fe20003f24070 */
[----:B------:R-:W-:Y:S01]  /*1dc0*/  IMAD.MOV R5, RZ, RZ, -R5 ;  /* 0x000000ffff057224 */ /* 0x000fe200078e0a05 */
[----:B------:R1:W-:Y:S01]  /*1dd0*/  STL [R1+0x168], R228 ;  /* 0x000168e401007387 */ /* 0x0003e20000100800 */
[----:B------:R-:W-:Y:S02]  /*1de0*/  IMAD.MOV R4, RZ, RZ, -R4 ;  /* 0x000000ffff047224 */ /* 0x000fe400078e0a04 */
[----:B------:R-:W-:Y:S01]  /*1df0*/  IMAD R114, R160, R5, R11 ;  /* 0x00000005a0727224 */ /* 0x000fe200078e020b */
[----:B------:R-:W-:Y:S01]  /*1e00*/  IABS R11, R232 ;  /* 0x000000e8000b7213 */ /* 0x000fe20000000000 */
[----:B------:R-:W-:Y:S01]  /*1e10*/  IMAD.HI.U32 R2, R100, R9, RZ ;  /* 0x0000000964027227 */ /* 0x000fe200078e00ff */
[----:B------:R1:W-:Y:S03]  /*1e20*/  STL [R1+0x164], R226 ;  /* 0x000164e201007387 */ /* 0x0003e60000100800 */
[----:B------:R-:W-:Y:S01]  /*1e30*/  IMAD R121, R160, R4, R121 ;  /* 0x00000004a0797224 */ /* 0x000fe200078e0279 */
[----:B------:R1:W-:Y:S01]  /*1e40*/  STL [R1+0x160], R224 ;  /* 0x000160e001007387 */ /* 0x0003e20000100800 */
[----:B------:R-:W-:-:S02]  /*1e50*/  @!P1 IMAD.IADD R3, R3, 0x1, -R0 ;  /* 0x0000000103039824 */ /* 0x000fc400078e0a00 */
[----:B------:R-:W-:Y:S01]  /*1e60*/  IMAD.HI.U32 R4, R100, R115, RZ ;  /* 0x0000007364047227 */ /* 0x000fe200078e00ff */
[----:B------:R1:W-:Y:S02]  /*1e70*/  STL [R1+0x15c], R222 ;  /* 0x00015cde01007387 */ /* 0x0003e40000100800 */
[----:B------:R-:W-:Y:S01]  /*1e80*/  ISETP.GT.U32.AND P1, PT, R0, R3, PT ;  /* 0x000000030000720c */ /* 0x000fe20003f24070 */
[----:B------:R-:W-:Y:S01]  /*1e90*/  IMAD.MOV R2, RZ, RZ, -R2 ;  /* 0x000000ffff027224 */ /* 0x000fe200078e0a02 */
[----:B------:R1:W-:Y:S01]  /*1ea0*/  STL [R1+0x158], R220 ;  /* 0x000158dc01007387 */ /* 0x0003e20000100800 */
[----:B------:R-:W-:-:S04]  /*1eb0*/  IMAD.HI.U32 R5, R100, R11, RZ ;  /* 0x0000000b64057227 */ /* 0x000fc800078e00ff */
[----:B------:R-:W-:Y:S02]  /*1ec0*/  IMAD.MOV R4, RZ, RZ, -R4 ;  /* 0x000000ffff047224 */ /* 0x000fe400078e0a04 */
[C---:B------:R-:W-:Y:S01]  /*1ed0*/  IMAD R112, R160.reuse, R2, R9 ;  /* 0x00000002a0707224 */ /* 0x040fe200078e0209 */
[----:B------:R-:W-:Y:S01]  /*1ee0*/  IABS R9, R220 ;  /* 0x000000dc00097213 */ /* 0x000fe20000000000 */
[----:B------:R-:W-:Y:S02]  /*1ef0*/  IMAD.MOV R5, RZ, RZ, -R5 ;  /* 0x000000ffff057224 */ /* 0x000fe400078e0a05 */
[----:B------:R-:W-:Y:S02]  /*1f00*/  IMAD R115, R160, R4, R115 ;  /* 0x00000004a0737224 */ /* 0x000fe400078e0273 */
[----:B------:R-:W-:-:S04]  /*1f10*/  IMAD.HI.U32 R4, R100, R111, RZ ;  /* 0x0000006f64047227 */ /* 0x000fc800078e00ff */
[--C-:B------:R-:W-:Y:S01]  /*1f20*/  IMAD R110, R160, R5, R11.reuse ;  /* 0x00000005a06e7224 */ /* 0x100fe200078e020b */
[----:B------:R-:W-:Y:S01]  /*1f30*/  PRMT R11, RZ, 0x7610, R11 ;  /* 0x00007610ff0b7816 */ /* 0x000fe2000000000b */
[----:B------:R-:W-:Y:S01]  /*1f40*/  @!P1 IMAD.IADD R3, R3, 0x1, -R0 ;  /* 0x0000000103039824 */ /* 0x000fe200078e0a00 */
[----:B------:R-:W-:Y:S01]  /*1f50*/  ISETP.NE.AND P1, PT, R102, RZ, PT ;  /* 0x000000ff6600720c */ /* 0x000fe20003f25270 */
[----:B------:R-:W-:Y:S02]  /*1f60*/  IMAD.HI.U32 R5, R100, R9, RZ ;  /* 0x0000000964057227 */ /* 0x000fe400078e00ff */
[----:B------:R1:W-:Y:S02]  /*1f70*/  STL.S16 [R1+0x44], R11 ;  /* 0x0000440b01007387 */ /* 0x0003e40000100600 */
[----:B------:R-:W-:Y:S02]  /*1f80*/  IMAD.MOV R4, RZ, RZ, -R4 ;  /* 0x000000ffff047224 */ /* 0x000fe400078e0a04 */
[----:B------:R-:W-:Y:S01]  /*1f90*/  IMAD.MOV.U32 R173, RZ, RZ, R3 ;  /* 0x000000ffffad7224 */ /* 0x000fe200078e0003 */
[----:B------:R1:W-:Y:S01]  /*1fa0*/  STL.S16 [R1+0x40], R10 ;  /* 0x0000400a01007387 */ /* 0x0003e20000100600 */
[----:B------:R-:W-:-:S02]  /*1fb0*/  IMAD.MOV R5, RZ, RZ, -R5 ;  /* 0x000000ffff057224 */ /* 0x000fc400078e0a05 */
[----:B------:R-:W-:Y:S02]  /*1fc0*/  IMAD R3, R165, UR12, RZ ;  /* 0x0000000ca5037c24 */ /* 0x000fe4000f8e02ff */
[----:B------:R-:W-:Y:S02]  /*1fd0*/  IMAD R111, R160, R4, R111 ;  /* 0x00000004a06f7224 */ /* 0x000fe400078e026f */
[----:B------:R-:W-:-:S04]  /*1fe0*/  IMAD.HI.U32 R4, R100, R105, RZ ;  /* 0x0000006964047227 */ /* 0x000fc800078e00ff */
[----:B------:R-:W-:Y:S02]  /*1ff0*/  IMAD R104, R160, R5, R9 ;  /* 0x00000005a0687224 */ /* 0x000fe400078e0209 */
[----:B------:R-:W-:Y:S02]  /*2000*/  IMAD.U32 R5, RZ, RZ, UR12 ;  /* 0x0000000cff057e24 */ /* 0x000fe4000f8e00ff */
[----:B------:R-:W-:Y:S02]  /*2010*/  IMAD R30, R30, 0x2, R3 ;  /* 0x000000021e1e7824 */ /* 0x000fe400078e0203 */
[----:B------:R-:W-:-:S04]  /*2020*/  IMAD.HI.U32 R7, R100, R13, RZ ;  /* 0x0000000d64077227 */ /* 0x000fc800078e00ff */
[----:B------:R-:W-:Y:S02]  /*2030*/  IMAD.MOV R4, RZ, RZ, -R4 ;  /* 0x000000ffff047224 */ /* 0x000fe400078e0a04 */
[----:B------:R-:W-:Y:S02]  /*2040*/  IMAD R56, R5, 0x2, R30 ;  /* 0x0000000205387824 */ /* 0x000fe400078e021e */
[----:B------:R-:W-:-:S04]  /*2050*/  IMAD.HI.U32 R6, R100, R119, RZ ;  /* 0x0000007764067227 */ /* 0x000fc800078e00ff */
[----:B------:R-:W-:Y:S02]  /*2060*/  IMAD.MOV R7, RZ, RZ, -R7 ;  /* 0x000000ffff077224 */ /* 0x000fe400078e0a07 */
[C---:B------:R-:W-:Y:S02]  /*2070*/  IMAD R105, R160.reuse, R4, R105 ;  /* 0x00000004a0697224 */ /* 0x040fe400078e0269 */
[----:B------:R-:W-:Y:S02]  /*2080*/  IMAD.U32 R4, RZ, RZ, UR12 ;  /* 0x0000000cff047e24 */ /* 0x000fe4000f8e00ff */
[----:B------:R-:W-:Y:S02]  /*2090*/  IMAD R79, R79, 0x2, R56 ;  /* 0x000000024f4f7824 */ /* 0x000fe400078e0238 */
[----:B------:R-:W-:Y:S02]  /*20a0*/  IMAD.MOV R6, RZ, RZ, -R6 ;  /* 0x000000ffff067224 */ /* 0x000fe400078e0a06 */
[----:B------:R-:W-:Y:S01]  /*20b0*/  IMAD R108, R160, R7, R13 ;  /* 0x00000007a06c7224 */ /* 0x000fe200078e020d */
[----:B------:R-:W-:Y:S01]  /*20c0*/  IABS R7, R224 ;  /* 0x000000e000077213 */ /* 0x000fe20000000000 */
[----:B------:R-:W-:-:S02]  /*20d0*/  IMAD R4, R4, 0x2, R79 ;  /* 0x0000000204047824 */ /* 0x000fc400078e024f */
[----:B------:R-:W-:Y:S02]  /*20e0*/  IMAD R119, R160, R6, R119 ;  /* 0x00000006a0777224 */ /* 0x000fe400078e0277 */
[----:B------:R-:W-:-:S04]  /*20f0*/  IMAD.HI.U32 R6, R100, R113, RZ ;  /* 0x0000007164067227 */ /* 0x000fc800078e00ff */
[----:B------:R-:W-:-:S04]  /*2100*/  IMAD.HI.U32 R2, R100, R7, RZ ;  /* 0x0000000764027227 */ /* 0x000fc800078e00ff */
[----:B------:R-:W-:Y:S02]  /*2110*/  IMAD R33, R33, 0x2, R4 ;  /* 0x0000000221217824 */ /* 0x000fe400078e0204 */
[----:B------:R-:W-:Y:S02]  /*2120*/  IMAD.MOV R6, RZ, RZ, -R6 ;  /* 0x000000ffff067224 */ /* 0x000fe400078e0a06 */
[----:B------:R-:W-:Y:S02]  /*2130*/  IMAD.MOV R2, RZ, RZ, -R2 ;  /* 0x000000ffff027224 */ /* 0x000fe400078e0a02 */
[----:B------:R-:W-:Y:S02]  /*2140*/  IMAD R58, R58, 0x2, R33 ;  /* 0x000000023a3a7824 */ /* 0x000fe400078e0221 */
[----:B------:R-:W-:Y:S02]  /*2150*/  IMAD R113, R160, R6, R113 ;  /* 0x00000006a0717224 */ /* 0x000fe400078e0271 */
[----:B------:R-:W-:-:S04]  /*2160*/  IMAD.HI.U32 R6, R100, R109, RZ ;  /* 0x0000006d64067227 */ /* 0x000fc800078e00ff */
[----:B------:R-:W-:Y:S02]  /*2170*/  IMAD R106, R160, R2, R7 ;  /* 0x00000002a06a7224 */ /* 0x000fe400078e0207 */
[----:B------:R-:W-:-:S04]  /*2180*/  IMAD.HI.U32 R0, R100, R107, RZ ;  /* 0x0000006b64007227 */ /* 0x000fc800078e00ff */
[----:B------:R-:W-:Y:S02]  /*2190*/  IMAD.U32 R7, RZ, RZ, UR12 ;  /* 0x0000000cff077e24 */ /* 0x000fe4000f8e00ff */
[----:B------:R-:W-:Y:S02]  /*21a0*/  IMAD R82, R5, 0x2, R58 ;  /* 0x0000000205527824 */ /* 0x000fe400078e023a */
[----:B------:R-:W-:Y:S02]  /*21b0*/  IMAD.MOV R6, RZ, RZ, -R6 ;  /* 0x000000ffff067224 */ /* 0x000fe400078e0a06 */
[----:B------:R-:W-:Y:S02]  /*21c0*/  IMAD.MOV R0, RZ, RZ, -R0 ;  /* 0x000000ffff007224 */ /* 0x000fe400078e0a00 */
[----:B------:R-:W-:Y:S02]  /*21d0*/  IMAD.U32 R9, RZ, RZ, UR12 ;  /* 0x0000000cff097e24 */ /* 0x000fe4000f8e00ff */
[----:B0-----:R-:W-:-:S02]  /*21e0*/  IMAD R8, R7, 0x2, R82 ;  /* 0x0000000207087824 */ /* 0x001fc400078e0252 */
[----:B------:R-:W-:Y:S01]  /*21f0*/  @!P2 IMAD.MOV R173, RZ, RZ, -R173 ;  /* 0x000000ffffada224 */ /* 0x000fe200078e0aad */
[----:B------:R-:W-:Y:S01]  /*2200*/  @!P1 LOP3.LUT R173, RZ, R102, RZ, 0x33, !PT ;  /* 0x00000066ffad9212 */ /* 0x000fe200078e33ff */
[----:B------:R-:W-:Y:S01]  /*2210*/  IMAD R109, R160, R6, R109 ;  /* 0x00000006a06d7224 */ /* 0x000fe200078e026d */
[----:B------:R-:W-:Y:S01]  /*2220*/  LOP3.LUT P1, RZ, R12, 0xff, RZ, 0xc0, !PT ;  /* 0x000000ff0cff7812 */ /* 0x000fe2000782c0ff */
[----:B------:R-:W-:Y:S01]  /*2230*/  IMAD R107, R160, R0, R107 ;  /* 0x00000000a06b7224 */ /* 0x000fe200078e026b */
[----:B------:R-:W-:Y:S01]  /*2240*/  PLOP3.LUT P2, PT, PT, PT, UP1, 0x80, 0x8 ;  /* 0x000000000008781c */ /* 0x000fe20003f4f018 */
[----:B------:R-:W-:Y:S01]  /*2250*/  IMAD.U32 R2, RZ, RZ, UR12 ;  /* 0x0000000cff027e24 */ /* 0x000fe2000f8e00ff */
[----:B------:R-:W-:Y:S01]  /*2260*/  LOP3.LUT R12, R165, 0x8, RZ, 0xfc, !PT ;  /* 0x00000008a50c7812 */ /* 0x000fe200078efcff */
[----:B------:R-:W-:Y:S02]  /*2270*/  IMAD.U32 R6, RZ, RZ, UR12 ;  /* 0x0000000cff067e24 */ /* 0x000fe4000f8e00ff */
[----:B------:R-:W-:Y:S01]  /*2280*/  IMAD R32, R9, 0x2, R8 ;  /* 0x0000000209207824 */ /* 0x000fe200078e0208 */
[----:B-1----:R-:W-:Y:S07]  /*2290*/  BRA.U UP0, `(.L_x_5) ;  /* 0x0000000100187547 */ /* 0x002fee000b800000 */
[----:B------:R-:W-:Y:S01]  /*22a0*/  ELECT P3, URZ, PT ;  /* 0x0000000000ff782f */ /* 0x000fe20003860000 */
[----:B------:R-:W-:Y:S01]  /*22b0*/  IMAD.MOV.U32 R0, RZ, RZ, 0x1 ;  /* 0x00000001ff007424 */ /* 0x000fe200078e00ff */
[----:B------:R-:W-:Y:S01]  /*22c0*/  UMOV UR4, 0x40 ;  /* 0x0000004000047882 */ /* 0x000fe20000000000 */
[----:B------:R-:W-:Y:S01]  /*22d0*/  UVIRTCOUNT.DEALLOC.SMPOOL 0x80 ;  /* 0x000000800000784c */ /* 0x000fe20000000000 */
[----:B------:R-:W-:-:S09]  /*22e0*/  ULEA UR4, UR7, UR4, 0x18 ;  /* 0x0000000407047291 */ /* 0x000fd2000f8ec0ff */
[----:B------:R0:W-:Y:S03]  /*22f0*/  @P3 STS.U8 [UR4], R0 ;  /* 0x00000000ff003988 */ /* 0x0001e60008000004 */
.L_x_5:
[----:B------:R-:W-:Y:S01]  /*2300*/  STTM.x64 tmem[UR10], RZ ;  /* 0x000000ff000079ed */ /* 0x000fe2000834000a */
[----:B------:R-:W1:Y:S02]  /*2310*/  FENCE.VIEW.ASYNC.T ;  /* 0x00000000000073c6 */ /* 0x000e640000000200 */
[----:B-1----:R-:W-:Y:S01]  /*2320*/  VOTEU.ALL UP2, P1 ;  /* 0x0000000000ff7886 */ /* 0x002fe20000840000 */
[----:B------:R-:W-:Y:S01]  /*2330*/  VOTEU.ALL UP3, P1 ;  /* 0x0000000000ff7886 */ /* 0x000fe20000860000 */
[----:B------:R-:W-:Y:S01]  /*2340*/  IMAD R173, R173, UR15, RZ ;  /* 0x0000000fadad7c24 */ /* 0x000fe2000f8e02ff */
[----:B------:R-:W-:Y:S01]  /*2350*/  ISETP.LT.AND P2, PT, R12, UR22, P2 ;  /* 0x000000160c007c0c */ /* 0x000fe20009741270 */
[----:B------:R-:W-:Y:S01]  /*2360*/  IMAD R61, R61, 0x2, R32 ;  /* 0x000000023d3d7824 */ /* 0x000fe200078e0220 */
[----:B------:R-:W-:-:S04]  /*2370*/  @!UP2 UIADD3 UR4, UPT, UPT, -UR11, 0x100000, URZ ;  /* 0x001000000b04a890 */ /* 0x000fc8000fffe1ff */
[----:B------:R-:W-:Y:S02]  /*2380*/  @!UP2 USHF.L.U32 UR5, UR4, 0xb, URZ ;  /* 0x0000000b0405a899 */ /* 0x000fe400080006ff */
[----:B------:R-:W-:Y:S01]  /*2390*/  @!UP2 USHF.L.U32 UR4, UR4, 0x1, URZ ;  /* 0x000000010404a899 */ /* 0x000fe200080006ff */
[----:B------:R-:W-:Y:S01]  /*23a0*/  BAR.SYNC.DEFER_BLOCKING 0x0 ;  /* 0x0000000000007b1d */ /* 0x000fe20000010000 */
[----:B------:R-:W-:Y:S01]  /*23b0*/  IADD3 R178, P3, PT, R173, UR16, RZ ;  /* 0x00000010adb27c10 */ /* 0x000fe2000ff7e0ff */
[----:B------:R-:W-:-:S03]  /*23c0*/  IMAD R83, R2, 0x2, R61 ;  /* 0x0000000202537824 */ /* 0x000fc600078e023d */
[----:B------:R-:W-:Y:S01]  /*23d0*/  LEA.HI.X.SX32 R173, R173, UR17, 0x1, P3 ;  /* 0x00000011adad7c11 */ /* 0x000fe200098f0eff */
[----:B------:R-:W-:Y:S01]  /*23e0*/  IMAD R9, R6, 0x2, R83 ;  /* 0x0000000206097824 */ /* 0x000fe200078e0253 */
[CC--:B0-----:R-:W-:Y:S01]  /*23f0*/  IADD3 R0, P3, PT, R3.reuse, R178.reuse, RZ ;  /* 0x000000b203007210 */ /* 0x0c1fe20007f7e0ff */
[----:B------:R-:W-:Y:S01]  /*2400*/  STL [R1+0x2a4], R230 ;  /* 0x0002a4e601007387 */ /* 0x000fe20000100800 */
[----:B------:R-:W-:Y:S01]  /*2410*/  IADD3 R2, P4, PT, R4, R178, RZ ;  /* 0x000000b204027210 */ /* 0x000fe20007f9e0ff */
[----:B------:R-:W-:Y:S01]  /*2420*/  IMAD R36, R36, 0x2, R9 ;  /* 0x0000000224247824 */ /* 0x000fe200078e0209 */
[-C--:B------:R-:W-:Y:S01]  /*2430*/  LEA.HI.X.SX32 R3, R3, R173.reuse, 0x1, P3 ;  /* 0x000000ad03037211 */ /* 0x080fe200018f0eff */
[----:B------:R-:W-:Y:S01]  /*2440*/  @P0 IMAD.MOV.U32 R6, RZ, RZ, R0 ;  /* 0x000000ffff060224 */ /* 0x000fe200078e0000 */
[----:B------:R-:W-:Y:S01]  /*2450*/  LEA.HI.X.SX32 R4, R4, R173, 0x1, P4 ;  /* 0x000000ad04047211 */ /* 0x000fe200020f0eff */
[----:B------:R-:W-:Y:S01]  /*2460*/  IMAD R60, R5, 0x2, R36 ;  /* 0x00000002053c7824 */ /* 0x000fe200078e0224 */
[----:B------:R-:W-:Y:S01]  /*2470*/  STL [R1+0x2a0], R228 ;  /* 0x0002a0e401007387 */ /* 0x000fe20000100800 */
[----:B------:R-:W-:-:S03]  /*2480*/  @P0 IMAD.MOV.U32 R7, RZ, RZ, R3 ;  /* 0x000000ffff070224 */ /* 0x000fc600078e0003 */
[----:B------:R-:W-:Y:S04]  /*2490*/  STL [R1+0x29c], R226 ;  /* 0x00029ce201007387 */ /* 0x000fe80000100800 */
[----:B------:R-:W0:Y:S02]  /*24a0*/  FENCE.VIEW.ASYNC.S ;  /* 0x00000000000073c6 */ /* 0x000e240000000000 */
[----:B0-----:R0:W1:Y:S02]  /*24b0*/  @!UP3 SYNCS.EXCH.64 URZ, [UR6], UR4 ;  /* 0x0000000406ffb5b2 */ /* 0x0010640008000100 */
[----:B-1----:R-:W-:Y:S01]  /*24c0*/  BAR.SYNC.DEFER_BLOCKING 0x0 ;  /* 0x0000000000007b1d */ /* 0x002fe20000010000 */
[----:B------:R-:W-:Y:S02]  /*24d0*/  IMAD.U32 R12, RZ, RZ, UR12 ;  /* 0x0000000cff0c7e24 */ /* 0x000fe4000f8e00ff */
[----:B------:R-:W-:-:S03]  /*24e0*/  IMAD R85, R85, 0x2, R60 ;  /* 0x0000000255557824 */ /* 0x000fc600078e023c */
[----:B------:R-:W-:Y:S04]  /*24f0*/  STL [R1+0x298], R224 ;  /* 0x000298e001007387 */ /* 0x000fe80000100800 */
[----:B------:R-:W-:Y:S04]  /*2500*/  STL [R1+0x294], R222 ;  /* 0x000294de01007387 */ /* 0x000fe80000100800 */
[----:B------:R1:W2:Y:S01]  /*2510*/  @P0 LDG.E.U8 R11, desc[UR20][R6.64] ;  /* 0x00000014060b0981 */ /* 0x0002a2000c1e1100 */
[----:B------:R-:W-:-:S03]  /*2520*/  IMAD.U32 R5, RZ, RZ, UR12 ;  /* 0x0000000cff057e24 */ /* 0x000fc6000f8e00ff */
[----:B------:R-:W-:Y:S01]  /*2530*/  STL [R1+0x290], R220 ;  /* 0x000290dc01007387 */ /* 0x000fe20000100800 */
[----:B------:R-:W-:-:S03]  /*2540*/  IMAD R12, R12, 0x2, R85 ;  /* 0x000000020c0c7824 */ /* 0x000fc600078e0255 */
[----:B------:R-:W-:Y:S01]  /*2550*/  STL [R1+0x28c], R103 ;  /* 0x00028c6701007387 */ /* 0x000fe20000100800 */
[----:B-1----:R-:W-:Y:S02]  /*2560*/  @P2 IMAD.MOV.U32 R6, RZ, RZ, R2 ;  /* 0x000000ffff062224 */ /* 0x002fe400078e0002 */
[----:B------:R-:W-:Y:S01]  /*2570*/  @P2 IMAD.MOV.U32 R7, RZ, RZ, R4 ;  /* 0x000000ffff072224 */ /* 0x000fe200078e0004 */
[----:B------:R-:W-:Y:S04]  /*2580*/  STL [R1+0x240], R0 ;  /* 0x0002400001007387 */ /* 0x000fe80000100800 */
[----:B------:R1:W3:Y:S04]  /*2590*/  @P2 LDG.E.U8 R10, desc[UR20][R6.64] ;  /* 0x00000014060a2981 */ /* 0x0002e8000c1e1100 */
[----:B------:R-:W-:Y:S01]  /*25a0*/  STL [R1+0x23c], R3 ;  /* 0x00023c0301007387 */ /* 0x000fe20000100800 */
[----:B------:R-:W-:-:S03]  /*25b0*/  IMAD R38, R5, 0x2, R12 ;  /* 0x0000000205267824 */ /* 0x000fc600078e020c */
[----:B------:R-:W-:Y:S01]  /*25c0*/  STL [R1+0x248], R2 ;  /* 0x0002480201007387 */ /* 0x000fe20000100800 */
[----:B------:R-:W-:-:S03]  /*25d0*/  LOP3.LUT R14, R165, 0x10, RZ, 0xfc, !PT ;  /* 0x00000010a50e7812 */ /* 0x000fc600078efcff */
[----:B------:R-:W-:Y:S01]  /*25e0*/  STL [R1+0x244], R4 ;  /* 0x0002440401007387 */ /* 0x000fe20000100800 */
[----:B------:R-:W-:Y:S01]  /*25f0*/  IMAD.U32 R13, RZ, RZ, UR12 ;  /* 0x0000000cff0d7e24 */ /* 0x000fe2000f8e00ff */
[-C--:B------:R-:W-:Y:S01]  /*2600*/  IADD3 R5, P3, PT, R8, R178.reuse, RZ ;  /* 0x000000b208057210 */ /* 0x080fe20007f7e0ff */
[----:B-1----:R-:W-:Y:S01]  /*2610*/  IMAD.U32 R7, RZ, RZ, UR12 ;  /* 0x0000000cff077e24 */ /* 0x002fe2000f8e00ff */
[----:B------:R-:W-:Y:S02]  /*2620*/  PRMT R16, RZ, 0x7610, R16 ;  /* 0x00007610ff107816 */ /* 0x000fe40000000010 */
[----:B------:R-:W-:Y:S02]  /*2630*/  IADD3 R6, P4, PT, R9, R178, RZ ;  /* 0x000000b209067210 */ /* 0x000fe40007f9e0ff */
[----:B------:R-:W-:Y:S01]  /*2640*/  PRMT R15, RZ, 0x7610, R15 ;  /* 0x00007610ff0f7816 */ /* 0x000fe2000000000f */
[----:B--2---:R1:W-:Y:S01]  /*2650*/  @P0 STL [R1+0x44], R11 ;  /* 0x0000440b01000387 */ /* 0x0043e20000100800 */
[----:B------:R-:W-:-:S04]  /*2660*/  PLOP3.LUT P0, PT, PT, PT, UP1, 0x80, 0x8 ;  /* 0x000000000008781c */ /* 0x000fc80003f0f018 */
[----:B------:R-:W-:Y:S01]  /*2670*/  ISETP.LT.AND P0, PT, R14, UR22, P0 ;  /* 0x000000160e007c0c */ /* 0x000fe20008701270 */
[----:B-1----:R-:W-:-:S04]  /*2680*/  IMAD.U32 R11, RZ, RZ, UR12 ;  /* 0x0000000cff0b7e24 */ /* 0x002fc8000f8e00ff */
[----:B------:R-:W-:Y:S01]  /*2690*/  IMAD R64, R11, 0x2, R38 ;  /* 0x000000020b407824 */ /* 0x000fe200078e0226 */
[----:B---3--:R1:W-:Y:S01]  /*26a0*/  @P2 STL [R1+0x40], R10 ;  /* 0x0000400a01002387 */ /* 0x0083e20000100800 */
[----:B------:R-:W-:Y:S02]  /*26b0*/  PLOP3.LUT P2, PT, PT, PT, UP1, 0x80, 0x8 ;  /* 0x000000000008781c */ /* 0x000fe40003f4f018 */
[----:B------:R-:W-:-:S04]  /*26c0*/  IMAD R88, R13, 0x2, R64 ;  /* 0x000000020d587824 */ /* 0x000fc800078e0240 */
[----:B------:R-:W-:Y:S01]  /*26d0*/  IMAD R13, R7, 0x2, R88 ;  /* 0x00000002070d7824 */ /* 0x000fe200078e0258 */
[----:B-1----:R-:W-:Y:S02]  /*26e0*/  LOP3.LUT R10, R165, 0x18, RZ, 0xfc, !PT ;  /* 0x00000018a50a7812 */ /* 0x002fe400078efcff */
[----:B------:R-:W-:Y:S02]  /*26f0*/  LEA.HI.X.SX32 R7, R8, R173, 0x1, P3 ;  /* 0x000000ad08077211 */ /* 0x000fe400018f0eff */
[----:B------:R-:W-:Y:S01]  /*2700*/  ISETP.LT.AND P2, PT, R10, UR22, P2 ;  /* 0x000000160a007c0c */ /* 0x000fe20009741270 */
[----:B------:R-:W-:Y:S02]  /*2710*/  IMAD.U32 R10, RZ, RZ, UR12 ;  /* 0x0000000cff0a7e24 */ /* 0x000fe4000f8e00ff */
[----:B------:R-:W-:Y:S02]  /*2720*/  @P0 IMAD.MOV.U32 R11, RZ, RZ, R7 ;  /* 0x000000ffff0b0224 */ /* 0x000fe400078e0007 */
[----:B------:R-:W-:-:S02]  /*2730*/  IMAD R39, R10, 0x2, R13 ;  /* 0x000000020a277824 */ /* 0x000fc400078e020d */
[----:B------:R-:W-:Y:S01]  /*2740*/  @P0 IMAD.MOV.U32 R10, RZ, RZ, R5 ;  /* 0x000000ffff0a0224 */ /* 0x000fe200078e0005 */
[----:B------:R-:W-:-:S04]  /*2750*/  LEA.HI.X.SX32 R8, R9, R173, 0x1, P4 ;  /* 0x000000ad09087211 */ /* 0x000fc800020f0eff */
[----:B------:R1:W2:Y:S02]  /*2760*/  @P0 LDG.E.U8 R16, desc[UR20][R10.64] ;  /* 0x000000140a100981 */ /* 0x0002a4000c1e1100 */
[----:B-1----:R-:W-:Y:S02]  /*2770*/  @P2 IMAD.MOV.U32 R10, RZ, RZ, R6 ;  /* 0x000000ffff0a2224 */ /* 0x002fe400078e0006 */
[----:B------:R-:W-:-:S05]  /*2780*/  @P2 IMAD.MOV.U32 R11, RZ, RZ, R8 ;  /* 0x000000ffff0b2224 */ /* 0x000fca00078e0008 */
[----:B------:R1:W3:Y:S01]  /*2790*/  @P2 LDG.E.U8 R15, desc[UR20][R10.64] ;  /* 0x000000140a0f2981 */ /* 0x0002e2000c1e1100 */
[----:B------:R-:W-:-:S03]  /*27a0*/  IMAD.U32 R14, RZ, RZ, UR12 ;  /* 0x0000000cff0e7e24 */ /* 0x000fc6000f8e00ff */
[----:B------:R-:W-:Y:S01]  /*27b0*/  STL [R1+0x250], R5 ;  /* 0x0002500501007387 */ /* 0x000fe20000100800 */
[----:B------:R-:W-:-:S03]  /*27c0*/  IMAD R65, R14, 0x2, R39 ;  /* 0x000000020e417824 */ /* 0x000fc600078e0227 */
[----:B------:R-:W-:Y:S01]  /*27d0*/  STL [R1+0x24c], R7 ;  /* 0x00024c0701007387 */ /* 0x000fe20000100800 */
[----:B------:R-:W-:Y:S01]  /*27e0*/  IMAD.U32 R9, RZ, RZ, UR12 ;  /* 0x0000000cff097e24 */ /* 0x000fe2000f8e00ff */
[C---:B------:R-:W-:Y:S02]  /*27f0*/  LOP3.LUT R18, R165.reuse, 0x20, RZ, 0xfc, !PT ;  /* 0x00000020a5127812 */ /* 0x040fe400078efcff */
[----:B------:R-:W-:Y:S02]  /*2800*/  PLOP3.LUT P0, PT, PT, PT, UP1, 0x80, 0x8 ;  /* 0x000000000008781c */ /* 0x000fe40003f0f018 */
[----:B------:R-:W-:Y:S02]  /*2810*/  LOP3.LUT R17, R165, 0x28, RZ, 0xfc, !PT ;  /* 0x00000028a5117812 */ /* 0x000fe400078efcff */
[----:B------:R-:W-:Y:S02]  /*2820*/  ISETP.LT.AND P0, PT, R18, UR22, P0 ;  /* 0x0000001612007c0c */ /* 0x000fe40008701270 */
[----:B------:R-:W-:Y:S01]  /*2830*/  PLOP3.LUT P2, PT, PT, PT, UP1, 0x80, 0x8 ;  /* 0x000000000008781c */ /* 0x000fe20003f4f018 */
[----:B------:R-:W-:-:S03]  /*2840*/  IMAD.U32 R91, RZ, RZ, UR12 ;  /* 0x0000000cff5b7e24 */ /* 0x000fc6000f8e00ff */
[----:B------:R-:W-:Y:S02]  /*2850*/  ISETP.LT.AND P2, PT, R17, UR22, P2 ;  /* 0x0000001611007c0c */ /* 0x000fe40009741270 */
[----:B-1----:R-:W-:Y:S02]  /*2860*/  IADD3 R10, P4, PT, R13, R178, RZ ;  /* 0x000000b20d0a7210 */ /* 0x002fe40007f9e0ff */
[----:B------:R-:W-:Y:S02]  /*2870*/  PRMT R20, RZ, 0x7610, R20 ;  /* 0x00007610ff147816 */ /* 0x000fe40000000014 */
[----:B------:R-:W-:Y:S01]  /*2880*/  PRMT R19, RZ, 0x7610, R19 ;  /* 0x00007610ff137816 */ /* 0x000fe20000000013 */
[----:B--2---:R1:W-:Y:S02]  /*2890*/  STL [R1+0x3c], R16 ;  /* 0x00003c1001007387 */ /* 0x0043e40000100800 */
[----:B-1----:R-:W-:-:S04]  /*28a0*/  IMAD.U32 R16, RZ, RZ, UR12 ;  /* 0x0000000cff107e24 */ /* 0x002fc8000f8e00ff */
[----:B------:R-:W-:Y:S01]  /*28b0*/  IMAD R89, R16, 0x2, R65 ;  /* 0x0000000210597824 */ /* 0x000fe200078e0241 */
[----:B------:R-:W-:Y:S03]  /*28c0*/  STL [R1+0x258], R6 ;  /* 0x0002580601007387 */ /* 0x000fe60000100800 */
[----:B------:R-:W-:Y:S01]  /*28d0*/  IMAD R16, R14, 0x2, R89 ;  /* 0x000000020e107824 */ /* 0x000fe200078e0259 */
[----:B------:R-:W-:Y:S03]  /*28e0*/  STL [R1+0x254], R8 ;  /* 0x0002540801007387 */ /* 0x000fe60000100800 */
[----:B------:R-:W-:Y:S01]  /*28f0*/  IMAD R42, R9, 0x2, R16 ;  /* 0x00000002092a7824 */ /* 0x000fe200078e0210 */
[----:B---3--:R1:W-:Y:S01]  /*2900*/  STL [R1+0x38], R15 ;  /* 0x0000380f01007387 */ /* 0x0083e20000100800 */
[----:B------:R-:W-:Y:S01]  /*2910*/  IADD3 R9, P3, PT, R12, R178, RZ ;  /* 0x000000b20c097210 */ /* 0x000fe20007f7e0ff */
[----:B-1----:R-:W-:-:S04]  /*2920*/  IMAD.U32 R15, RZ, RZ, UR12 ;  /* 0x0000000cff0f7e24 */ /* 0x002fc8000f8e00ff */
[----:B------:R-:W-:Y:S01]  /*2930*/  IMAD R66, R15, 0x2, R42 ;  /* 0x000000020f427824 */ /* 0x000fe200078e022a */
[----:B------:R-:W-:-:S03]  /*2940*/  LEA.HI.X.SX32 R11, R12, R173, 0x1, P3 ;  /* 0x000000ad0c0b7211 */ /* 0x000fc600018f0eff */
[----:B------:R-:W-:Y:S01]  /*2950*/  IMAD R91, R91, 0x2, R66 ;  /* 0x000000025b5b7824 */ /* 0x000fe200078e0242 */
[----:B------:R-:W-:Y:S01]  /*2960*/  LEA.HI.X.SX32 R12, R13, R173, 0x1, P4 ;  /* 0x000000ad0d0c7211 */ /* 0x000fe200020f0eff */
[----:B------:R-:W-:Y:S02]  /*2970*/  @P0 IMAD.MOV.U32 R15, RZ, RZ, R11 ;  /* 0x000000ffff0f0224 */ /* 0x000fe400078e000b */
[----:B------:R-:W-:Y:S02]  /*2980*/  IMAD R17, R14, 0x2, R91 ;  /* 0x000000020e117824 */ /* 0x000fe400078e025b */
[----:B------:R-:W-:-:S05]  /*2990*/  @P0 IMAD.MOV.U32 R14, RZ, RZ, R9 ;  /* 0x000000ffff0e0224 */ /* 0x000fca00078e0009 */
[----:B------:R1:W2:Y:S02]  /*29a0*/  @P0 LDG.E.U8 R20, desc[UR20][R14.64] ;  /* 0x000000140e140981 */ /* 0x0002a4000c1e1100 */
[----:B-1----:R-:W-:Y:S02]  /*29b0*/  @P2 IMAD.MOV.U32 R14, RZ, RZ, R10 ;  /* 0x000000ffff0e2224 */ /* 0x002fe400078e000a */
[----:B------:R-:W-:-:S05]  /*29c0*/  @P2 IMAD.MOV.U32 R15, RZ, RZ, R12 ;  /* 0x000000ffff0f2224 */ /* 0x000fca00078e000c */
[----:B------:R1:W3:Y:S01]  /*29d0*/  @P2 LDG.E.U8 R19, desc[UR20][R14.64] ;  /* 0x000000140e132981 */ /* 0x0002e2000c1e1100 */
[----:B------:R-:W-:Y:S02]  /*29e0*/  IMAD.U32 R18, RZ, RZ, UR12 ;  /* 0x0000000cff127e24 */ /* 0x000fe4000f8e00ff */
[----:B------:R-:W-:Y:S02]  /*29f0*/  IMAD.U32 R68, RZ, RZ, UR12 ;  /* 0x0000000cff447e24 */ /* 0x000fe4000f8e00ff */
[----:B------:R-:W-:Y:S01]  /*2a00*/  IMAD R45, R18, 0x2, R17 ;  /* 0x00000002122d7824 */ /* 0x000fe200078e0211 */
[----:B------:R-:W-:Y:S01]  /*2a10*/  STL [R1+0x260], R9 ;  /* 0x0002600901007387 */ /* 0x000fe20000100800 */
[----:B------:R-:W-:Y:S01]  /*2a20*/  IMAD.U32 R13, RZ, RZ, UR12 ;  /* 0x0000000cff0d7e24 */ /* 0x000fe2000f8e00ff */
[----:B------:R-:W-:Y:S01]  /*2a30*/  PRMT R0, RZ, 0x7610, R0 ;  /* 0x00007610ff007816 */ /* 0x000fe20000000000 */
[----:B------:R-:W-:Y:S01]  /*2a40*/  IMAD R68, R68, 0x2, R45 ;  /* 0x0000000244447824 */ /* 0x000fe200078e022d */
[----:B------:R-:W-:Y:S01]  /*2a50*/  STL [R1+0x25c], R11 ;  /* 0x00025c0b01007387 */ /* 0x000fe20000100800 */
[----:B-1----:R-:W-:-:S03]  /*2a60*/  LOP3.LUT R14, R165, 0x30, RZ, 0xfc, !PT ;  /* 0x00000030a50e7812 */ /* 0x002fc600078efcff */
[----:B------:R-:W-:Y:S01]  /*2a70*/  STL [R1+0x268], R10 ;  /* 0x0002680a01007387 */ /* 0x000fe20000100800 */
[----:B------:R-:W-:Y:S01]  /*2a80*/  IMAD R94, R13, 0x2, R68 ;  /* 0x000000020d5e7824 */ /* 0x000fe200078e0244 */
[----:B------:R-:W-:Y:S02]  /*2a90*/  PLOP3.LUT P0, PT, PT, PT, UP1, 0x80, 0x8 ;  /* 0x000000000008781c */ /* 0x000fe40003f0f018 */
[----:B------:R-:W-:Y:S01]  /*2aa0*/  STL [R1+0x264], R12 ;  /* 0x0002640c01007387 */ /* 0x000fe20000100800 */
[----:B------:R-:W-:Y:S01]  /*2ab0*/  IMAD.U32 R21, RZ, RZ, UR12 ;  /* 0x0000000cff157e24 */ /* 0x000fe2000f8e00ff */
[----:B------:R-:W-:Y:S01]  /*2ac0*/  ISETP.LT.AND P0, PT, R14, UR22, P0 ;  /* 0x000000160e007c0c */ /* 0x000fe20008701270 */
[----:B------:R-:W-:Y:S01]  /*2ad0*/  IMAD.U32 R71, RZ, RZ, UR12 ;  /* 0x0000000cff477e24 */ /* 0x000fe2000f8e00ff */
[----:B------:R-:W-:Y:S01]  /*2ae0*/  IADD3 R13, P3, PT, R16, R178, RZ ;  /* 0x000000b2100d7210 */ /* 0x000fe20007f7e0ff */
[----:B---3--:R1:W-:Y:S04]  /*2af0*/  STL [R1+0x30], R19 ;  /* 0x0000301301007387 */ /* 0x0083e80000100800 */
[----:B------:R-:W-:Y:S01]  /*2b00*/  STL.S16 [R1+0x2c], R0 ;  /* 0x00002c0001007387 */ /* 0x000fe20000100600 */
[----:B-1----:R-:W-:-:S03]  /*2b10*/  IMAD.U32 R19, RZ, RZ, UR12 ;  /* 0x0000000cff137e24 */ /* 0x002fc6000f8e00ff */
[----:B--2---:R1:W-:Y:S02]  /*2b20*/  STL [R1+0x34], R20 ;  /* 0x0000341401007387 */ /* 0x0043e40000100800 */
[----:B-1----:R-:W-:-:S04]  /*2b30*/  IMAD R20, R19, 0x2, R94 ;  /* 0x0000000213147824 */ /* 0x002fc800078e025e */
[----:B------:R-:W-:-:S04]  /*2b40*/  IMAD R44, R21, 0x2, R20 ;  /* 0x00000002152c7824 */ /* 0x000fc800078e0214 */
[----:B------:R-:W-:Y:S01]  /*2b50*/  IMAD R71, R71, 0x2, R44 ;  /* 0x0000000247477824 */ /* 0x000fe200078e022c */
[----:B------:R1:W-:Y:S03]  /*2b60*/  STL [R1+0x270], R13 ;  /* 0x0002700d01007387 */ /* 0x0003e60000100800 */
[----:B------:R-:W-:Y:S02]  /*2b70*/  IMAD R95, R18, 0x2, R71 ;  /* 0x00000002125f7824 */ /* 0x000fe400078e0247 */
[----:B------:R-:W-:Y:S02]  /*2b80*/  @P0 IMAD.MOV.U32 R18, RZ, RZ, R13 ;  /* 0x000000ffff120224 */ /* 0x000fe400078e000d */
[----:B-1----:R-:W2:Y:S01]  /*2b90*/  LDL.LU R13, [R1+0x2c] ;  /* 0x00002c00010d7983 */ /* 0x002ea20000300800 */
[----:B------:R-:W-:Y:S02]  /*2ba0*/  LOP3.LUT R0, R165, 0x38, RZ, 0xfc, !PT ;  /* 0x00000038a5007812 */ /* 0x000fe400078efcff */
[----:B------:R-:W-:Y:S01]  /*2bb0*/  PLOP3.LUT P2, PT, PT, PT, UP1, 0x80, 0x8 ;  /* 0x000000000008781c */ /* 0x000fe20003f4f018 */
[----:B------:R-:W-:Y:S01]  /*2bc0*/  IMAD.U32 R22, RZ, RZ, UR12 ;  /* 0x0000000cff167e24 */ /* 0x000fe2000f8e00ff */
[----:B------:R-:W-:-:S02]  /*2bd0*/  LEA.HI.X.SX32 R15, R16, R173, 0x1, P3 ;  /* 0x000000ad100f7211 */ /* 0x000fc400018f0eff */
[----:B------:R-:W-:Y:S01]  /*2be0*/  ISETP.LT.AND P2, PT, R0, UR22, P2 ;  /* 0x0000001600007c0c */ /* 0x000fe20009741270 */
[----:B------:R-:W-:Y:S01]  /*2bf0*/  IMAD.U32 R24, RZ, RZ, UR12 ;  /* 0x0000000cff187e24 */ /* 0x000fe2000f8e00ff */
[C---:B------:R-:W-:Y:S01]  /*2c00*/  IADD3 R14, P4, PT, R17.reuse, R178, RZ ;  /* 0x000000b2110e7210 */ /* 0x040fe20007f9e0ff */
[----:B------:R-:W-:Y:S02]  /*2c10*/  IMAD R21, R22, 0x2, R95 ;  /* 0x0000000216157824 */ /* 0x000fe400078e025f */
[----:B------:R-:W-:Y:S01]  /*2c20*/  @P0 IMAD.MOV.U32 R19, RZ, RZ, R15 ;  /* 0x000000ffff130224 */ /* 0x000fe200078e000f */
[----:B------:R-:W-:Y:S01]  /*2c30*/  LEA.HI.X.SX32 R16, R17, R173, 0x1, P4 ;  /* 0x000000ad11107211 */ /* 0x000fe200020f0eff */
[----:B------:R-:W-:Y:S02]  /*2c40*/  IMAD.U32 R72, RZ, RZ, UR12 ;  /* 0x0000000cff487e24 */ /* 0x000fe4000f8e00ff */
[----:B------:R-:W-:Y:S01]  /*2c50*/  IMAD R49, R24, 0x2, R21 ;  /* 0x0000000218317824 */ /* 0x000fe200078e0215 */
[----:B------:R-:W-:Y:S01]  /*2c60*/  PRMT R12, RZ, 0x7610, R12 ;  /* 0x00007610ff0c7816 */ /* 0x000fe2000000000c */
[----:B------:R-:W-:-:S02]  /*2c70*/  IMAD.U32 R97, RZ, RZ, UR12 ;  /* 0x0000000cff617e24 */ /* 0x000fc4000f8e00ff */
[----:B------:R-:W-:Y:S01]  /*2c80*/  IMAD R72, R72, 0x2, R49 ;  /* 0x0000000248487824 */ /* 0x000fe200078e0231 */
[----:B------:R-:W-:-:S03]  /*2c90*/  LOP3.LUT R23, R165, 0x40, RZ, 0xfc, !PT ;  /* 0x00000040a5177812 */ /* 0x000fc600078efcff */
[----:B------:R-:W-:-:S04]  /*2ca0*/  IMAD R97, R97, 0x2, R72 ;  /* 0x0000000261617824 */ /* 0x000fc800078e0248 */
[----:B------:R-:W-:Y:S01]  /*2cb0*/  IMAD R24, R24, 0x2, R97 ;  /* 0x0000000218187824 */ /* 0x000fe200078e0261 */
[----:B------:R-:W-:Y:S01]  /*2cc0*/  LOP3.LUT R0, R165, 0x48, RZ, 0xfc, !PT ;  /* 0x00000048a5007812 */ /* 0x000fe200078efcff */
[----:B------:R-:W-:Y:S01]  /*2cd0*/  IMAD.U32 R99, RZ, RZ, UR12 ;  /* 0x0000000cff637e24 */ /* 0x000fe2000f8e00ff */
[----:B------:R-:W-:Y:S01]  /*2ce0*/  IADD3 R17, P3, PT, R20, R178, RZ ;  /* 0x000000b214117210 */ /* 0x000fe20007f7e0ff */
[----:B------:R-:W-:Y:S02]  /*2cf0*/  IMAD.U32 R26, RZ, RZ, UR12 ;  /* 0x0000000cff1a7e24 */ /* 0x000fe4000f8e00ff */
[----:B------:R-:W-:Y:S01]  /*2d00*/  IMAD.U32 R52, RZ, RZ, UR12 ;  /* 0x0000000cff347e24 */ /* 0x000fe2000f8e00ff */
[----:B------:R-:W-:Y:S01]  /*2d10*/  PRMT R11, RZ, 0x7610, R11 ;  /* 0x00007610ff0b7816 */ /* 0x000fe2000000000b */
[----:B------:R1:W-:Y:S01]  /*2d20*/  STL [R1+0x26c], R15 ;  /* 0x00026c0f01007387 */ /* 0x0003e20000100800 */
[----:B------:R-:W-:Y:S01]  /*2d30*/  PRMT R10, RZ, 0x7610, R10 ;  /* 0x00007610ff0a7816 */ /* 0x000fe2000000000a */
[----:B------:R-:W-:-:S02]  /*2d40*/  IMAD.U32 R101, RZ, RZ, UR12 ;  /* 0x0000000cff657e24 */ /* 0x000fc4000f8e00ff */
[----:B------:R3:W-:Y:S01]  /*2d50*/  STL [R1+0x278], R14 ;  /* 0x0002780e01007387 */ /* 0x0007e20000100800 */
[----:B------:R-:W-:Y:S02]  /*2d60*/  IMAD.U32 R28, RZ, RZ, UR12 ;  /* 0x0000000cff1c7e24 */ /* 0x000fe4000f8e00ff */
[----:B------:R-:W-:Y:S02]  /*2d70*/  IMAD.U32 R27, RZ, RZ, UR12 ;  /* 0x0000000cff1b7e24 */ /* 0x000fe4000f8e00ff */
[----:B------:R-:W-:Y:S01]  /*2d80*/  IMAD.U32 R77, RZ, RZ, UR12 ;  /* 0x0000000cff4d7e24 */ /* 0x000fe2000f8e00ff */
[----:B------:R-:W-:Y:S01]  /*2d90*/  PRMT R9, RZ, 0x7610, R9 ;  /* 0x00007610ff097816 */ /* 0x000fe20000000009 */
[----:B------:R-:W-:Y:S01]  /*2da0*/  IMAD.U32 R170, RZ, RZ, UR12 ;  /* 0x0000000cffaa7e24 */ /* 0x000fe2000f8e00ff */
[----:B------:R-:W-:Y:S01]  /*2db0*/  PRMT R8, RZ, 0x7610, R8 ;  /* 0x00007610ff087816 */ /* 0x000fe20000000008 */
[----:B------:R-:W-:Y:S01]  /*2dc0*/  IMAD.U32 R175, RZ, RZ, UR12 ;  /* 0x0000000cffaf7e24 */ /* 0x000fe2000f8e00ff */
[----:B-1----:R-:W-:Y:S01]  /*2dd0*/  LOP3.LUT R15, R165, 0x60, RZ, 0xfc, !PT ;  /* 0x00000060a50f7812 */ /* 0x002fe200078efcff */
[----:B------:R-:W-:-:S02]  /*2de0*/  IMAD.U32 R34, RZ, RZ, UR12 ;  /* 0x0000000cff227e24 */ /* 0x000fc4000f8e00ff */
[----:B------:R-:W-:Y:S02]  /*2df0*/  IMAD.U32 R180, RZ, RZ, UR12 ;  /* 0x0000000cffb47e24 */ /* 0x000fe4000f8e00ff */
[----:B------:R-:W-:Y:S01]  /*2e00*/  IMAD.U32 R183, RZ, RZ, UR12 ;  /* 0x0000000cffb77e24 */ /* 0x000fe2000f8e00ff */
[----:B------:R-:W-:Y:S01]  /*2e10*/  PRMT R7, RZ, 0x7610, R7 ;  /* 0x00007610ff077816 */ /* 0x000fe20000000007 */
[----:B------:R-:W-:Y:S01]  /*2e20*/  IMAD.U32 R186, RZ, RZ, UR12 ;  /* 0x0000000cffba7e24 */ /* 0x000fe2000f8e00ff */
[----:B------:R-:W-:Y:S01]  /*2e30*/  PRMT R6, RZ, 0x7610, R6 ;  /* 0x00007610ff067816 */ /* 0x000fe20000000006 */
[----:B------:R-:W-:Y:S01]  /*2e40*/  IMAD.U32 R31, RZ, RZ, UR12 ;  /* 0x0000000cff1f7e24 */ /* 0x000fe2000f8e00ff */
[----:B------:R-:W-:Y:S02]  /*2e50*/  PRMT R5, RZ, 0x7610, R5 ;  /* 0x00007610ff057816 */ /* 0x000fe40000000005 */
[----:B------:R-:W-:Y:S02]  /*2e60*/  PRMT R3, RZ, 0x7610, R3 ;  /* 0x00007610ff037816 */ /* 0x000fe40000000003 */
[----:B------:R-:W-:-:S02]  /*2e70*/  PRMT R4, RZ, 0x7610, R4 ;  /* 0x00007610ff047816 */ /* 0x000fc40000000004 */
[----:B------:R-:W-:Y:S02]  /*2e80*/  PRMT R2, RZ, 0x7610, R2 ;  /* 0x00007610ff027816 */ /* 0x000fe40000000002 */
[----:B------:R-:W-:Y:S02]  /*2e90*/  PRMT R252, RZ, 0x7610, R252 ;  /* 0x00007610fffc7816 */ /* 0x000fe400000000fc */
[----:B------:R-:W-:Y:S02]  /*2ea0*/  PRMT R251, RZ, 0x7610, R251 ;  /* 0x00007610fffb7816 */ /* 0x000fe400000000fb */
[----:B------:R-:W-:Y:S02]  /*2eb0*/  PRMT R249, RZ, 0x7610, R249 ;  /* 0x00007610fff97816 */ /* 0x000fe400000000f9 */
[----:B------:R-:W-:Y:S02]  /*2ec0*/  PRMT R250, RZ, 0x7610, R250 ;  /* 0x00007610fffa7816 */ /* 0x000fe400000000fa */
[----:B------:R-:W-:-:S02]  /*2ed0*/  PRMT R248, RZ, 0x7610, R248 ;  /* 0x00007610fff87816 */ /* 0x000fc400000000f8 */
[----:B------:R-:W-:Y:S02]  /*2ee0*/  PRMT R247, RZ, 0x7610, R247 ;  /* 0x00007610fff77816 */ /* 0x000fe400000000f7 */
[----:B------:R-:W-:Y:S02]  /*2ef0*/  PRMT R246, RZ, 0x7610, R246 ;  /* 0x00007610fff67816 */ /* 0x000fe400000000f6 */
[----:B------:R-:W-:Y:S02]  /*2f00*/  PRMT R245, RZ, 0x7610, R245 ;  /* 0x00007610fff57816 */ /* 0x000fe400000000f5 */
[----:B------:R-:W-:Y:S01]  /*2f10*/  PRMT R244, RZ, 0x7610, R244 ;  /* 0x00007610fff47816 */ /* 0x000fe200000000f4 */
[----:B--2---:R1:W2:Y:S01]  /*2f20*/  @P0 LDG.E.U8 R13, desc[UR20][R18.64] ;  /* 0x00000014120d0981 */ /* 0x0042a2000c1e1100 */
[----:B------:R-:W-:Y:S01]  /*2f30*/  PLOP3.LUT P0, PT, PT, PT, UP1, 0x80, 0x8 ;  /* 0x000000000008781c */ /* 0x000fe20003f0f018 */
[----:B-1----:R-:W-:Y:S02]  /*2f40*/  @P2 IMAD.MOV.U32 R18, RZ, RZ, R14 ;  /* 0x000000ffff122224 */ /* 0x002fe400078e000e */
[----:B------:R-:W-:Y:S01]  /*2f50*/  @P2 IMAD.MOV.U32 R19, RZ, RZ, R16 ;  /* 0x000000ffff132224 */ /* 0x000fe200078e0010 */
[----:B------:R-:W-:-:S04]  /*2f60*/  ISETP.LT.AND P0, PT, R23, UR22, P0 ;  /* 0x0000001617007c0c */ /* 0x000fc80008701270 */
[----:B------:R1:W4:Y:S01]  /*2f70*/  @P2 LDG.E.U8 R12, desc[UR20][R18.64] ;  /* 0x00000014120c2981 */ /* 0x000322000c1e1100 */
[----:B------:R-:W-:Y:S01]  /*2f80*/  IMAD.U32 R23, RZ, RZ, UR12 ;  /* 0x0000000cff177e24 */ /* 0x000fe2000f8e00ff */
[----:B------:R-:W-:Y:S01]  /*2f90*/  PLOP3.LUT P2, PT, PT, PT, UP1, 0x80, 0x8 ;  /* 0x000000000008781c */ /* 0x000fe20003f4f018 */
[----:B-1----:R-:W-:-:S04]  /*2fa0*/  IMAD.U32 R19, RZ, RZ, UR12 ;  /* 0x0000000cff137e24 */ /* 0x002fc8000f8e00ff */
[----:B------:R-:W-:-:S04]  /*2fb0*/  IMAD R48, R19, 0x2, R24 ;  /* 0x0000000213307824 */ /* 0x000fc800078e0218 */
[----:B------:R-:W-:Y:S01]  /*2fc0*/  IMAD R74, R23, 0x2, R48 ;  /* 0x00000002174a7824 */ /* 0x000fe200078e0230 */
[----:B------:R-:W-:-:S03]  /*2fd0*/  ISETP.LT.AND P2, PT, R0, UR22, P2 ;  /* 0x0000001600007c0c */ /* 0x000fc60009741270 */
[----:B------:R-:W-:Y:S01]  /*2fe0*/  IMAD R99, R99, 0x2, R74 ;  /* 0x0000000263637824 */ /* 0x000fe200078e024a */
[-C--:B------:R-:W-:Y:S02]  /*2ff0*/  LEA.HI.X.SX32 R19, R20, R173.reuse, 0x1, P3 ;  /* 0x000000ad14137211 */ /* 0x080fe400018f0eff */
[C---:B------:R-:W-:Y:S01]  /*3000*/  IADD3 R18, P4, PT, R21.reuse, R178, RZ ;  /* 0x000000b215127210 */ /* 0x040fe20007f9e0ff */
[----:B------:R-:W-:Y:S02]  /*3010*/  IMAD R25, R26, 0x2, R99 ;  /* 0x000000021a197824 */ /* 0x000fe400078e0263 */
[----:B------:R-:W-:Y:S01]  /*3020*/  @P0 IMAD.MOV.U32 R22, RZ, RZ, R17 ;  /* 0x000000ffff160224 */ /* 0x000fe200078e0011 */
[----:B------:R-:W-:Y:S01]  /*3030*/  LEA.HI.X.SX32 R20, R21, R173, 0x1, P4 ;  /* 0x000000ad15147211 */ /* 0x000fe200020f0eff */
[----:B------:R-:W-:Y:S02]  /*3040*/  @P0 IMAD.MOV.U32 R23, RZ, RZ, R19 ;  /* 0x000000ffff170224 */ /* 0x000fe400078e0013 */
[----:B------:R-:W-:-:S02]  /*3050*/  IMAD.U32 R21, RZ, RZ, UR12 ;  /* 0x0000000cff157e24 */ /* 0x000fc4000f8e00ff */
[----:B------:R-:W-:Y:S01]  /*3060*/  IMAD R52, R52, 0x2, R25 ;  /* 0x0000000234347824 */ /* 0x000fe200078e0219 */
[----:B------:R1:W2:Y:S01]  /*3070*/  @P0 LDG.E.U8 R11, desc[UR20][R22.64] ;  /* 0x00000014160b0981 */ /* 0x0002a2000c1e1100 */
[----:B---3--:R-:W-:Y:S02]  /*3080*/  LOP3.LUT R14, R165, 0x50, RZ, 0xfc, !PT ;  /* 0x00000050a50e7812 */ /* 0x008fe400078efcff */
[----:B------:R-:W-:Y:S01]  /*3090*/  IMAD R76, R21, 0x2, R52 ;  /* 0x00000002154c7824 */ /* 0x000fe200078e0234 */
[----:B------:R-:W-:-:S03]  /*30a0*/  PLOP3.LUT P0, PT, PT, PT, UP1, 0x80, 0x8 ;  /* 0x000000000008781c */ /* 0x000fc60003f0f018 */
[----:B------:R-:W-:Y:S02]  /*30b0*/  IMAD R101, R101, 0x2, R76 ;  /* 0x0000000265657824 */ /* 0x000fe400078e024c */
[----:B-1----:R-:W-:Y:S02]  /*30c0*/  @P2 IMAD.MOV.U32 R22, RZ, RZ, R18 ;  /* 0x000000ffff162224 */ /* 0x002fe400078e0012 */
[----:B------:R-:W-:Y:S01]  /*30d0*/  @P2 IMAD.MOV.U32 R23, RZ, RZ, R20 ;  /* 0x000000ffff172224 */ /* 0x000fe200078e0014 */
[----:B------:R-:W-:Y:S01]  /*30e0*/  ISETP.LT.AND P0, PT, R14, UR22, P0 ;  /* 0x000000160e007c0c */ /* 0x000fe20008701270 */
[----:B------:R-:W-:Y:S01]  /*30f0*/  IMAD R28, R28, 0x2, R101 ;  /* 0x000000021c1c7824 */ /* 0x000fe200078e0265 */
[----:B------:R-:W-:Y:S02]  /*3100*/  LOP3.LUT R0, R165, 0x58, RZ, 0xfc, !PT ;  /* 0x00000058a5007812 */ /* 0x000fe400078efcff */
[----:B------:R1:W3:Y:S01]  /*3110*/  @P2 LDG.E.U8 R10, desc[UR20][R22.64] ;  /* 0x00000014160a2981 */ /* 0x0002e2000c1e1100 */
[----:B------:R-:W-:-:S02]  /*3120*/  PLOP3.LUT P2, PT, PT, PT, UP1, 0x80, 0x8 ;  /* 0x000000000008781c */ /* 0x000fc40003f4f018 */
[-C--:B------:R-:W-:Y:S01]  /*3130*/  IADD3 R21, P3, PT, R24, R178.reuse, RZ ;  /* 0x000000b218157210 */ /* 0x080fe20007f7e0ff */
[----:B------:R-:W-:Y:S01]  /*3140*/  IMAD R54, R27, 0x2, R28 ;  /* 0x000000021b367824 */ /* 0x000fe200078e021c */
[----:B------:R-:W-:Y:S02]  /*3150*/  ISETP.LT.AND P2, PT, R0, UR22, P2 ;  /* 0x0000001600007c0c */ /* 0x000fe40009741270 */
[-C--:B-1----:R-:W-:Y:S01]  /*3160*/  LEA.HI.X.SX32 R23, R24, R173.reuse, 0x1, P3 ;  /* 0x000000ad18177211 */ /* 0x082fe200018f0eff */
[----:B------:R-:W-:Y:S01]  /*3170*/  IMAD R77, R77, 0x2, R54 ;  /* 0x000000024d4d7824 */ /* 0x000fe200078e0236 */
[C---:B------:R-:W-:Y:S01]  /*3180*/  IADD3 R22, P4, PT, R25.reuse, R178, RZ ;  /* 0x000000b219167210 */ /* 0x040fe20007f9e0ff */
[----:B------:R-:W-:Y:S02]  /*3190*/  @P0 IMAD.MOV.U32 R26, RZ, RZ, R21 ;  /* 0x000000ffff1a0224 */ /* 0x000fe400078e0015 */
[----:B------:R-:W-:Y:S01]  /*31a0*/  @P0 IMAD.MOV.U32 R27, RZ, RZ, R23 ;  /* 0x000000ffff1b0224 */ /* 0x000fe200078e0017 */
[----:B------:R-:W-:Y:S01]  /*31b0*/  LEA.HI.X.SX32 R24, R25, R173, 0x1, P4 ;  /* 0x000000ad19187211 */ /* 0x000fe200020f0eff */
[----:B------:R-:W-:-:S02]  /*31c0*/  IMAD.U32 R25, RZ, RZ, UR12 ;  /* 0x0000000cff197e24 */ /* 0x000fc4000f8e00ff */
[----:B------:R-:W-:Y:S01]  /*31d0*/  IMAD R170, R170, 0x2, R77 ;  /* 0x00000002aaaa7824 */ /* 0x000fe200078e024d */
[----:B------:R1:W2:Y:S01]  /*31e0*/  @P0 LDG.E.U8 R9, desc[UR20][R26.64] ;  /* 0x000000141a090981 */ /* 0x0002a2000c1e1100 */
[----:B------:R-:W-:Y:S02]  /*31f0*/  PLOP3.LUT P0, PT, PT, PT, UP1, 0x80, 0x8 ;  /* 0x000000000008781c */ /* 0x000fe40003f0f018 */
[----:B------:R-:W-:Y:S02]  /*3200*/  IMAD R172, R25, 0x2, R170 ;  /* 0x0000000219ac7824 */ /* 0x000fe400078e02aa */
[----:B------:R-:W-:Y:S01]  /*3210*/  ISETP.LT.AND P0, PT, R15, UR22, P0 ;  /* 0x000000160f007c0c */ /* 0x000fe20008701270 */
[----:B-1----:R-:W-:Y:S02]  /*3220*/  @P2 IMAD.MOV.U32 R26, RZ, RZ, R22 ;  /* 0x000000ffff1a2224 */ /* 0x002fe400078e0016 */
[----:B------:R-:W-:Y:S02]  /*3230*/  @P2 IMAD.MOV.U32 R27, RZ, RZ, R24 ;  /* 0x000000ffff1b2224 */ /* 0x000fe400078e0018 */
[----:B------:R-:W-:Y:S01]  /*3240*/  IMAD R175, R175, 0x2, R172 ;  /* 0x00000002afaf7824 */ /* 0x000fe200078e02ac */
[----:B------:R-:W-:-:S02]  /*3250*/  LOP3.LUT R14, R165, 0x68, RZ, 0xfc, !PT ;  /* 0x00000068a50e7812 */ /* 0x000fc400078efcff */
[----:B------:R1:W2:Y:S01]  /*3260*/  @P2 LDG.E.U8 R8, desc[UR20][R26.64] ;  /* 0x000000141a082981 */ /* 0x0002a2000c1e1100 */
[----:B------:R-:W-:Y:S01]  /*3270*/  PLOP3.LUT P2, PT, PT, PT, UP1, 0x80, 0x8 ;  /* 0x000000000008781c */ /* 0x000fe20003f4f018 */
[----:B------:R-:W-:Y:S01]  /*3280*/  IMAD R177, R34, 0x2, R175 ;  /* 0x0000000222b17824 */ /* 0x000fe200078e02af */
[-C--:B------:R-:W-:Y:S02]  /*3290*/  IADD3 R25, P4, PT, R28, R178.reuse, RZ ;  /* 0x000000b21c197210 */ /* 0x080fe40007f9e0ff */
[----:B------:R-:W-:Y:S01]  /*32a0*/  ISETP.LT.AND P2, PT, R14, UR22, P2 ;  /* 0x000000160e007c0c */ /* 0x000fe20009741270 */
[----:B------:R-:W-:Y:S01]  /*32b0*/  IMAD R180, R180, 0x2, R177 ;  /* 0x00000002b4b47824 */ /* 0x000fe200078e02b1 */
[----:B------:R-:W-:Y:S02]  /*32c0*/  IADD3 R174, P5, PT, R172, R178, RZ ;  /* 0x000000b2acae7210 */ /* 0x000fe40007fbe0ff */
[-C--:B-1----:R-:W-:Y:S01]  /*32d0*/  LEA.HI.X.SX32 R26, R28, R173.reuse, 0x1, P4 ;  /* 0x000000ad1c1a7211 */ /* 0x082fe200020f0eff */
[----:B------:R-:W-:Y:S01]  /*32e0*/  IMAD R183, R183, 0x2, R180 ;  /* 0x00000002b7b77824 */ /* 0x000fe200078e02b4 */
[----:B------:R-:W-:Y:S01]  /*32f0*/  LEA.HI.X.SX32 R172, R172, R173, 0x1, P5 ;  /* 0x000000adacac7211 */ /* 0x000fe200028f0eff */
[----:B------:R-:W-:-:S02]  /*3300*/  @P0 IMAD.MOV.U32 R28, RZ, RZ, R25 ;  /* 0x000000ffff1c0224 */ /* 0x000fc400078e0019 */
[----:B------:R-:W-:Y:S02]  /*3310*/  @P0 IMAD.MOV.U32 R29, RZ, RZ, R26 ;  /* 0x000000ffff1d0224 */ /* 0x000fe400078e001a */
[----:B------:R-:W-:Y:S02]  /*3320*/  IMAD R186, R186, 0x2, R183 ;  /* 0x00000002baba7824 */ /* 0x000fe400078e02b7 */
[----:B------:R-:W-:Y:S01]  /*3330*/  IMAD.U32 R27, RZ, RZ, UR12 ;  /* 0x0000000cff1b7e24 */ /* 0x000fe2000f8e00ff */
[----:B------:R-:W-:Y:S01]  /*3340*/  LOP3.LUT R0, R165, 0x70, RZ, 0xfc, !PT ;  /* 0x00000070a5007812 */ /* 0x000fe200078efcff */
[----:B------:R1:W2:Y:S01]  /*3350*/  @P0 LDG.E.U8 R7, desc[UR20][R28.64] ;  /* 0x000000141c070981 */ /* 0x0002a2000c1e1100 */
[----:B------:R-:W-:Y:S01]  /*3360*/  PLOP3.LUT P3, PT, PT, PT, UP1, 0x80, 0x8 ;  /* 0x000000000008781c */ /* 0x000fe20003f6f018 */
[----:B------:R-:W-:-:S03]  /*3370*/  IMAD R188, R27, 0x2, R186 ;  /* 0x000000021bbc7824 */ /* 0x000fc600078e02ba */
[----:B------:R-:W-:Y:S01]  /*3380*/  ISETP.LT.AND P3, PT, R0, UR22, P3 ;  /* 0x0000001600007c0c */ /* 0x000fe20009f61270 */
[----:B-1----:R-:W-:Y:S02]  /*3390*/  @P2 IMAD.MOV.U32 R28, RZ, RZ, R174 ;  /* 0x000000ffff1c2224 */ /* 0x002fe400078e00ae */
[----:B------:R-:W-:Y:S01]  /*33a0*/  @P2 IMAD.MOV.U32 R29, RZ, RZ, R172 ;  /* 0x000000ffff1d2224 */ /* 0x000fe200078e00ac */
[----:B------:R-:W-:Y:S01]  /*33b0*/  LOP3.LUT R14, R165, 0x78, RZ, 0xfc, !PT ;  /* 0x00000078a50e7812 */ /* 0x000fe200078efcff */
[----:B------:R-:W-:Y:S01]  /*33c0*/  IMAD R192, R31, 0x2, R188 ;  /* 0x000000021fc07824 */ /* 0x000fe200078e02bc */
[----:B------:R-:W-:Y:S02]  /*33d0*/  IADD3 R184, P6, PT, R183, R178, RZ ;  /* 0x000000b2b7b87210 */ /* 0x000fe40007fde0ff */
[----:B------:R1:W2:Y:S01]  /*33e0*/  @P2 LDG.E.U8 R6, desc[UR20][R28.64] ;  /* 0x000000141c062981 */ /* 0x0002a2000c1e1100 */
[----:B------:R-:W-:Y:S01]  /*33f0*/  PLOP3.LUT P2, PT, PT, PT, UP1, 0x80, 0x8 ;  /* 0x000000000008781c */ /* 0x000fe20003f4f018 */
[----:B------:R-:W-:Y:S01]  /*3400*/  IMAD R194, R27, 0x2, R192 ;  /* 0x000000021bc27824 */ /* 0x000fe200078e02c0 */
[----:B------:R-:W-:-:S02]  /*3410*/  LEA.HI.X.SX32 R183, R183, R173, 0x1, P6 ;  /* 0x000000adb7b77211 */ /* 0x000fc400030f0eff */
[----:B------:R-:W-:Y:S02]  /*3420*/  ISETP.LT.AND P2, PT, R14, UR22, P2 ;  /* 0x000000160e007c0c */ /* 0x000fe40009741270 */
[----:B------:R-:W-:Y:S02]  /*3430*/  LOP3.LUT R0, R165, 0x2, RZ, 0xfc, !PT ;  /* 0x00000002a5007812 */ /* 0x000fe400078efcff */
[----:B------:R-:W-:Y:S02]  /*3440*/  PLOP3.LUT P0, PT, PT, PT, UP1, 0x80, 0x8 ;  /* 0x000000000008781c */ /* 0x000fe40003f0f018 */
[-C--:B------:R-:W-:Y:S01]  /*3450*/  IADD3 R195, P4, PT, R194, R178.reuse, RZ ;  /* 0x000000b2c2c37210 */ /* 0x080fe20007f9e0ff */
[----:B-1----:R-:W-:Y:S01]  /*3460*/  @P3 IMAD.MOV.U32 R28, RZ, RZ, R184 ;  /* 0x000000ffff1c3224 */ /* 0x002fe200078e00b8 */
[----:B------:R-:W-:Y:S01]  /*3470*/  ISETP.LT.AND P0, PT, R0, UR22, P0 ;  /* 0x0000001600007c0c */ /* 0x000fe20008701270 */
[----:B------:R-:W-:Y:S02]  /*3480*/  @P3 IMAD.MOV.U32 R29, RZ, RZ, R183 ;  /* 0x000000ffff1d3224 */ /* 0x000fe400078e00b7 */
[----:B------:R-:W-:Y:S01]  /*3490*/  IMAD R196, R27, 0x2, R194 ;  /* 0x000000021bc47824 */ /* 0x000fe200078e02c2 */
[----:B------:R-:W-:-:S02]  /*34a0*/  IADD3 R27, P5, PT, R30, R178, RZ ;  /* 0x000000b21e1b7210 */ /* 0x000fc40007fbe0ff */
[-C--:B------:R-:W-:Y:S01]  /*34b0*/  LEA.HI.X.SX32 R194, R194, R173.reuse, 0x1, P4 ;  /* 0x000000adc2c27211 */ /* 0x080fe200020f0eff */
[----:B------:R1:W2:Y:S01]  /*34c0*/  @P3 LDG.E.U8 R5, desc[UR20][R28.64] ;  /* 0x000000141c053981 */ /* 0x0002a2000c1e1100 */
[C---:B------:R-:W-:Y:S02]  /*34d0*/  LOP3.LUT R14, R165.reuse, 0xa, RZ, 0xfc, !PT ;  /* 0x0000000aa50e7812 */ /* 0x040fe400078efcff */
[----:B------:R-:W-:Y:S01]  /*34e0*/  PLOP3.LUT P3, PT, PT, PT, UP1, 0x80, 0x8 ;  /* 0x000000000008781c */ /* 0x000fe20003f6f018 */
[----:B------:R-:W-:Y:S01]  /*34f0*/  @P2 IMAD.MOV.U32 R31, RZ, RZ, R194 ;  /* 0x000000ffff1f2224 */ /* 0x000fe200078e00c2 */
[----:B------:R-:W-:Y:S02]  /*3500*/  LOP3.LUT R0, R165, 0x12, RZ, 0xfc, !PT ;  /* 0x00000012a5007812 */ /* 0x000fe400078efcff */
[----:B-1----:R-:W-:Y:S01]  /*3510*/  LEA.HI.X.SX32 R28, R30, R173, 0x1, P5 ;  /* 0x000000ad1e1c7211 */ /* 0x002fe200028f0eff */
[----:B------:R-:W-:Y:S01]  /*3520*/  @P2 IMAD.MOV.U32 R30, RZ, RZ, R195 ;  /* 0x000000ffff1e2224 */ /* 0x000fe200078e00c3 */
[----:B------:R-:W-:-:S02]  /*3530*/  PLOP3.LUT P4, PT, PT, PT, UP1, 0x80, 0x8 ;  /* 0x000000000008781c */ /* 0x000fc40003f8f018 */
[----:B------:R-:W-:Y:S02]  /*3540*/  ISETP.LT.AND P3, PT, R14, UR22, P3 ;  /* 0x000000160e007c0c */ /* 0x000fe40009f61270 */
[----:B------:R1:W2:Y:S01]  /*3550*/  @P2 LDG.E.U8 R3, desc[UR20][R30.64] ;  /* 0x000000141e032981 */ /* 0x0002a2000c1e1100 */
[----:B------:R-:W-:Y:S02]  /*3560*/  ISETP.LT.AND P2, PT, R0, UR22, P4 ;  /* 0x0000001600007c0c */ /* 0x000fe4000a741270 */
[----:B------:R-:W-:Y:S01]  /*3570*/  IADD3 R29, P4, PT, R33, R178, RZ ;  /* 0x000000b2211d7210 */ /* 0x000fe20007f9e0ff */
[----:B-1----:R-:W-:Y:S02]  /*3580*/  @P0 IMAD.MOV.U32 R30, RZ, RZ, R27 ;  /* 0x000000ffff1e0224 */ /* 0x002fe400078e001b */
[----:B------:R-:W-:-:S05]  /*3590*/  @P0 IMAD.MOV.U32 R31, RZ, RZ, R28 ;  /* 0x000000ffff1f0224 */ /* 0x000fca00078e001c */
[----:B------:R1:W2:Y:S01]  /*35a0*/  @P0 LDG.E.U8 R4, desc[UR20][R30.64] ;  /* 0x000000141e040981 */ /* 0x0002a2000c1e1100 */
[----:B------:R-:W-:Y:S01]  /*35b0*/  @P3 IMAD.MOV.U32 R34, RZ, RZ, R29 ;  /* 0x000000ffff223224 */ /* 0x000fe200078e001d */
[----:B-1----:R-:W-:Y:S02]  /*35c0*/  LEA.HI.X.SX32 R31, R33, R173, 0x1, P4 ;  /* 0x000000ad211f7211 */ /* 0x002fe400020f0eff */
[----:B------:R-:W-:-:S03]  /*35d0*/  IADD3 R30, P0, PT, R32, R178, RZ ;  /* 0x000000b2201e7210 */ /* 0x000fc60007f1e0ff */
[----:B------:R-:W-:Y:S01]  /*35e0*/  @P3 IMAD.MOV.U32 R35, RZ, RZ, R31 ;  /* 0x000000ffff233224 */ /* 0x000fe200078e001f */
[----:B------:R-:W-:-:S04]  /*35f0*/  LEA.HI.X.SX32 R32, R32, R173, 0x1, P0 ;  /* 0x000000ad20207211 */ /* 0x000fc800000f0eff */
[----:B------:R1:W2:Y:S01]  /*3600*/  @P3 LDG.E.U8 R2, desc[UR20][R34.64] ;  /* 0x0000001422023981 */ /* 0x0002a2000c1e1100 */
[----:B------:R-:W-:Y:S02]  /*3610*/  LOP3.LUT R0, R165, 0x1a, RZ, 0xfc, !PT ;  /* 0x0000001aa5007812 */ /* 0x000fe400078efcff */
[----:B------:R-:W-:Y:S01]  /*3620*/  PLOP3.LUT P0, PT, PT, PT, UP1, 0x80, 0x8 ;  /* 0x000000000008781c */ /* 0x000fe20003f0f018 */
[----:B-1----:R-:W-:Y:S02]  /*3630*/  @P2 IMAD.MOV.U32 R34, RZ, RZ, R30 ;  /* 0x000000ffff222224 */ /* 0x002fe400078e001e */
[----:B------:R-:W-:-:S05]  /*3640*/  @P2 IMAD.MOV.U32 R35, RZ, RZ, R32 ;  /* 0x000000ffff232224 */ /* 0x000fca00078e0020 */
[----:B------:R1:W2:Y:S01]  /*3650*/  @P2 LDG.E.U8 R252, desc[UR20][R34.64] ;  /* 0x0000001422fc2981 */ /* 0x0002a2000c1e1100 */
[----:B------:R-:W-:Y:S02]  /*3660*/  ISETP.LT.AND P2, PT, R0, UR22, P0 ;  /* 0x0000001600007c0c */ /* 0x000fe40008741270 */
[C---:B------:R-:W-:Y:S02]  /*3670*/  IADD3 R33, P4, PT, R36.reuse, R178, RZ ;  /* 0x000000b224217210 */ /* 0x040fe40007f9e0ff */
[----:B------:R-:W-:Y:S02]  /*3680*/  LOP3.LUT R15, R165, 0x22, RZ, 0xfc, !PT ;  /* 0x00000022a50f7812 */ /* 0x000fe400078efcff */
[----:B------:R-:W-:Y:S02]  /*3690*/  PLOP3.LUT P0, PT, PT, PT, UP1, 0x80, 0x8 ;  /* 0x000000000008781c */ /* 0x000fe40003f0f018 */
[----:B-1----:R-:W-:Y:S02]  /*36a0*/  LEA.HI.X.SX32 R34, R36, R173, 0x1, P4 ;  /* 0x000000ad24227211 */ /* 0x002fe400020f0eff */
[----:B------:R-:W-:-:S03]  /*36b0*/  ISETP.LT.AND P0, PT, R15, UR22, P0 ;  /* 0x000000160f007c0c */ /* 0x000fc60008701270 */
[----:B------:R-:W-:Y:S01]  /*36c0*/  @P2 IMAD.MOV.U32 R36, RZ, RZ, R33 ;  /* 0x000000ffff242224 */ /* 0x000fe200078e0021 */
[C---:B------:R-:W-:Y:S01]  /*36d0*/  LOP3.LUT R14, R165.reuse, 0x2a, RZ, 0xfc, !PT ;  /* 0x0000002aa50e7812 */ /* 0x040fe200078efcff */
[----:B------:R-:W-:Y:S01]  /*36e0*/  @P2 IMAD.MOV.U32 R37, RZ, RZ, R34 ;  /* 0x000000ffff252224 */ /* 0x000fe200078e0022 */
[----:B------:R-:W-:Y:S02]  /*36f0*/  PLOP3.LUT P3, PT, PT, PT, UP1, 0x80, 0x8 ;  /* 0x000000000008781c */ /* 0x000fe40003f6f018 */
[----:B------:R-:W-:Y:S02]  /*3700*/  IADD3 R35, P5, PT, R38, R178, RZ ;  /* 0x000000b226237210 */ /* 0x000fe40007fbe0ff */
[----:B------:R-:W-:Y:S01]  /*3710*/  LOP3.LUT R0, R165, 0x32, RZ, 0xfc, !PT ;  /* 0x00000032a5007812 */ /* 0x000fe200078efcff */
[----:B------:R1:W2:Y:S01]  /*3720*/  @P2 LDG.E.U8 R251, desc[UR20][R36.64] ;  /* 0x0000001424fb2981 */ /* 0x0002a2000c1e1100 */
[----:B------:R-:W-:Y:S02]  /*3730*/  PLOP3.LUT P4, PT, PT, PT, UP1, 0x80, 0x8 ;  /* 0x000000000008781c */ /* 0x000fe40003f8f018 */
[----:B------:R-:W-:-:S02]  /*3740*/  ISETP.LT.AND P3, PT, R14, UR22, P3 ;  /* 0x000000160e007c0c */ /* 0x000fc40009f61270 */
[----:B------:R-:W-:Y:S02]  /*3750*/  ISETP.LT.AND P2, PT, R0, UR22, P4 ;  /* 0x0000001600007c0c */ /* 0x000fe4000a741270 */
[-C--:B-1----:R-:W-:Y:S02]  /*3760*/  LEA.HI.X.SX32 R37, R38, R173.reuse, 0x1, P5 ;  /* 0x000000ad26257211 */ /* 0x082fe400028f0eff */
[CC--:B------:R-:W-:Y:S01]  /*3770*/  IADD3 R36, P4, PT, R39.reuse, R178.reuse, RZ ;  /* 0x000000b227247210 */ /* 0x0c0fe20007f9e0ff */
[----:B------:R-:W-:Y:S02]  /*3780*/  @P0 IMAD.MOV.U32 R40, RZ, RZ, R35 ;  /* 0x000000ffff280224 */ /* 0x000fe400078e0023 */
[----:B------:R-:W-:Y:S01]  /*3790*/  @P0 IMAD.MOV.U32 R41, RZ, RZ, R37 ;  /* 0x000000ffff290224 */ /* 0x000fe200078e0025 */
[----:B------:R-:W-:Y:S02]  /*37a0*/  IADD3 R38, P5, PT, R42, R178, RZ ;  /* 0x000000b22a267210 */ /* 0x000fe40007fbe0ff */
[----:B------:R-:W-:-:S02]  /*37b0*/  LEA.HI.X.SX32 R39, R39, R173, 0x1, P4 ;  /* 0x000000ad27277211 */ /* 0x000fc400020f0eff */
[----:B------:R1:W2:Y:S03]  /*37c0*/  @P0 LDG.E.U8 R249, desc[UR20][R40.64] ;  /* 0x0000001428f90981 */ /* 0x0002a6000c1e1100 */
[----:B------:R-:W-:Y:S01]  /*37d0*/  @P3 IMAD.MOV.U32 R43, RZ, RZ, R39 ;  /* 0x000000ffff2b3224 */ /* 0x000fe200078e0027 */
[----:B-1----:R-:W-:Y:S01]  /*37e0*/  LEA.HI.X.SX32 R40, R42, R173, 0x1, P5 ;  /* 0x000000ad2a287211 */ /* 0x002fe200028f0eff */
[----:B------:R-:W-:Y:S01]  /*37f0*/  @P3 IMAD.MOV.U32 R42, RZ, RZ, R36 ;  /* 0x000000ffff2a3224 */ /* 0x000fe200078e0024 */
[----:B------:R-:W-:-:S04]  /*3800*/  LOP3.LUT R14, R165, 0x3a, RZ, 0xfc, !PT ;  /* 0x0000003aa50e7812 */ /* 0x000fc800078efcff */
[----:B------:R1:W2:Y:S01]  /*3810*/  @P3 LDG.E.U8 R250, desc[UR20][R42.64] ;  /* 0x000000142afa3981 */ /* 0x0002a2000c1e1100 */
[----:B------:R-:W-:Y:S01]  /*3820*/  PLOP3.LUT P0, PT, PT, PT, UP1, 0x80, 0x8 ;  /* 0x000000000008781c */ /* 0x000fe20003f0f018 */
[----:B-1----:R-:W-:Y:S02]  /*3830*/  @P2 IMAD.MOV.U32 R42, RZ, RZ, R38 ;  /* 0x000000ffff2a2224 */ /* 0x002fe400078e0026 */
[----:B------:R-:W-:Y:S01]  /*3840*/  @P2 IMAD.MOV.U32 R43, RZ, RZ, R40 ;  /* 0x000000ffff2b2224 */ /* 0x000fe200078e0028 */
[----:B------:R-:W-:-:S04]  /*3850*/  LOP3.LUT R0, R165, 0x42, RZ, 0xfc, !PT ;  /* 0x00000042a5007812 */ /* 0x000fc800078efcff */
[----:B------:R1:W2:Y:S01]  /*3860*/  @P2 LDG.E.U8 R248, desc[UR20][R42.64] ;  /* 0x000000142af82981 */ /* 0x0002a2000c1e1100 */
[----:B------:R-:W-:Y:S02]  /*3870*/  ISETP.LT.AND P2, PT, R14, UR22, P0 ;  /* 0x000000160e007c0c */ /* 0x000fe40008741270 */
[----:B------:R-:W-:Y:S02]  /*3880*/  PLOP3.LUT P3, PT, PT, PT, UP1, 0x80, 0x8 ;  /* 0x000000000008781c */ /* 0x000fe40003f6f018 */
[CC--:B------:R-:W-:Y:S02]  /*3890*/  IADD3 R41, P4, PT, R45.reuse, R178.reuse, RZ ;  /* 0x000000b22d297210 */ /* 0x0c0fe40007f9e0ff */
[----:B------:R-:W-:Y:S02]  /*38a0*/  ISETP.LT.AND P0, PT, R0, UR22, P3 ;  /* 0x0000001600007c0c */ /* 0x000fe40009f01270 */
[----:B-1----:R-:W-:Y:S02]  /*38b0*/  LEA.HI.X.SX32 R43, R45, R173, 0x1, P4 ;  /* 0x000000ad2d2b7211 */ /* 0x002fe400020f0eff */
[----:B------:R-:W-:-:S02]  /*38c0*/  IADD3 R42, P5, PT, R44, R178, RZ ;  /* 0x000000b22c2a7210 */ /* 0x000fc40007fbe0ff */
[C---:B------:R-:W-:Y:S01]  /*38d0*/  LOP3.LUT R14, R165.reuse, 0x4a, RZ, 0xfc, !PT ;  /* 0x0000004aa50e7812 */ /* 0x040fe200078efcff */
[----:B------:R-:W-:Y:S01]  /*38e0*/  @P2 IMAD.MOV.U32 R46, RZ, RZ, R41 ;  /* 0x000000ffff2e2224 */ /* 0x000fe200078e0029 */
[----:B------:R-:W-:Y:S01]  /*38f0*/  PLOP3.LUT P3, PT, PT, PT, UP1, 0x80, 0x8 ;  /* 0x000000000008781c */ /* 0x000fe20003f6f018 */
[----:B------:R-:W-:Y:S01]  /*3900*/  @P2 IMAD.MOV.U32 R47, RZ, RZ, R43 ;  /* 0x000000ffff2f2224 */ /* 0x000fe200078e002b */
[----:B------:R-:W-:Y:S02]  /*3910*/  LEA.HI.X.SX32 R44, R44, R173, 0x1, P5 ;  /* 0x000000ad2c2c7211 */ /* 0x000fe400028f0eff */
[----:B------:R-:W-:Y:S02]  /*3920*/  LOP3.LUT R0, R165, 0x52, RZ, 0xfc, !PT ;  /* 0x00000052a5007812 */ /* 0x000fe400078efcff */
[----:B------:R-:W-:Y:S01]  /*3930*/  PLOP3.LUT P4, PT, PT, PT, UP1, 0x80, 0x8 ;  /* 0x000000000008781c */ /* 0x000fe20003f8f018 */
[----:B------:R1:W2:Y:S01]  /*3940*/  @P2 LDG.E.U8 R247, desc[UR20][R46.64] ;  /* 0x000000142ef72981 */ /* 0x0002a2000c1e1100 */
[----:B------:R-:W-:-:S02]  /*3950*/  ISETP.LT.AND P3, PT, R14, UR22, P3 ;  /* 0x000000160e007c0c */ /* 0x000fc40009f61270 */
        /* <DEDUP_REMOVED lines=21> */
[----:B------:R-:W-:-:S02]  /*3ab0*/  ISETP.LT.AND P0, PT, R15, UR22, P0 ;  /* 0x000000160f007c0c */ /* 0x000fc40008701270 */
[----:B------:R-:W-:Y:S01]  /*3ac0*/  PRMT R243, RZ, 0x7610, R243 ;  /* 0x00007610fff37816 */ /* 0x000fe200000000f3 */
[----:B------:R-:W-:Y:S01]  /*3ad0*/  @P2 IMAD.MOV.U32 R52, RZ, RZ, R49 ;  /* 0x000000ffff342224 */ /* 0x000fe200078e0031 */
[C---:B------:R-:W-:Y:S01]  /*3ae0*/  LOP3.LUT R14, R165.reuse, 0x6a, RZ, 0xfc, !PT ;  /* 0x0000006aa50e7812 */ /* 0x040fe200078efcff */
[----:B------:R-:W-:Y:S01]  /*3af0*/  @P2 IMAD.MOV.U32 R53, RZ, RZ, R50 ;  /* 0x000000ffff352224 */ /* 0x000fe200078e0032 */
[----:B------:R-:W-:Y:S02]  /*3b00*/  PLOP3.LUT P3, PT, PT, PT, UP1, 0x80, 0x8 ;  /* 0x000000000008781c */ /* 0x000fe40003f6f018 */
[----:B------:R-:W-:Y:S02]  /*3b10*/  IADD3 R51, P5, PT, R54, R178, RZ ;  /* 0x000000b236337210 */ /* 0x000fe40007fbe0ff */
[----:B------:R-:W-:Y:S01]  /*3b20*/  LOP3.LUT R0, R165, 0x72, RZ, 0xfc, !PT ;  /* 0x00000072a5007812 */ /* 0x000fe200078efcff */
[----:B------:R1:W2:Y:S01]  /*3b30*/  @P2 LDG.E.U8 R243, desc[UR20][R52.64] ;  /* 0x0000001434f32981 */ /* 0x0002a2000c1e1100 */
[----:B------:R-:W-:-:S02]  /*3b40*/  PLOP3.LUT P4, PT, PT, PT, UP1, 0x80, 0x8 ;  /* 0x000000000008781c */ /* 0x000fc40003f8f018 */
[----:B------:R-:W-:Y:S02]  /*3b50*/  ISETP.LT.AND P3, PT, R14, UR22, P3 ;  /* 0x000000160e007c0c */ /* 0x000fe40009f61270 */
[----:B------:R-:W-:Y:S02]  /*3b60*/  ISETP.LT.AND P2, PT, R0, UR22, P4 ;  /* 0x0000001600007c0c */ /* 0x000fe4000a741270 */
[CC--:B------:R-:W-:Y:S02]  /*3b70*/  IADD3 R176, P4, PT, R175.reuse, R178.reuse, RZ ;  /* 0x000000b2afb07210 */ /* 0x0c0fe40007f9e0ff */
[-C--:B-1----:R-:W-:Y:S01]  /*3b80*/  LEA.HI.X.SX32 R52, R54, R173.reuse, 0x1, P5 ;  /* 0x000000ad36347211 */ /* 0x082fe200028f0eff */
[----:B------:R-:W-:Y:S01]  /*3b90*/  @P0 IMAD.MOV.U32 R54, RZ, RZ, R51 ;  /* 0x000000ffff360224 */ /* 0x000fe200078e0033 */
[----:B------:R-:W-:Y:S02]  /*3ba0*/  PRMT R242, RZ, 0x7610, R242 ;  /* 0x00007610fff27816 */ /* 0x000fe400000000f2 */
[----:B------:R-:W-:Y:S01]  /*3bb0*/  LEA.HI.X.SX32 R175, R175, R173, 0x1, P4 ;  /* 0x000000adafaf7211 */ /* 0x000fe200020f0eff */
[----:B------:R-:W-:Y:S01]  /*3bc0*/  @P0 IMAD.MOV.U32 R55, RZ, RZ, R52 ;  /* 0x000000ffff370224 */ /* 0x000fe200078e0034 */
[----:B------:R-:W-:-:S02]  /*3bd0*/  IADD3 R187, P5, PT, R186, R178, RZ ;  /* 0x000000b2babb7210 */ /* 0x000fc40007fbe0ff */
[----:B------:R-:W-:Y:S02]  /*3be0*/  PRMT R240, RZ, 0x7610, R240 ;  /* 0x00007610fff07816 */ /* 0x000fe400000000f0 */
[----:B------:R1:W2:Y:S01]  /*3bf0*/  @P0 LDG.E.U8 R242, desc[UR20][R54.64] ;  /* 0x0000001436f20981 */ /* 0x0002a2000c1e1100 */
[----:B------:R-:W-:Y:S02]  /*3c00*/  LEA.HI.X.SX32 R186, R186, R173, 0x1, P5 ;  /* 0x000000adbaba7211 */ /* 0x000fe400028f0eff */
[----:B------:R-:W-:Y:S01]  /*3c10*/  PRMT R238, RZ, 0x7610, R238 ;  /* 0x00007610ffee7816 */ /* 0x000fe200000000ee */
[----:B-1----:R-:W-:Y:S02]  /*3c20*/  @P3 IMAD.MOV.U32 R54, RZ, RZ, R176 ;  /* 0x000000ffff363224 */ /* 0x002fe400078e00b0 */
        /* <DEDUP_REMOVED lines=8> */
[----:B------:R-:W-:Y:S01]  /*3cb0*/  ISETP.LT.AND P2, PT, R0, UR22, P0 ;  /* 0x0000001600007c0c */ /* 0x000fe20008741270 */
[----:B------:R-:W-:Y:S01]  /*3cc0*/  IMAD.U32 R181, RZ, RZ, UR12 ;  /* 0x0000000cffb57e24 */ /* 0x000fe2000f8e00ff */
[----:B------:R-:W-:Y:S02]  /*3cd0*/  PLOP3.LUT P3, PT, PT, PT, UP1, 0x80, 0x8 ;  /* 0x000000000008781c */ /* 0x000fe40003f6f018 */
[-C--:B------:R-:W-:Y:S01]  /*3ce0*/  IADD3 R197, P5, PT, R196, R178.reuse, RZ ;  /* 0x000000b2c4c57210 */ /* 0x080fe20007fbe0ff */
[----:B------:R-:W-:Y:S01]  /*3cf0*/  IMAD R181, R181, 0x2, R196 ;  /* 0x00000002b5b57824 */ /* 0x000fe200078e02c4 */
[----:B------:R-:W-:Y:S02]  /*3d00*/  ISETP.LT.AND P3, PT, R14, UR22, P3 ;  /* 0x000000160e007c0c */ /* 0x000fe40009f61270 */
[----:B------:R-:W-:Y:S02]  /*3d10*/  IADD3 R53, P4, PT, R56, R178, RZ ;  /* 0x000000b238357210 */ /* 0x000fe40007f9e0ff */
[----:B------:R-:W-:-:S02]  /*3d20*/  LEA.HI.X.SX32 R196, R196, R173, 0x1, P5 ;  /* 0x000000adc4c47211 */ /* 0x000fc400028f0eff */
[----:B------:R-:W-:Y:S02]  /*3d30*/  PRMT R235, RZ, 0x7610, R235 ;  /* 0x00007610ffeb7816 */ /* 0x000fe400000000eb */
[----:B-1----:R-:W-:Y:S01]  /*3d40*/  LEA.HI.X.SX32 R54, R56, R173, 0x1, P4 ;  /* 0x000000ad38367211 */ /* 0x002fe200020f0eff */
[----:B------:R-:W-:Y:S01]  /*3d50*/  @P2 IMAD.MOV.U32 R56, RZ, RZ, R197 ;  /* 0x000000ffff382224 */ /* 0x000fe200078e00c5 */
[----:B------:R-:W-:Y:S01]  /*3d60*/  LOP3.LUT R0, R165, 0xc, RZ, 0xfc, !PT ;  /* 0x0000000ca5007812 */ /* 0x000fe200078efcff */
[----:B------:R-:W-:Y:S01]  /*3d70*/  @P2 IMAD.MOV.U32 R57, RZ, RZ, R196 ;  /* 0x000000ffff392224 */ /* 0x000fe200078e00c4 */
[----:B------:R-:W-:Y:S02]  /*3d80*/  PLOP3.LUT P0, PT, PT, PT, UP1, 0x80, 0x8 ;  /* 0x000000000008781c */ /* 0x000fe40003f0f018 */
[----:B------:R-:W-:Y:S02]  /*3d90*/  PRMT R237, RZ, 0x7610, R237 ;  /* 0x00007610ffed7816 */ /* 0x000fe400000000ed */
[----:B------:R-:W-:Y:S01]  /*3da0*/  ISETP.LT.AND P0, PT, R0, UR22, P0 ;  /* 0x0000001600007c0c */ /* 0x000fe20008701270 */
[----:B------:R1:W2:Y:S01]  /*3db0*/  @P2 LDG.E.U8 R235, desc[UR20][R56.64] ;  /* 0x0000001438eb2981 */ /* 0x0002a2000c1e1100 */
[----:B------:R-:W-:-:S02]  /*3dc0*/  IADD3 R55, P4, PT, R58, R178, RZ ;  /* 0x000000b23a377210 */ /* 0x000fc40007f9e0ff */
[----:B------:R-:W-:Y:S02]  /*3dd0*/  LOP3.LUT R14, R165, 0x14, RZ, 0xfc, !PT ;  /* 0x00000014a50e7812 */ /* 0x000fe400078efcff */
[----:B------:R-:W-:Y:S01]  /*3de0*/  PLOP3.LUT P2, PT, PT, PT, UP1, 0x80, 0x8 ;  /* 0x000000000008781c */ /* 0x000fe20003f4f018 */
[----:B-1----:R-:W-:Y:S02]  /*3df0*/  @P3 IMAD.MOV.U32 R56, RZ, RZ, R53 ;  /* 0x000000ffff383224 */ /* 0x002fe400078e0035 */
[----:B------:R-:W-:Y:S01]  /*3e00*/  @P3 IMAD.MOV.U32 R57, RZ, RZ, R54 ;  /* 0x000000ffff393224 */ /* 0x000fe200078e0036 */
[----:B------:R-:W-:-:S04]  /*3e10*/  ISETP.LT.AND P2, PT, R14, UR22, P2 ;  /* 0x000000160e007c0c */ /* 0x000fc80009741270 */
[----:B------:R1:W2:Y:S01]  /*3e20*/  @P3 LDG.E.U8 R237, desc[UR20][R56.64] ;  /* 0x0000001438ed3981 */ /* 0x0002a2000c1e1100 */
[----:B------:R-:W-:Y:S02]  /*3e30*/  PRMT R233, RZ, 0x7610, R233 ;  /* 0x00007610ffe97816 */ /* 0x000fe400000000e9 */
[----:B------:R-:W-:Y:S02]  /*3e40*/  LOP3.LUT R0, R165, 0x1c, RZ, 0xfc, !PT ;  /* 0x0000001ca5007812 */ /* 0x000fe400078efcff */
[----:B------:R-:W-:Y:S02]  /*3e50*/  PLOP3.LUT P3, PT, PT, PT, UP1, 0x80, 0x8 ;  /* 0x000000000008781c */ /* 0x000fe40003f6f018 */
[----:B-1----:R-:W-:Y:S01]  /*3e60*/  LEA.HI.X.SX32 R56, R58, R173, 0x1, P4 ;  /* 0x000000ad3a387211 */ /* 0x002fe200020f0eff */
[----:B------:R-:W-:Y:S01]  /*3e70*/  @P0 IMAD.MOV.U32 R58, RZ, RZ, R55 ;  /* 0x000000ffff3a0224 */ /* 0x000fe200078e0037 */
[----:B------:R-:W-:-:S03]  /*3e80*/  IADD3 R57, P4, PT, R61, R178, RZ ;  /* 0x000000b23d397210 */ /* 0x000fc60007f9e0ff */
[----:B------:R-:W-:Y:S01]  /*3e90*/  @P0 IMAD.MOV.U32 R59, RZ, RZ, R56 ;  /* 0x000000ffff3b0224 */ /* 0x000fe200078e0038 */
[----:B------:R-:W-:-:S04]  /*3ea0*/  ISETP.LT.AND P3, PT, R0, UR22, P3 ;  /* 0x0000001600007c0c */ /* 0x000fc80009f61270 */
[----:B------:R1:W2:Y:S01]  /*3eb0*/  @P0 LDG.E.U8 R233, desc[UR20][R58.64] ;  /* 0x000000143ae90981 */ /* 0x0002a2000c1e1100 */
[----:B------:R-:W-:Y:S01]  /*3ec0*/  PRMT R231, RZ, 0x7610, R231 ;  /* 0x00007610ffe77816 */ /* 0x000fe200000000e7 */
[----:B------:R-:W-:Y:S01]  /*3ed0*/  @P2 IMAD.MOV.U32 R62, RZ, RZ, R57 ;  /* 0x000000ffff3e2224 */ /* 0x000fe200078e0039 */
[----:B------:R-:W-:Y:S02]  /*3ee0*/  LOP3.LUT R0, R165, 0x24, RZ, 0xfc, !PT ;  /* 0x00000024a5007812 */ /* 0x000fe400078efcff */
[----:B------:R-:W-:Y:S02]  /*3ef0*/  PLOP3.LUT P0, PT, PT, PT, UP1, 0x80, 0x8 ;  /* 0x000000000008781c */ /* 0x000fe40003f0f018 */
[----:B-1----:R-:W-:Y:S02]  /*3f00*/  LEA.HI.X.SX32 R59, R61, R173, 0x1, P4 ;  /* 0x000000ad3d3b7211 */ /* 0x002fe400020f0eff */
[----:B------:R-:W-:-:S03]  /*3f10*/  IADD3 R58, P5, PT, R60, R178, RZ ;  /* 0x000000b23c3a7210 */ /* 0x000fc60007fbe0ff */
[----:B------:R-:W-:Y:S01]  /*3f20*/  @P2 IMAD.MOV.U32 R63, RZ, RZ, R59 ;  /* 0x000000ffff3f2224 */ /* 0x000fe200078e003b */
[----:B------:R-:W-:Y:S02]  /*3f30*/  LEA.HI.X.SX32 R60, R60, R173, 0x1, P5 ;  /* 0x000000ad3c3c7211 */ /* 0x000fe400028f0eff */
[----:B------:R-:W-:Y:S02]  /*3f40*/  ISETP.LT.AND P0, PT, R0, UR22, P0 ;  /* 0x0000001600007c0c */ /* 0x000fe40008701270 */
[----:B------:R-:W-:Y:S01]  /*3f50*/  PRMT R229, RZ, 0x7610, R229 ;  /* 0x00007610ffe57816 */ /* 0x000fe200000000e5 */
[----:B------:R1:W2:Y:S01]  /*3f60*/  @P2 LDG.E.U8 R231, desc[UR20][R62.64] ;  /* 0x000000143ee72981 */ /* 0x0002a2000c1e1100 */
[----:B------:R-:W-:Y:S02]  /*3f70*/  LOP3.LUT R14, R165, 0x2c, RZ, 0xfc, !PT ;  /* 0x0000002ca50e7812 */ /* 0x000fe400078efcff */
[----:B------:R-:W-:Y:S02]  /*3f80*/  PLOP3.LUT P2, PT, PT, PT, UP1, 0x80, 0x8 ;  /* 0x000000000008781c */ /* 0x000fe40003f4f018 */
[----:B------:R-:W-:Y:S01]  /*3f90*/  IADD3 R61, P4, PT, R64, R178, RZ ;  /* 0x000000b2403d7210 */ /* 0x000fe20007f9e0ff */
[----:B-1----:R-:W-:-:S02]  /*3fa0*/  @P3 IMAD.MOV.U32 R62, RZ, RZ, R58 ;  /* 0x000000ffff3e3224 */ /* 0x002fc400078e003a */
[----:B------:R-:W-:Y:S01]  /*3fb0*/  @P3 IMAD.MOV.U32 R63, RZ, RZ, R60 ;  /* 0x000000ffff3f3224 */ /* 0x000fe200078e003c */
[----:B------:R-:W-:Y:S02]  /*3fc0*/  ISETP.LT.AND P2, PT, R14, UR22, P2 ;  /* 0x000000160e007c0c */ /* 0x000fe40009741270 */
[----:B------:R-:W-:Y:S02]  /*3fd0*/  LOP3.LUT R0, R165, 0x34, RZ, 0xfc, !PT ;  /* 0x00000034a5007812 */ /* 0x000fe400078efcff */
[----:B------:R1:W2:Y:S01]  /*3fe0*/  @P3 LDG.E.U8 R229, desc[UR20][R62.64] ;  /* 0x000000143ee53981 */ /* 0x0002a2000c1e1100 */
[----:B------:R-:W-:Y:S01]  /*3ff0*/  PLOP3.LUT P3, PT, PT, PT, UP1, 0x80, 0x8 ;  /* 0x000000000008781c */ /* 0x000fe20003f6f018 */
[----:B------:R-:W-:Y:S01]  /*4000*/  @P0 IMAD.MOV.U32 R80, RZ, RZ, R61 ;  /* 0x000000ffff500224 */ /* 0x000fe200078e003d */
[----:B------:R-:W-:Y:S02]  /*4010*/  PRMT R227, RZ, 0x7610, R227 ;  /* 0x00007610ffe37816 */ /* 0x000fe400000000e3 */
[----:B------:R-:W-:-:S02]  /*4020*/  ISETP.LT.AND P3, PT, R0, UR22, P3 ;  /* 0x0000001600007c0c */ /* 0x000fc40009f61270 */
[----:B-1----:R-:W-:Y:S02]  /*4030*/  LEA.HI.X.SX32 R62, R64, R173, 0x1, P4 ;  /* 0x000000ad403e7211 */ /* 0x002fe400020f0eff */
[----:B------:R-:W-:-:S03]  /*4040*/  IADD3 R63, P4, PT, R65, R178, RZ ;  /* 0x000000b2413f7210 */ /* 0x000fc60007f9e0ff */
[----:B------:R-:W-:Y:S01]  /*4050*/  @P0 IMAD.MOV.U32 R81, RZ, RZ, R62 ;  /* 0x000000ffff510224 */ /* 0x000fe200078e003e */
[----:B------:R-:W-:Y:S02]  /*4060*/  LEA.HI.X.SX32 R65, R65, R173, 0x1, P4 ;  /* 0x000000ad41417211 */ /* 0x000fe400020f0eff */
[----:B------:R-:W-:Y:S02]  /*4070*/  IADD3 R64, P5, PT, R66, R178, RZ ;  /* 0x000000b242407210 */ /* 0x000fe40007fbe0ff */
[----:B------:R1:W2:Y:S01]  /*4080*/  @P0 LDG.E.U8 R227, desc[UR20][R80.64] ;  /* 0x0000001450e30981 */ /* 0x0002a2000c1e1100 */
[----:B------:R-:W-:Y:S02]  /*4090*/  PRMT R225, RZ, 0x7610, R225 ;  /* 0x00007610ffe17816 */ /* 0x000fe400000000e1 */
[----:B------:R-:W-:Y:S02]  /*40a0*/  LOP3.LUT R0, R165, 0x3c, RZ, 0xfc, !PT ;  /* 0x0000003ca5007812 */ /* 0x000fe400078efcff */
[----:B------:R-:W-:-:S02]  /*40b0*/  PLOP3.LUT P0, PT, PT, PT, UP1, 0x80, 0x8 ;  /* 0x000000000008781c */ /* 0x000fc40003f0f018 */
[----:B------:R-:W-:Y:S01]  /*40c0*/  LEA.HI.X.SX32 R66, R66, R173, 0x1, P5 ;  /* 0x000000ad42427211 */ /* 0x000fe200028f0eff */
[----:B-1----:R-:W-:Y:S02]  /*40d0*/  @P2 IMAD.MOV.U32 R80, RZ, RZ, R63 ;  /* 0x000000ffff502224 */ /* 0x002fe400078e003f */
[----:B------:R-:W-:Y:S01]  /*40e0*/  @P2 IMAD.MOV.U32 R81, RZ, RZ, R65 ;  /* 0x000000ffff512224 */ /* 0x000fe200078e0041 */
[----:B------:R-:W-:Y:S02]  /*40f0*/  ISETP.LT.AND P0, PT, R0, UR22, P0 ;  /* 0x0000001600007c0c */ /* 0x000fe40008701270 */
[----:B------:R-:W-:Y:S02]  /*4100*/  PRMT R223, RZ, 0x7610, R223 ;  /* 0x00007610ffdf7816 */ /* 0x000fe400000000df */
[----:B------:R1:W2:Y:S01]  /*4110*/  @P2 LDG.E.U8 R225, desc[UR20][R80.64] ;  /* 0x0000001450e12981 */ /* 0x0002a2000c1e1100 */
[----:B------:R-:W-:Y:S02]  /*4120*/  LOP3.LUT R14, R165, 0x44, RZ, 0xfc, !PT ;  /* 0x00000044a50e7812 */ /* 0x000fe400078efcff */
[----:B------:R-:W-:-:S02]  /*4130*/  PLOP3.LUT P2, PT, PT, PT, UP1, 0x80, 0x8 ;  /* 0x000000000008781c */ /* 0x000fc40003f4f018 */
[----:B------:R-:W-:Y:S01]  /*4140*/  IADD3 R67, P4, PT, R68, R178, RZ ;  /* 0x000000b244437210 */ /* 0x000fe20007f9e0ff */
[----:B-1----:R-:W-:Y:S02]  /*4150*/  @P3 IMAD.MOV.U32 R80, RZ, RZ, R64 ;  /* 0x000000ffff503224 */ /* 0x002fe400078e0040 */
[----:B------:R-:W-:Y:S01]  /*4160*/  @P3 IMAD.MOV.U32 R81, RZ, RZ, R66 ;  /* 0x000000ffff513224 */ /* 0x000fe200078e0042 */
[----:B------:R-:W-:Y:S02]  /*4170*/  ISETP.LT.AND P2, PT, R14, UR22, P2 ;  /* 0x000000160e007c0c */ /* 0x000fe40009741270 */
[----:B------:R-:W-:Y:S02]  /*4180*/  LEA.HI.X.SX32 R68, R68, R173, 0x1, P4 ;  /* 0x000000ad44447211 */ /* 0x000fe400020f0eff */
[----:B------:R1:W2:Y:S01]  /*4190*/  @P3 LDG.E.U8 R223, desc[UR20][R80.64] ;  /* 0x0000001450df3981 */ /* 0x0002a2000c1e1100 */
[----:B------:R-:W-:Y:S02]  /*41a0*/  LOP3.LUT R0, R165, 0x4c, RZ, 0xfc, !PT ;  /* 0x0000004ca5007812 */ /* 0x000fe400078efcff */
[----:B------:R-:W-:-:S02]  /*41b0*/  PLOP3.LUT P3, PT, PT, PT, UP1, 0x80, 0x8 ;  /* 0x000000000008781c */ /* 0x000fc40003f6f018 */
[CC--:B------:R-:W-:Y:S02]  /*41c0*/  IADD3 R69, P4, PT, R71.reuse, R178.reuse, RZ ;  /* 0x000000b247457210 */ /* 0x0c0fe40007f9e0ff */
[----:B------:R-:W-:Y:S02]  /*41d0*/  PRMT R221, RZ, 0x7610, R221 ;  /* 0x00007610ffdd7816 */ /* 0x000fe400000000dd */
[----:B------:R-:W-:Y:S01]  /*41e0*/  ISETP.LT.AND P3, PT, R0, UR22, P3 ;  /* 0x0000001600007c0c */ /* 0x000fe20009f61270 */
[----:B-1----:R-:W-:Y:S01]  /*41f0*/  @P0 IMAD.MOV.U32 R80, RZ, RZ, R67 ;  /* 0x000000ffff500224 */ /* 0x002fe200078e0043 */
[----:B------:R-:W-:Y:S01]  /*4200*/  LEA.HI.X.SX32 R71, R71, R173, 0x1, P4 ;  /* 0x000000ad47477211 */ /* 0x000fe200020f0eff */
[----:B------:R-:W-:Y:S01]  /*4210*/  @P0 IMAD.MOV.U32 R81, RZ, RZ, R68 ;  /* 0x000000ffff510224 */ /* 0x000fe200078e0044 */
[----:B------:R-:W-:Y:S02]  /*4220*/  IADD3 R70, P5, PT, R72, R178, RZ ;  /* 0x000000b248467210 */ /* 0x000fe40007fbe0ff */
[----:B------:R-:W-:-:S02]  /*4230*/  PRMT R219, RZ, 0x7610, R219 ;  /* 0x00007610ffdb7816 */ /* 0x000fc400000000db */
[----:B------:R1:W2:Y:S01]  /*4240*/  @P0 LDG.E.U8 R221, desc[UR20][R80.64] ;  /* 0x0000001450dd0981 */ /* 0x0002a2000c1e1100 */
[----:B------:R-:W-:Y:S02]  /*4250*/  LOP3.LUT R0, R165, 0x54, RZ, 0xfc, !PT ;  /* 0x00000054a5007812 */ /* 0x000fe400078efcff */
[----:B------:R-:W-:Y:S02]  /*4260*/  PLOP3.LUT P0, PT, PT, PT, UP1, 0x80, 0x8 ;  /* 0x000000000008781c */ /* 0x000fe40003f0f018 */
[----:B------:R-:W-:Y:S01]  /*4270*/  LEA.HI.X.SX32 R72, R72, R173, 0x1, P5 ;  /* 0x000000ad48487211 */ /* 0x000fe200028f0eff */
[----:B-1----:R-:W-:Y:S02]  /*4280*/  @P2 IMAD.MOV.U32 R80, RZ, RZ, R69 ;  /* 0x000000ffff502224 */ /* 0x002fe400078e0045 */
[----:B------:R-:W-:Y:S01]  /*4290*/  @P2 IMAD.MOV.U32 R81, RZ, RZ, R71 ;  /* 0x000000ffff512224 */ /* 0x000fe200078e0047 */
[----:B------:R-:W-:Y:S02]  /*42a0*/  ISETP.LT.AND P0, PT, R0, UR22, P0 ;  /* 0x0000001600007c0c */ /* 0x000fe40008701270 */
[----:B------:R-:W-:-:S02]  /*42b0*/  PRMT R217, RZ, 0x7610, R217 ;  /* 0x00007610ffd97816 */ /* 0x000fc400000000d9 */
[----:B------:R1:W2:Y:S01]  /*42c0*/  @P2 LDG.E.U8 R219, desc[UR20][R80.64] ;  /* 0x0000001450db2981 */ /* 0x0002a2000c1e1100 */
[----:B------:R-:W-:Y:S02]  /*42d0*/  LOP3.LUT R14, R165, 0x5c, RZ, 0xfc, !PT ;  /* 0x0000005ca50e7812 */ /* 0x000fe400078efcff */
[----:B------:R-:W-:Y:S02]  /*42e0*/  PLOP3.LUT P2, PT, PT, PT, UP1, 0x80, 0x8 ;  /* 0x000000000008781c */ /* 0x000fe40003f4f018 */
[----:B------:R-:W-:Y:S01]  /*42f0*/  IADD3 R73, P4, PT, R74, R178, RZ ;  /* 0x000000b24a497210 */ /* 0x000fe20007f9e0ff */
[----:B-1----:R-:W-:Y:S02]  /*4300*/  @P3 IMAD.MOV.U32 R80, RZ, RZ, R70 ;  /* 0x000000ffff503224 */ /* 0x002fe400078e0046 */
[----:B------:R-:W-:Y:S01]  /*4310*/  @P3 IMAD.MOV.U32 R81, RZ, RZ, R72 ;  /* 0x000000ffff513224 */ /* 0x000fe200078e0048 */
[----:B------:R-:W-:Y:S02]  /*4320*/  ISETP.LT.AND P2, PT, R14, UR22, P2 ;  /* 0x000000160e007c0c */ /* 0x000fe40009741270 */
[----:B------:R-:W-:-:S02]  /*4330*/  LEA.HI.X.SX32 R74, R74, R173, 0x1, P4 ;  /* 0x000000ad4a4a7211 */ /* 0x000fc400020f0eff */
[----:B------:R1:W2:Y:S01]  /*4340*/  @P3 LDG.E.U8 R217, desc[UR20][R80.64] ;  /* 0x0000001450d93981 */ /* 0x0002a2000c1e1100 */
[----:B------:R-:W-:Y:S02]  /*4350*/  LOP3.LUT R0, R165, 0x64, RZ, 0xfc, !PT ;  /* 0x00000064a5007812 */ /* 0x000fe400078efcff */
[----:B------:R-:W-:Y:S02]  /*4360*/  PLOP3.LUT P3, PT, PT, PT, UP1, 0x80, 0x8 ;  /* 0x000000000008781c */ /* 0x000fe40003f6f018 */
[-C--:B------:R-:W-:Y:S02]  /*4370*/  IADD3 R75, P4, PT, R76, R178.reuse, RZ ;  /* 0x000000b24c4b7210 */ /* 0x080fe40007f9e0ff */
[----:B------:R-:W-:Y:S02]  /*4380*/  PRMT R216, RZ, 0x7610, R216 ;  /* 0x00007610ffd87816 */ /* 0x000fe400000000d8 */
[----:B------:R-:W-:Y:S01]  /*4390*/  ISETP.LT.AND P3, PT, R0, UR22, P3 ;  /* 0x0000001600007c0c */ /* 0x000fe20009f61270 */
[----:B-1----:R-:W-:Y:S01]  /*43a0*/  @P0 IMAD.MOV.U32 R80, RZ, RZ, R73 ;  /* 0x000000ffff500224 */ /* 0x002fe200078e0049 */
[----:B------:R-:W-:Y:S01]  /*43b0*/  LEA.HI.X.SX32 R76, R76, R173, 0x1, P4 ;  /* 0x000000ad4c4c7211 */ /* 0x000fe200020f0eff */
[----:B------:R-:W-:Y:S01]  /*43c0*/  @P0 IMAD.MOV.U32 R81, RZ, RZ, R74 ;  /* 0x000000ffff510224 */ /* 0x000fe200078e004a */
[----:B------:R-:W-:-:S02]  /*43d0*/  IADD3 R168, P5, PT, R77, R178, RZ ;  /* 0x000000b24da87210 */ /* 0x000fc40007fbe0ff */
[----:B------:R-:W-:Y:S02]  /*43e0*/  PRMT R215, RZ, 0x7610, R215 ;  /* 0x00007610ffd77816 */ /* 0x000fe400000000d7 */
[----:B------:R1:W2:Y:S01]  /*43f0*/  @P0 LDG.E.U8 R216, desc[UR20][R80.64] ;  /* 0x0000001450d80981 */ /* 0x0002a2000c1e1100 */
[----:B------:R-:W-:Y:S02]  /*4400*/  LOP3.LUT R0, R165, 0x6c, RZ, 0xfc, !PT ;  /* 0x0000006ca5007812 */ /* 0x000fe400078efcff */
[----:B------:R-:W-:Y:S02]  /*4410*/  PLOP3.LUT P0, PT, PT, PT, UP1, 0x80, 0x8 ;  /* 0x000000000008781c */ /* 0x000fe40003f0f018 */
[----:B------:R-:W-:Y:S01]  /*4420*/  LEA.HI.X.SX32 R77, R77, R173, 0x1, P5 ;  /* 0x000000ad4d4d7211 */ /* 0x000fe200028f0eff */
[----:B-1----:R-:W-:Y:S02]  /*4430*/  @P2 IMAD.MOV.U32 R80, RZ, RZ, R75 ;  /* 0x000000ffff502224 */ /* 0x002fe400078e004b */
[----:B------:R-:W-:Y:S01]  /*4440*/  @P2 IMAD.MOV.U32 R81, RZ, RZ, R76 ;  /* 0x000000ffff512224 */ /* 0x000fe200078e004c */
[----:B------:R-:W-:-:S02]  /*4450*/  ISETP.LT.AND P0, PT, R0, UR22, P0 ;  /* 0x0000001600007c0c */ /* 0x000fc40008701270 */
[----:B------:R-:W-:Y:S02]  /*4460*/  PRMT R214, RZ, 0x7610, R214 ;  /* 0x00007610ffd67816 */ /* 0x000fe400000000d6 */
[----:B------:R1:W2:Y:S01]  /*4470*/  @P2 LDG.E.U8 R215, desc[UR20][R80.64] ;  /* 0x0000001450d72981 */ /* 0x0002a2000c1e1100 */
[----:B------:R-:W-:Y:S02]  /*4480*/  LOP3.LUT R14, R165, 0x74, RZ, 0xfc, !PT ;  /* 0x00000074a50e7812 */ /* 0x000fe400078efcff */
[----:B------:R-:W-:Y:S02]  /*4490*/  PLOP3.LUT P2, PT, PT, PT, UP1, 0x80, 0x8 ;  /* 0x000000000008781c */ /* 0x000fe40003f4f018 */
[----:B------:R-:W-:Y:S01]  /*44a0*/  IADD3 R179, P4, PT, R177, R178, RZ ;  /* 0x000000b2b1b37210 */ /* 0x000fe20007f9e0ff */
[----:B-1----:R-:W-:Y:S02]  /*44b0*/  @P3 IMAD.MOV.U32 R80, RZ, RZ, R168 ;  /* 0x000000ffff503224 */ /* 0x002fe400078e00a8 */
[----:B------:R-:W-:Y:S01]  /*44c0*/  @P3 IMAD.MOV.U32 R81, RZ, RZ, R77 ;  /* 0x000000ffff513224 */ /* 0x000fe200078e004d */
[----:B------:R-:W-:-:S02]  /*44d0*/  ISETP.LT.AND P2, PT, R14, UR22, P2 ;  /* 0x000000160e007c0c */ /* 0x000fc40009741270 */
[-C--:B------:R-:W-:Y:S02]  /*44e0*/  LEA.HI.X.SX32 R177, R177, R173.reuse, 0x1, P4 ;  /* 0x000000adb1b17211 */ /* 0x080fe400020f0eff */
        /* <DEDUP_REMOVED lines=9> */
[----:B------:R-:W-:Y:S01]  /*4580*/  IADD3 R0, P5, PT, R181, R178, RZ ;  /* 0x000000b2b5007210 */ /* 0x000fe20007fbe0ff */
[----:B------:R-:W-:Y:S01]  /*4590*/  STL [R1+0x274], R16 ;  /* 0x0002741001007387 */ /* 0x000fe20000100800 */
[----:B------:R-:W-:-:S03]  /*45a0*/  PRMT R212, RZ, 0x7610, R212 ;  /* 0x00007610ffd47816 */ /* 0x000fc600000000d4 */
[----:B------:R1:W2:Y:S01]  /*45b0*/  @P0 LDG.E.U8 R213, desc[UR20][R80.64] ;  /* 0x0000001450d50981 */ /* 0x0002a2000c1e1100 */
[----:B------:R-:W-:-:S03]  /*45c0*/  LEA.HI.X.SX32 R14, R181, R173, 0x1, P5 ;  /* 0x000000adb50e7211 */ /* 0x000fc600028f0eff */
[----:B------:R-:W-:Y:S04]  /*45d0*/  STL [R1+0x280], R17 ;  /* 0x0002801101007387 */ /* 0x000fe80000100800 */
[----:B------:R-:W-:Y:S01]  /*45e0*/  STL [R1+0x27c], R19 ;  /* 0x00027c1301007387 */ /* 0x000fe20000100800 */
[----:B-1----:R-:W-:Y:S02]  /*45f0*/  @P2 IMAD.MOV.U32 R80, RZ, RZ, R189 ;  /* 0x000000ffff502224 */ /* 0x002fe400078e00bd */
[----:B------:R-:W-:Y:S01]  /*4600*/  @P2 IMAD.MOV.U32 R81, RZ, RZ, R188 ;  /* 0x000000ffff512224 */ /* 0x000fe200078e00bc */
[----:B------:R-:W-:Y:S01]  /*4610*/  STL [R1+0x288], R18 ;  /* 0x0002881201007387 */ /* 0x000fe20000100800 */
[----:B------:R-:W-:-:S03]  /*4620*/  PRMT R211, RZ, 0x7610, R211 ;  /* 0x00007610ffd37816 */ /* 0x000fc600000000d3 */
[----:B------:R-:W-:Y:S04]  /*4630*/  STL [R1+0x284], R20 ;  /* 0x0002841401007387 */ /* 0x000fe80000100800 */
[----:B------:R-:W-:Y:S04]  /*4640*/  STL [R1+0x12c], R0 ;  /* 0x00012c0001007387 */ /* 0x000fe80000100800 */
[----:B------:R1:W2:Y:S01]  /*4650*/  @P2 LDG.E.U8 R212, desc[UR20][R80.64] ;  /* 0x0000001450d42981 */ /* 0x0002a2000c1e1100 */
[----:B------:R-:W-:-:S03]  /*4660*/  PLOP3.LUT P2, PT, PT, PT, UP1, 0x80, 0x8 ;  /* 0x000000000008781c */ /* 0x000fc60003f4f018 */
[----:B------:R0:W-:Y:S01]  /*4670*/  STL [R1+0x128], R14 ;  /* 0x0001280e01007387 */ /* 0x0001e20000100800 */
[C---:B------:R-:W-:Y:S02]  /*4680*/  LOP3.LUT R15, R165.reuse, 0x6, RZ, 0xfc, !PT ;  /* 0x00000006a50f7812 */ /* 0x040fe400078efcff */
[----:B------:R-:W-:Y:S01]  /*4690*/  PLOP3.LUT P0, PT, PT, PT, UP1, 0x80, 0x8 ;  /* 0x000000000008781c */ /* 0x000fe20003f0f018 */
[----:B-1----:R-:W-:Y:S02]  /*46a0*/  @P3 IMAD.MOV.U32 R81, RZ, RZ, R14 ;  /* 0x000000ffff513224 */ /* 0x002fe400078e000e */
[----:B------:R-:W-:Y:S01]  /*46b0*/  @P3 IMAD.MOV.U32 R80, RZ, RZ, R0 ;  /* 0x000000ffff503224 */ /* 0x000fe200078e0000 */
[----:B0-----:R-:W-:Y:S02]  /*46c0*/  LOP3.LUT R14, R165, 0xe, RZ, 0xfc, !PT ;  /* 0x0000000ea50e7812 */ /* 0x001fe400078efcff */
[----:B------:R-:W-:Y:S02]  /*46d0*/  IADD3 R78, P4, PT, R79, R178, RZ ;  /* 0x000000b24f4e7210 */ /* 0x000fe40007f9e0ff */
[----:B------:R0:W2:Y:S01]  /*46e0*/  @P3 LDG.E.U8 R211, desc[UR20][R80.64] ;  /* 0x0000001450d33981 */ /* 0x0000a2000c1e1100 */
[----:B------:R-:W-:-:S02]  /*46f0*/  ISETP.LT.AND P2, PT, R14, UR22, P2 ;  /* 0x000000160e007c0c */ /* 0x000fc40009741270 */
[----:B------:R-:W-:Y:S02]  /*4700*/  ISETP.LT.AND P0, PT, R15, UR22, P0 ;  /* 0x000000160f007c0c */ /* 0x000fe40008701270 */
[----:B------:R-:W-:Y:S02]  /*4710*/  LOP3.LUT R0, R165, 0x16, RZ, 0xfc, !PT ;  /* 0x00000016a5007812 */ /* 0x000fe400078efcff */
[----:B------:R-:W-:Y:S02]  /*4720*/  PLOP3.LUT P3, PT, PT, PT, UP1, 0x80, 0x8 ;  /* 0x000000000008781c */ /* 0x000fe40003f6f018 */
[----:B------:R-:W-:Y:S02]  /*4730*/  LEA.HI.X.SX32 R79, R79, R173, 0x1, P4 ;  /* 0x000000ad4f4f7211 */ /* 0x000fe400020f0eff */
[----:B0-----:R-:W-:Y:S02]  /*4740*/  IADD3 R80, P4, PT, R82, R178, RZ ;  /* 0x000000b252507210 */ /* 0x001fe40007f9e0ff */
[----:B------:R-:W-:-:S02]  /*4750*/  ISETP.LT.AND P3, PT, R0, UR22, P3 ;  /* 0x0000001600007c0c */ /* 0x000fc40009f61270 */
[-C--:B------:R-:W-:Y:S02]  /*4760*/  LEA.HI.X.SX32 R82, R82, R173.reuse, 0x1, P4 ;  /* 0x000000ad52527211 */ /* 0x080fe400020f0eff */
[----:B------:R-:W-:Y:S02]  /*4770*/  PRMT R210, RZ, 0x7610, R210 ;  /* 0x00007610ffd27816 */ /* 0x000fe400000000d2 */
[C---:B------:R-:W-:Y:S01]  /*4780*/  IADD3 R81, P5, PT, R83.reuse, R178, RZ ;  /* 0x000000b253517210 */ /* 0x040fe20007fbe0ff */
[----:B------:R-:W-:Y:S01]  /*4790*/  @P2 IMAD.MOV.U32 R86, RZ, RZ, R80 ;  /* 0x000000ffff562224 */ /* 0x000fe200078e0050 */
[----:B------:R-:W-:Y:S01]  /*47a0*/  PRMT R209, RZ, 0x7610, R209 ;  /* 0x00007610ffd17816 */ /* 0x000fe200000000d1 */
[----:B------:R-:W-:Y:S01]  /*47b0*/  @P2 IMAD.MOV.U32 R87, RZ, RZ, R82 ;  /* 0x000000ffff572224 */ /* 0x000fe200078e0052 */
[----:B------:R-:W-:Y:S01]  /*47c0*/  LEA.HI.X.SX32 R83, R83, R173, 0x1, P5 ;  /* 0x000000ad53537211 */ /* 0x000fe200028f0eff */
[----:B------:R-:W2:Y:S01]  /*47d0*/  @P0 LDG.E.U8 R210, desc[UR20][R78.64] ;  /* 0x000000144ed20981 */ /* 0x000ea2000c1e1100 */
[----:B------:R-:W-:-:S02]  /*47e0*/  LOP3.LUT R0, R165, 0x1e, RZ, 0xfc, !PT ;  /* 0x0000001ea5007812 */ /* 0x000fc400078efcff */
[----:B------:R-:W-:Y:S01]  /*47f0*/  PLOP3.LUT P0, PT, PT, PT, UP1, 0x80, 0x8 ;  /* 0x000000000008781c */ /* 0x000fe20003f0f018 */
[----:B------:R0:W2:Y:S01]  /*4800*/  @P2 LDG.E.U8 R209, desc[UR20][R86.64] ;  /* 0x0000001456d12981 */ /* 0x0000a2000c1e1100 */
[----:B------:R-:W-:Y:S02]  /*4810*/  PRMT R208, RZ, 0x7610, R208 ;  /* 0x00007610ffd07816 */ /* 0x000fe400000000d0 */
[----:B------:R-:W-:Y:S02]  /*4820*/  LOP3.LUT R14, R165, 0x26, RZ, 0xfc, !PT ;  /* 0x00000026a50e7812 */ /* 0x000fe400078efcff */
[----:B------:R-:W-:Y:S02]  /*4830*/  PLOP3.LUT P2, PT, PT, PT, UP1, 0x80, 0x8 ;  /* 0x000000000008781c */ /* 0x000fe40003f4f018 */
[----:B------:R-:W-:Y:S01]  /*4840*/  ISETP.LT.AND P0, PT, R0, UR22, P0 ;  /* 0x0000001600007c0c */ /* 0x000fe20008701270 */
[----:B0-----:R-:W-:Y:S02]  /*4850*/  @P3 IMAD.MOV.U32 R86, RZ, RZ, R81 ;  /* 0x000000ffff563224 */ /* 0x001fe400078e0051 */
[----:B------:R-:W-:Y:S01]  /*4860*/  @P3 IMAD.MOV.U32 R87, RZ, RZ, R83 ;  /* 0x000000ffff573224 */ /* 0x000fe200078e0053 */
[----:B------:R-:W-:-:S02]  /*4870*/  IADD3 R84, P4, PT, R85, R178, RZ ;  /* 0x000000b255547210 */ /* 0x000fc40007f9e0ff */
[----:B------:R-:W-:Y:S02]  /*4880*/  ISETP.LT.AND P2, PT, R14, UR22, P2 ;  /* 0x000000160e007c0c */ /* 0x000fe40009741270 */
[----:B------:R0:W2:Y:S01]  /*4890*/  @P3 LDG.E.U8 R208, desc[UR20][R86.64] ;  /* 0x0000001456d03981 */ /* 0x0000a2000c1e1100 */
[----:B------:R-:W-:Y:S02]  /*48a0*/  LOP3.LUT R0, R165, 0x2e, RZ, 0xfc, !PT ;  /* 0x0000002ea5007812 */ /* 0x000fe400078efcff */
[----:B------:R-:W-:Y:S02]  /*48b0*/  PLOP3.LUT P3, PT, PT, PT, UP1, 0x80, 0x8 ;  /* 0x000000000008781c */ /* 0x000fe40003f6f018 */
[----:B------:R-:W-:Y:S02]  /*48c0*/  LEA.HI.X.SX32 R85, R85, R173, 0x1, P4 ;  /* 0x000000ad55557211 */ /* 0x000fe400020f0eff */
[----:B------:R-:W-:Y:S02]  /*48d0*/  PRMT R207, RZ, 0x7610, R207 ;  /* 0x00007610ffcf7816 */ /* 0x000fe400000000cf */
[----:B0-----:R-:W-:-:S02]  /*48e0*/  IADD3 R86, P4, PT, R88, R178, RZ ;  /* 0x000000b258567210 */ /* 0x001fc40007f9e0ff */
[----:B------:R-:W-:Y:S02]  /*48f0*/  ISETP.LT.AND P3, PT, R0, UR22, P3 ;  /* 0x0000001600007c0c */ /* 0x000fe40009f61270 */
[----:B------:R-:W2:Y:S01]  /*4900*/  @P0 LDG.E.U8 R207, desc[UR20][R84.64] ;  /* 0x0000001454cf0981 */ /* 0x000ea2000c1e1100 */
[-C--:B------:R-:W-:Y:S02]  /*4910*/  LEA.HI.X.SX32 R88, R88, R173.reuse, 0x1, P4 ;  /* 0x000000ad58587211 */ /* 0x080fe400020f0eff */
[----:B------:R-:W-:Y:S02]  /*4920*/  IADD3 R87, P5, PT, R89, R178, RZ ;  /* 0x000000b259577210 */ /* 0x000fe40007fbe0ff */
[----:B------:R-:W-:Y:S02]  /*4930*/  LOP3.LUT R0, R165, 0x36, RZ, 0xfc, !PT ;  /* 0x00000036a5007812 */ /* 0x000fe400078efcff */
[----:B------:R-:W-:Y:S01]  /*4940*/  PLOP3.LUT P0, PT, PT, PT, UP1, 0x80, 0x8 ;  /* 0x000000000008781c */ /* 0x000fe20003f0f018 */
[----:B------:R-:W-:Y:S01]  /*4950*/  @P2 IMAD.MOV.U32 R92, RZ, RZ, R86 ;  /* 0x000000ffff5c2224 */ /* 0x000fe200078e0056 */
[----:B------:R-:W-:Y:S01]  /*4960*/  PRMT R206, RZ, 0x7610, R206 ;  /* 0x00007610ffce7816 */ /* 0x000fe200000000ce */
[----:B------:R-:W-:Y:S01]  /*4970*/  @P2 IMAD.MOV.U32 R93, RZ, RZ, R88 ;  /* 0x000000ffff5d2224 */ /* 0x000fe200078e0058 */
[----:B------:R-:W-:-:S02]  /*4980*/  LEA.HI.X.SX32 R89, R89, R173, 0x1, P5 ;  /* 0x000000ad59597211 */ /* 0x000fc400028f0eff */
[----:B------:R-:W-:Y:S02]  /*4990*/  ISETP.LT.AND P0, PT, R0, UR22, P0 ;  /* 0x0000001600007c0c */ /* 0x000fe40008701270 */
[----:B------:R-:W-:Y:S01]  /*49a0*/  PRMT R203, RZ, 0x7610, R203 ;  /* 0x00007610ffcb7816 */ /* 0x000fe200000000cb */
[----:B------:R0:W2:Y:S01]  /*49b0*/  @P2 LDG.E.U8 R206, desc[UR20][R92.64] ;  /* 0x000000145cce2981 */ /* 0x0000a2000c1e1100 */
[----:B------:R-:W-:Y:S02]  /*49c0*/  IADD3 R90, P4, PT, R91, R178, RZ ;  /* 0x000000b25b5a7210 */ /* 0x000fe40007f9e0ff */
[----:B------:R-:W-:Y:S02]  /*49d0*/  LOP3.LUT R14, R165, 0x3e, RZ, 0xfc, !PT ;  /* 0x0000003ea50e7812 */ /* 0x000fe400078efcff */
[----:B------:R-:W-:Y:S02]  /*49e0*/  PLOP3.LUT P2, PT, PT, PT, UP1, 0x80, 0x8 ;  /* 0x000000000008781c */ /* 0x000fe40003f4f018 */
[----:B------:R-:W-:Y:S01]  /*49f0*/  PRMT R202, RZ, 0x7610, R202 ;  /* 0x00007610ffca7816 */ /* 0x000fe200000000ca */
[----:B0-----:R-:W-:-:S02]  /*4a00*/  @P3 IMAD.MOV.U32 R92, RZ, RZ, R87 ;  /* 0x000000ffff5c3224 */ /* 0x001fc400078e0057 */
[----:B------:R-:W-:Y:S01]  /*4a10*/  @P3 IMAD.MOV.U32 R93, RZ, RZ, R89 ;  /* 0x000000ffff5d3224 */ /* 0x000fe200078e0059 */
[----:B------:R-:W-:Y:S02]  /*4a20*/  LEA.HI.X.SX32 R91, R91, R173, 0x1, P4 ;  /* 0x000000ad5b5b7211 */ /* 0x000fe400020f0eff */
[----:B------:R-:W-:Y:S02]  /*4a30*/  ISETP.LT.AND P2, PT, R14, UR22, P2 ;  /* 0x000000160e007c0c */ /* 0x000fe40009741270 */
[----:B------:R0:W2:Y:S01]  /*4a40*/  @P3 LDG.E.U8 R203, desc[UR20][R92.64] ;  /* 0x000000145ccb3981 */ /* 0x0000a2000c1e1100 */
[----:B------:R-:W-:Y:S02]  /*4a50*/  LOP3.LUT R0, R165, 0x46, RZ, 0xfc, !PT ;  /* 0x00000046a5007812 */ /* 0x000fe400078efcff */
[----:B------:R-:W-:Y:S01]  /*4a60*/  PLOP3.LUT P3, PT, PT, PT, UP1, 0x80, 0x8 ;  /* 0x000000000008781c */ /* 0x000fe20003f6f018 */
[----:B------:R-:W2:Y:S03]  /*4a70*/  @P0 LDG.E.U8 R202, desc[UR20][R90.64] ;  /* 0x000000145aca0981 */ /* 0x000ea6000c1e1100 */
[----:B------:R-:W-:-:S02]  /*4a80*/  ISETP.LT.AND P0, PT, R0, UR22, P3 ;  /* 0x0000001600007c0c */ /* 0x000fc40009f01270 */
[CC--:B0-----:R-:W-:Y:S02]  /*4a90*/  IADD3 R92, P4, PT, R94.reuse, R178.reuse, RZ ;  /* 0x000000b25e5c7210 */ /* 0x0c1fe40007f9e0ff */
[C---:B------:R-:W-:Y:S02]  /*4aa0*/  IADD3 R93, P5, PT, R95.reuse, R178, RZ ;  /* 0x000000b25f5d7210 */ /* 0x040fe40007fbe0ff */
[-C--:B------:R-:W-:Y:S01]  /*4ab0*/  LEA.HI.X.SX32 R94, R94, R173.reuse, 0x1, P4 ;  /* 0x000000ad5e5e7211 */ /* 0x080fe200020f0eff */
[----:B------:R-:W-:Y:S01]  /*4ac0*/  @P2 IMAD.MOV.U32 R162, RZ, RZ, R92 ;  /* 0x000000ffffa22224 */ /* 0x000fe200078e005c */
[----:B------:R-:W-:Y:S02]  /*4ad0*/  PRMT R201, RZ, 0x7610, R201 ;  /* 0x00007610ffc97816 */ /* 0x000fe400000000c9 */
[----:B------:R-:W-:Y:S01]  /*4ae0*/  LEA.HI.X.SX32 R95, R95, R173, 0x1, P5 ;  /* 0x000000ad5f5f7211 */ /* 0x000fe200028f0eff */
[----:B------:R-:W-:Y:S01]  /*4af0*/  @P2 IMAD.MOV.U32 R163, RZ, RZ, R94 ;  /* 0x000000ffffa32224 */ /* 0x000fe200078e005e */
[----:B------:R-:W-:-:S02]  /*4b00*/  LOP3.LUT R20, R98, 0x72, R165, 0xfe, !PT ;  /* 0x0000007262147812 */ /* 0x000fc400078efea5 */
[----:B------:R-:W-:Y:S02]  /*4b10*/  PRMT R200, RZ, 0x7610, R200 ;  /* 0x00007610ffc87816 */ /* 0x000fe400000000c8 */
[----:B------:R0:W2:Y:S01]  /*4b20*/  @P2 LDG.E.U8 R201, desc[UR20][R162.64] ;  /* 0x00000014a2c92981 */ /* 0x0000a2000c1e1100 */
[----:B------:R-:W-:Y:S01]  /*4b30*/  IABS R166, R20 ;  /* 0x0000001400a67213 */ /* 0x000fe20000000000 */
[----:B0-----:R-:W-:Y:S02]  /*4b40*/  @P0 IMAD.MOV.U32 R162, RZ, RZ, R93 ;  /* 0x000000ffffa20224 */ /* 0x001fe400078e005d */
[----:B------:R-:W-:-:S05]  /*4b50*/  @P0 IMAD.MOV.U32 R163, RZ, RZ, R95 ;  /* 0x000000ffffa30224 */ /* 0x000fca00078e005f */
[----:B------:R0:W2:Y:S01]  /*4b60*/  @P0 LDG.E.U8 R200, desc[UR20][R162.64] ;  /* 0x00000014a2c80981 */ /* 0x0000a2000c1e1100 */
[----:B------:R-:W-:Y:S01]  /*4b70*/  LOP3.LUT R15, R98, 0x7e, R165, 0xfe, !PT ;  /* 0x0000007e620f7812 */ /* 0x000fe200078efea5 */
[----:B0-----:R-:W-:-:S04]  /*4b80*/  IMAD.HI.U32 R162, R100, R166, RZ ;  /* 0x000000a664a27227 */ /* 0x001fc800078e00ff */
[----:B------:R-:W-:-:S04]  /*4b90*/  IMAD.MOV R162, RZ, RZ, -R162 ;  /* 0x000000ffffa27224 */ /* 0x000fc800078e0aa2 */
[----:B------:R-:W-:Y:S01]  /*4ba0*/  IMAD R166, R160, R162, R166 ;  /* 0x000000a2a0a67224 */ /* 0x000fe200078e02a6 */
[----:B------:R-:W-:-:S05]  /*4bb0*/  IABS R162, R15 ;  /* 0x0000000f00a27213 */ /* 0x000fca0000000000 */
[----:B------:R-:W-:-:S04]  /*4bc0*/  IMAD.HI.U32 R164, R100, R162, RZ ;  /* 0x000000a264a47227 */ /* 0x000fc800078e00ff */
[----:B------:R-:W-:Y:S01]  /*4bd0*/  IMAD.MOV R164, RZ, RZ, -R164 ;  /* 0x000000ffffa47224 */ /* 0x000fe200078e0aa4 */
[----:B------:R-:W-:-:S03]  /*4be0*/  IADD3 R96, P2, PT, R97, R178, RZ ;  /* 0x000000b261607210 */ /* 0x000fc60007f5e0ff */
[----:B------:R-:W-:Y:S01]  /*4bf0*/  IMAD R162, R160, R164, R162 ;  /* 0x000000a4a0a27224 */ /* 0x000fe200078e02a2 */
[----:B------:R-:W-:-:S04]  /*4c00*/  LEA.HI.X.SX32 R97, R97, R173, 0x1, P2 ;  /* 0x000000ad61617211 */ /* 0x000fc800010f0eff */
[----:B------:R-:W-:-:S13]  /*4c10*/  ISETP.GT.U32.AND P2, PT, R160, R162, PT ;  /* 0x000000a2a000720c */ /* 0x000fda0003f44070 */
[----:B------:R-:W-:Y:S01]  /*4c20*/  @!P2 IMAD.IADD R162, R162, 0x1, -R160 ;  /* 0x00000001a2a2a824 */ /* 0x000fe200078e0aa0 */
[C---:B------:R-:W-:Y:S02]  /*4c30*/  ISETP.GT.U32.AND P2, PT, R160.reuse, R155, PT ;  /* 0x0000009ba000720c */ /* 0x040fe40003f44070 */
[----:B------:R-:W-:-:S11]  /*4c40*/  ISETP.GT.U32.AND P0, PT, R160, R157, PT ;  /* 0x0000009da000720c */ /* 0x000fd60003f04070 */
[--C-:B------:R-:W-:Y:S01]  /*4c50*/  @!P2 IMAD.IADD R155, R155, 0x1, -R160.reuse ;  /* 0x000000019b9ba824 */ /* 0x100fe200078e0aa0 */
[C---:B------:R-:W-:Y:S01]  /*4c60*/  ISETP.GT.U32.AND P2, PT, R160.reuse, R150, PT ;  /* 0x00000096a000720c */ /* 0x040fe20003f44070 */
[----:B------:R-:W-:Y:S01]  /*4c70*/  @!P0 IMAD.IADD R157, R157, 0x1, -R160 ;  /* 0x000000019d9d8824 */ /* 0x000fe200078e0aa0 */
[----:B------:R-:W-:-:S11]  /*4c80*/  ISETP.GT.U32.AND P0, PT, R160, R152, PT ;  /* 0x00000098a000720c */ /* 0x000fd60003f04070 */
[--C-:B------:R-:W-:Y:S01]  /*4c90*/  @!P2 IMAD.IADD R150, R150, 0x1, -R160.reuse ;  /* 0x000000019696a824 */ /* 0x100fe200078e0aa0 */
[----:B------:R-:W-:Y:S01]  /*4ca0*/  ISETP.GT.U32.AND P2, PT, R160, R145, PT ;  /* 0x00000091a000720c */ /* 0x000fe20003f44070 */
[----:B------:R-:W-:Y:S01]  /*4cb0*/  @!P0 IMAD.IADD R152, R152, 0x1, -R160 ;  /* 0x0000000198988824 */ /* 0x000fe200078e0aa0 */
        /* <DEDUP_REMOVED lines=24> */
[----:B------:R-:W-:Y:S02]  /*4e40*/  ISETP.GT.U32.AND P0, PT, R160, R117, PT ;  /* 0x00000075a000720c */ /* 0x000fe40003f04070 */
[----:B------:R-:W-:Y:S02]  /*4e50*/  LOP3.LUT R0, R165, 0x4e, RZ, 0xfc, !PT ;  /* 0x0000004ea5007812 */ /* 0x000fe400078efcff */
[----:B------:R-:W-:-:S07]  /*4e60*/  PLOP3.LUT P3, PT, PT, PT, UP1, 0x80, 0x8 ;  /* 0x000000000008781c */ /* 0x000fce0003f6f018 */
[--C-:B------:R-:W-:Y:S01]  /*4e70*/  @!P2 IMAD.IADD R115, R115, 0x1, -R160.reuse ;  /* 0x000000017373a824 */ /* 0x100fe200078e0aa0 */
[----:B------:R-:W-:Y:S02]  /*4e80*/  ISETP.GT.U32.AND P2, PT, R160, R110, PT ;  /* 0x0000006ea000720c */ /* 0x000fe40003f44070 */
[----:B------:R-:W-:Y:S02]  /*4e90*/  LOP3.LUT R18, R98, 0x76, R165, 0xfe, !PT ;  /* 0x0000007662127812 */ /* 0x000fe400078efea5 */
[----:B------:R-:W-:Y:S02]  /*4ea0*/  ISETP.LT.AND P3, PT, R0, UR22, P3 ;  /* 0x0000001600007c0c */ /* 0x000fe40009f61270 */
[----:B------:R-:W-:Y:S01]  /*4eb0*/  IABS R169, R18 ;  /* 0x0000001200a97213 */ /* 0x000fe20000000000 */
[----:B------:R-:W-:Y:S01]  /*4ec0*/  @!P0 IMAD.IADD R117, R117, 0x1, -R160 ;  /* 0x0000000175758824 */ /* 0x000fe200078e0aa0 */
[----:B------:R-:W-:-:S03]  /*4ed0*/  PRMT R199, RZ, 0x7610, R199 ;  /* 0x00007610ffc77816 */ /* 0x000fc600000000c7 */
[----:B------:R-:W-:-:S04]  /*4ee0*/  IMAD.HI.U32 R163, R100, R169, RZ ;  /* 0x000000a964a37227 */ /* 0x000fc800078e00ff */
[----:B------:R-:W-:Y:S01]  /*4ef0*/  @!P2 IMAD.IADD R110, R110, 0x1, -R160 ;  /* 0x000000016e6ea824 */ /* 0x000fe200078e0aa0 */
[C---:B------:R-:W-:Y:S02]  /*4f00*/  ISETP.GT.U32.AND P2, PT, R160.reuse, R105, PT ;  /* 0x00000069a000720c */ /* 0x040fe40003f44070 */
[C---:B------:R-:W-:Y:S01]  /*4f10*/  ISETP.GT.U32.AND P0, PT, R160.reuse, R112, PT ;  /* 0x00000070a000720c */ /* 0x040fe20003f04070 */
[----:B------:R-:W-:Y:S01]  /*4f20*/  IMAD.MOV R163, RZ, RZ, -R163 ;  /* 0x000000ffffa37224 */ /* 0x000fe200078e0aa3 */
[----:B------:R-:W2:Y:S01]  /*4f30*/  @P3 LDG.E.U8 R199, desc[UR20][R96.64] ;  /* 0x0000001460c73981 */ /* 0x000ea2000c1e1100 */
[C---:B------:R-:W-:Y:S02]  /*4f40*/  ISETP.GT.U32.AND P3, PT, R160.reuse, R159, PT ;  /* 0x0000009fa000720c */ /* 0x040fe40003f64070 */
[----:B------:R-:W-:-:S06]  /*4f50*/  IMAD R169, R160, R163, R169 ;  /* 0x000000a3a0a97224 */ /* 0x000fcc00078e02a9 */
[--C-:B------:R-:W-:Y:S01]  /*4f60*/  @!P2 IMAD.IADD R105, R105, 0x1, -R160.reuse ;  /* 0x000000016969a824 */ /* 0x100fe200078e0aa0 */
[----:B------:R-:W-:Y:S01]  /*4f70*/  ISETP.GT.U32.AND P2, PT, R160, R169, PT ;  /* 0x000000a9a000720c */ /* 0x000fe20003f44070 */
[--C-:B------:R-:W-:Y:S01]  /*4f80*/  @!P0 IMAD.IADD R112, R112, 0x1, -R160.reuse ;  /* 0x0000000170708824 */ /* 0x100fe200078e0aa0 */
[C---:B------:R-:W-:Y:S02]  /*4f90*/  ISETP.GT.U32.AND P0, PT, R160.reuse, R107, PT ;  /* 0x0000006ba000720c */ /* 0x040fe40003f04070 */
[----:B------:R-:W-:Y:S01]  /*4fa0*/  @!P3 IMAD.IADD R159, R159, 0x1, -R160 ;  /* 0x000000019f9fb824 */ /* 0x000fe200078e0aa0 */
[C---:B------:R-:W-:Y:S02]  /*4fb0*/  ISETP.GT.U32.AND P5, PT, R160.reuse, R156, PT ;  /* 0x0000009ca000720c */ /* 0x040fe40003fa4070 */
[----:B------:R-:W-:Y:S02]  /*4fc0*/  ISETP.GT.U32.AND P3, PT, R160, R154, PT ;  /* 0x0000009aa000720c */ /* 0x000fe40003f64070 */
[----:B------:R-:W-:-:S02]  /*4fd0*/  LOP3.LUT R218, R98, 0x70, R165, 0xfe, !PT ;  /* 0x0000007062da7812 */ /* 0x000fc400078efea5 */
[C---:B------:R-:W-:Y:S02]  /*4fe0*/  ISETP.GT.U32.AND P4, PT, R160.reuse, R158, PT ;  /* 0x0000009ea000720c */ /* 0x040fe40003f84070 */
[--C-:B------:R-:W-:Y:S01]  /*4ff0*/  @!P2 IMAD.IADD R169, R169, 0x1, -R160.reuse ;  /* 0x00000001a9a9a824 */ /* 0x100fe200078e0aa0 */
[C---:B------:R-:W-:Y:S01]  /*5000*/  ISETP.GT.U32.AND P2, PT, R160.reuse, R159, PT ;  /* 0x0000009fa000720c */ /* 0x040fe20003f44070 */
[--C-:B------:R-:W-:Y:S01]  /*5010*/  @!P0 IMAD.IADD R107, R107, 0x1, -R160.reuse ;  /* 0x000000016b6b8824 */ /* 0x100fe200078e0aa0 */
[----:B------:R-:W-:Y:S02]  /*5020*/  ISETP.GT.U32.AND P0, PT, R160, R166, PT ;  /* 0x000000a6a000720c */ /* 0x000fe40003f04070 */
[----:B------:R-:W-:Y:S01]  /*5030*/  IABS R102, R218 ;  /* 0x000000da00667213 */ /* 0x000fe20000000000 */
[--C-:B------:R-:W-:Y:S01]  /*5040*/  @!P5 IMAD.IADD R156, R156, 0x1, -R160.reuse ;  /* 0x000000019c9cd824 */ /* 0x100fe200078e0aa0 */
[--C-:B------:R-:W-:Y:S01]  /*5050*/  LOP3.LUT R19, R98, 0x74, R165.reuse, 0xfe, !PT ;  /* 0x0000007462137812 */ /* 0x100fe200078efea5 */
[----:B------:R-:W-:Y:S01]  /*5060*/  @!P3 IMAD.IADD R154, R154, 0x1, -R160 ;  /* 0x000000019a9ab824 */ /* 0x000fe200078e0aa0 */
[----:B------:R-:W-:Y:S01]  /*5070*/  LOP3.LUT R16, R98, 0x7a, R165, 0xfe, !PT ;  /* 0x0000007a62107812 */ /* 0x000fe200078efea5 */
[----:B------:R-:W-:Y:S01]  /*5080*/  IMAD.HI.U32 R161, R100, R102, RZ ;  /* 0x0000006664a17227 */ /* 0x000fe200078e00ff */
[----:B------:R-:W-:-:S02]  /*5090*/  ISETP.GT.U32.AND P5, PT, R160, R151, PT ;  /* 0x00000097a000720c */ /* 0x000fc40003fa4070 */
[----:B------:R-:W-:Y:S01]  /*50a0*/  IABS R167, R19 ;  /* 0x0000001300a77213 */ /* 0x000fe20000000000 */
[----:B------:R-:W-:Y:S01]  /*50b0*/  IMAD.MOV R161, RZ, RZ, -R161 ;  /* 0x000000ffffa17224 */ /* 0x000fe200078e0aa1 */
[----:B------:R-:W-:Y:S01]  /*50c0*/  IABS R163, R16 ;  /* 0x0000001000a37213 */ /* 0x000fe20000000000 */
[--C-:B------:R-:W-:Y:S01]  /*50d0*/  @!P2 IMAD.IADD R159, R159, 0x1, -R160.reuse ;  /* 0x000000019f9fa824 */ /* 0x100fe200078e0aa0 */
[----:B------:R-:W-:Y:S01]  /*50e0*/  ISETP.GT.U32.AND P2, PT, R160, R154, PT ;  /* 0x0000009aa000720c */ /* 0x000fe20003f44070 */
[--C-:B------:R-:W-:Y:S01]  /*50f0*/  @!P4 IMAD.IADD R158, R158, 0x1, -R160.reuse ;  /* 0x000000019e9ec824 */ /* 0x100fe200078e0aa0 */
[----:B------:R-:W-:Y:S01]  /*5100*/  ISETP.GT.U32.AND P4, PT, R160, R153, PT ;  /* 0x00000099a000720c */ /* 0x000fe20003f84070 */
[----:B------:R-:W-:Y:S01]  /*5110*/  @!P0 IMAD.IADD R166, R166, 0x1, -R160 ;  /* 0x00000001a6a68824 */ /* 0x000fe200078e0aa0 */
[----:B------:R-:W-:Y:S01]  /*5120*/  PLOP3.LUT P0, PT, PT, PT, UP1, 0x80, 0x8 ;  /* 0x000000000008781c */ /* 0x000fe20003f0f018 */
[----:B------:R-:W-:Y:S01]  /*5130*/  IMAD R102, R160, R161, R102 ;  /* 0x000000a1a0667224 */ /* 0x000fe200078e0266 */
[----:B------:R-:W-:Y:S01]  /*5140*/  LOP3.LUT R0, R165, 0x56, RZ, 0xfc, !PT ;  /* 0x00000056a5007812 */ /* 0x000fe200078efcff */
[----:B------:R-:W-:Y:S01]  /*5150*/  IMAD.HI.U32 R161, R100, R167, RZ ;  /* 0x000000a764a17227 */ /* 0x000fe200078e00ff */
[----:B------:R-:W-:-:S03]  /*5160*/  LOP3.LUT R17, R98, 0x78, R165, 0xfe, !PT ;  /* 0x0000007862117812 */ /* 0x000fc600078efea5 */
[----:B------:R-:W-:Y:S01]  /*5170*/  IMAD.HI.U32 R164, R100, R163, RZ ;  /* 0x000000a364a47227 */ /* 0x000fe200078e00ff */
[----:B------:R-:W-:Y:S02]  /*5180*/  ISETP.LT.AND P0, PT, R0, UR22, P0 ;  /* 0x0000001600007c0c */ /* 0x000fe40008701270 */
[----:B------:R-:W-:Y:S01]  /*5190*/  LOP3.LUT R14, R98, 0x7c, R165, 0xfe, !PT ;  /* 0x0000007c620e7812 */ /* 0x000fe200078efea5 */
[----:B------:R-:W-:Y:S01]  /*51a0*/  IMAD.MOV R161, RZ, RZ, -R161 ;  /* 0x000000ffffa17224 */ /* 0x000fe200078e0aa1 */
[----:B------:R-:W-:Y:S01]  /*51b0*/  IADD3 R98, P6, PT, R99, R178, RZ ;  /* 0x000000b263627210 */ /* 0x000fe20007fde0ff */
[----:B------:R-:W-:Y:S02]  /*51c0*/  IMAD.MOV R164, RZ, RZ, -R164 ;  /* 0x000000ffffa47224 */ /* 0x000fe400078e0aa4 */
[--C-:B------:R-:W-:Y:S01]  /*51d0*/  @!P5 IMAD.IADD R151, R151, 0x1, -R160.reuse ;  /* 0x000000019797d824 */ /* 0x100fe200078e0aa0 */
[C---:B------:R-:W-:Y:S01]  /*51e0*/  ISETP.GT.U32.AND P5, PT, R160.reuse, R146, PT ;  /* 0x00000092a000720c */ /* 0x040fe20003fa4070 */
[C---:B------:R-:W-:Y:S01]  /*51f0*/  IMAD R167, R160.reuse, R161, R167 ;  /* 0x000000a1a0a77224 */ /* 0x040fe200078e02a7 */
[----:B------:R-:W-:Y:S01]  /*5200*/  IABS R161, R17 ;  /* 0x0000001100a17213 */ /* 0x000fe20000000000 */
[----:B------:R-:W-:Y:S01]  /*5210*/  IMAD R163, R160, R164, R163 ;  /* 0x000000a4a0a37224 */ /* 0x000fe200078e02a3 */
[----:B------:R-:W-:Y:S01]  /*5220*/  LEA.HI.X.SX32 R99, R99, R173, 0x1, P6 ;  /* 0x000000ad63637211 */ /* 0x000fe200030f0eff */
[--C-:B------:R-:W-:Y:S01]  /*5230*/  @!P2 IMAD.IADD R154, R154, 0x1, -R160.reuse ;  /* 0x000000019a9aa824 */ /* 0x100fe200078e0aa0 */
[----:B------:R-:W-:Y:S01]  /*5240*/  IABS R164, R14 ;  /* 0x0000000e00a47213 */ /* 0x000fe20000000000 */
[----:B------:R-:W-:Y:S01]  /*5250*/  @!P4 IMAD.IADD R153, R153, 0x1, -R160 ;  /* 0x000000019999c824 */ /* 0x000fe200078e0aa0 */
[----:B------:R-:W-:-:S02]  /*5260*/  ISETP.GT.U32.AND P6, PT, R160, R157, PT ;  /* 0x0000009da000720c */ /* 0x000fc40003fc4070 */
[----:B------:R-:W-:Y:S02]  /*5270*/  PRMT R198, RZ, 0x7610, R198 ;  /* 0x00007610ffc67816 */ /* 0x000fe400000000c6 */
[C---:B------:R-:W-:Y:S02]  /*5280*/  ISETP.GT.U32.AND P2, PT, R160.reuse, R150, PT ;  /* 0x00000096a000720c */ /* 0x040fe40003f44070 */
[C---:B------:R-:W-:Y:S02]  /*5290*/  ISETP.GT.U32.AND P3, PT, R160.reuse, R149, PT ;  /* 0x00000095a000720c */ /* 0x040fe40003f64070 */
[----:B------:R-:W-:Y:S01]  /*52a0*/  ISETP.GT.U32.AND P4, PT, R160, R148, PT ;  /* 0x00000094a000720c */ /* 0x000fe20003f84070 */
[C---:B------:R-:W-:Y:S01]  /*52b0*/  IMAD.HI.U32 R171, R100.reuse, R161, RZ ;  /* 0x000000a164ab7227 */ /* 0x040fe200078e00ff */
[----:B------:R-:W2:Y:S01]  /*52c0*/  @P0 LDG.E.U8 R198, desc[UR20][R98.64] ;  /* 0x0000001462c60981 */ /* 0x000ea2000c1e1100 */
[----:B------:R-:W-:Y:S02]  /*52d0*/  PLOP3.LUT P0, PT, PT, PT, UP1, 0x80, 0x8 ;  /* 0x000000000008781c */ /* 0x000fe40003f0f018 */
[----:B------:R-:W-:Y:S01]  /*52e0*/  IMAD.HI.U32 R100, R100, R164, RZ ;  /* 0x000000a464647227 */ /* 0x000fe200078e00ff */
[----:B------:R-:W-:-:S03]  /*52f0*/  LOP3.LUT R0, R165, 0x5e, RZ, 0xfc, !PT ;  /* 0x0000005ea5007812 */ /* 0x000fc600078efcff */
[----:B------:R-:W-:Y:S01]  /*5300*/  @!P5 IMAD.IADD R146, R146, 0x1, -R160 ;  /* 0x000000019292d824 */ /* 0x000fe200078e0aa0 */
[----:B------:R-:W-:Y:S01]  /*5310*/  ISETP.GT.U32.AND P5, PT, R160, R141, PT ;  /* 0x0000008da000720c */ /* 0x000fe20003fa4070 */
[----:B------:R-:W-:Y:S01]  /*5320*/  IMAD.MOV R100, RZ, RZ, -R100 ;  /* 0x000000ffff647224 */ /* 0x000fe200078e0a64 */
[----:B------:R-:W-:Y:S01]  /*5330*/  ISETP.LT.AND P0, PT, R0, UR22, P0 ;  /* 0x0000001600007c0c */ /* 0x000fe20008701270 */
[----:B------:R-:W-:Y:S02]  /*5340*/  @!P6 IMAD.IADD R157, R157, 0x1, -R160 ;  /* 0x000000019d9de824 */ /* 0x000fe400078e0aa0 */
[----:B------:R-:W-:Y:S01]  /*5350*/  IMAD R164, R160, R100, R164 ;  /* 0x00000064a0a47224 */ /* 0x000fe200078e02a4 */
[----:B------:R-:W-:Y:S01]  /*5360*/  IADD3 R100, P6, PT, R101, R178, RZ ;  /* 0x000000b265647210 */ /* 0x000fe20007fde0ff */
[--C-:B------:R-:W-:Y:S01]  /*5370*/  @!P2 IMAD.IADD R150, R150, 0x1, -R160.reuse ;  /* 0x000000019696a824 */ /* 0x100fe200078e0aa0 */
[C---:B------:R-:W-:Y:S01]  /*5380*/  ISETP.GT.U32.AND P2, PT, R160.reuse, R145, PT ;  /* 0x00000091a000720c */ /* 0x040fe20003f44070 */
[--C-:B------:R-:W-:Y:S01]  /*5390*/  @!P3 IMAD.IADD R149, R149, 0x1, -R160.reuse ;  /* 0x000000019595b824 */ /* 0x100fe200078e0aa0 */
[----:B------:R-:W-:Y:S01]  /*53a0*/  ISETP.GT.U32.AND P3, PT, R160, R144, PT ;  /* 0x00000090a000720c */ /* 0x000fe20003f64070 */
[----:B------:R-:W-:Y:S01]  /*53b0*/  @!P4 IMAD.IADD R148, R148, 0x1, -R160 ;  /* 0x000000019494c824 */ /* 0x000fe200078e0aa0 */
[----:B------:R-:W-:-:S02]  /*53c0*/  LEA.HI.X.SX32 R101, R101, R173, 0x1, P6 ;  /* 0x000000ad65657211 */ /* 0x000fc400030f0eff */
[----:B------:R-:W-:Y:S02]  /*53d0*/  PRMT R191, RZ, 0x7610, R191 ;  /* 0x00007610ffbf7816 */ /* 0x000fe400000000bf */
[C---:B------:R-:W-:Y:S01]  /*53e0*/  ISETP.GT.U32.AND P6, PT, R160.reuse, R148, PT ;  /* 0x00000094a000720c */ /* 0x040fe20003fc4070 */
[--C-:B------:R-:W-:Y:S01]  /*53f0*/  @!P5 IMAD.IADD R141, R141, 0x1, -R160.reuse ;  /* 0x000000018d8dd824 */ /* 0x100fe200078e0aa0 */
[C---:B------:R-:W-:Y:S02]  /*5400*/  ISETP.GT.U32.AND P5, PT, R160.reuse, R136, PT ;  /* 0x00000088a000720c */ /* 0x040fe40003fa4070 */
[----:B------:R-:W2:Y:S01]  /*5410*/  @P0 LDG.E.U8 R191, desc[UR20][R100.64] ;  /* 0x0000001464bf0981 */ /* 0x000ea2000c1e1100 */
[----:B------:R-:W-:Y:S02]  /*5420*/  PLOP3.LUT P0, PT, PT, PT, UP1, 0x80, 0x8 ;  /* 0x000000000008781c */ /* 0x000fe40003f0f018 */
[----:B------:R-:W-:Y:S01]  /*5430*/  LOP3.LUT R0, R165, 0x66, RZ, 0xfc, !PT ;  /* 0x00000066a5007812 */ /* 0x000fe200078efcff */
[--C-:B------:R-:W-:Y:S01]  /*5440*/  @!P2 IMAD.IADD R145, R145, 0x1, -R160.reuse ;  /* 0x000000019191a824 */ /* 0x100fe200078e0aa0 */
[----:B------:R-:W-:Y:S01]  /*5450*/  ISETP.GT.U32.AND P2, PT, R160, R141, PT ;  /* 0x0000008da000720c */ /* 0x000fe20003f44070 */
[----:B------:R-:W-:Y:S01]  /*5460*/  IMAD.MOV R171, RZ, RZ, -R171 ;  /* 0x000000ffffab7224 */ /* 0x000fe200078e0aab */
[----:B------:R-:W-:Y:S01]  /*5470*/  ISETP.LT.AND P0, PT, R0, UR22, P0 ;  /* 0x0000001600007c0c */ /* 0x000fe20008701270 */
[----:B------:R-:W-:Y:S01]  /*5480*/  @!P3 IMAD.IADD R144, R144, 0x1, -R160 ;  /* 0x000000019090b824 */ /* 0x000fe200078e0aa0 */
[C---:B------:R-:W-:Y:S01]  /*5490*/  ISETP.GT.U32.AND P3, PT, R160.reuse, R139, PT ;  /* 0x0000008ba000720c */ /* 0x040fe20003f64070 */
[----:B------:R-:W-:-:S02]  /*54a0*/  IMAD R161, R160, R171, R161 ;  /* 0x000000aba0a17224 */ /* 0x000fc400078e02a1 */
[--C-:B------:R-:W-:Y:S01]  /*54b0*/  @!P6 IMAD.IADD R148, R148, 0x1, -R160.reuse ;  /* 0x000000019494e824 */ /* 0x100fe200078e0aa0 */
[----:B------:R-:W-:Y:S01]  /*54c0*/  IADD3 R171, P6, PT, R170, R178, RZ ;  /* 0x000000b2aaab7210 */ /* 0x000fe20007fde0ff */
[--C-:B------:R-:W-:Y:S01]  /*54d0*/  @!P5 IMAD.IADD R136, R136, 0x1, -R160.reuse ;  /* 0x000000018888d824 */ /* 0x100fe200078e0aa0 */
[----:B------:R-:W-:Y:S02]  /*54e0*/  ISETP.GT.U32.AND P5, PT, R160, R131, PT ;  /* 0x00000083a000720c */ /* 0x000fe40003fa4070 */
[----:B------:R-:W-:Y:S01]  /*54f0*/  LEA.HI.X.SX32 R170, R170, R173, 0x1, P6 ;  /* 0x000000adaaaa7211 */ /* 0x000fe200030f0eff */
[----:B------:R-:W-:Y:S01]  /*5500*/  @!P2 IMAD.IADD R141, R141, 0x1, -R160 ;  /* 0x000000018d8da824 */ /* 0x000fe200078e0aa0 */
[----:B------:R-:W-:Y:S01]  /*5510*/  PRMT R190, RZ, 0x7610, R190 ;  /* 0x00007610ffbe7816 */ /* 0x000fe200000000be */
[----:B------:R-:W-:Y:S01]  /*5520*/  @P0 IMAD.MOV.U32 R204, RZ, RZ, R171 ;  /* 0x000000ffffcc0224 */ /* 0x000fe200078e00ab */
[----:B------:R-:W-:Y:S01]  /*5530*/  ISETP.GT.U32.AND P2, PT, R160, R136, PT ;  /* 0x00000088a000720c */ /* 0x000fe20003f44070 */
[----:B------:R-:W-:-:S02]  /*5540*/  @!P3 IMAD.IADD R139, R139, 0x1, -R160 ;  /* 0x000000018b8bb824 */ /* 0x000fc400078e0aa0 */
[----:B------:R-:W-:Y:S01]  /*5550*/  @P0 IMAD.MOV.U32 R205, RZ, RZ, R170 ;  /* 0x000000ffffcd0224 */ /* 0x000fe200078e00aa */
[----:B------:R-:W-:Y:S02]  /*5560*/  LOP3.LUT R0, R165, 0x6e, RZ, 0xfc, !PT ;  /* 0x0000006ea5007812 */ /* 0x000fe400078efcff */
[C---:B------:R-:W-:Y:S02]  /*5570*/  ISETP.GT.U32.AND P6, PT, R160.reuse, R139, PT ;  /* 0x0000008ba000720c */ /* 0x040fe40003fc4070 */
[----:B------:R0:W2:Y:S01]  /*5580*/  @P0 LDG.E.U8 R190, desc[UR20][R204.64] ;  /* 0x00000014ccbe0981 */ /* 0x0000a2000c1e1100 */
[----:B------:R-:W-:Y:S01]  /*5590*/  PLOP3.LUT P0, PT, PT, PT, UP1, 0x80, 0x8 ;  /* 0x000000000008781c */ /* 0x000fe20003f0f018 */
[----:B------:R-:W-:Y:S01]  /*55a0*/  @!P5 IMAD.IADD R131, R131, 0x1, -R160 ;  /* 0x000000018383d824 */ /* 0x000fe200078e0aa0 */
[----:B------:R-:W-:Y:S02]  /*55b0*/  ISETP.GT.U32.AND P5, PT, R160, R126, PT ;  /* 0x0000007ea000720c */ /* 0x000fe40003fa4070 */
[----:B------:R-:W-:Y:S01]  /*55c0*/  ISETP.LT.AND P0, PT, R0, UR22, P0 ;  /* 0x0000001600007c0c */ /* 0x000fe20008701270 */
[----:B------:R-:W-:-:S02]  /*55d0*/  IMAD.MOV.U32 R228, RZ, RZ, R182 ;  /* 0x000000ffffe47224 */ /* 0x000fc400078e00b6 */
[--C-:B------:R-:W-:Y:S01]  /*55e0*/  @!P2 IMAD.IADD R136, R136, 0x1, -R160.reuse ;  /* 0x000000018888a824 */ /* 0x100fe200078e0aa0 */
[----:B------:R-:W-:Y:S02]  /*55f0*/  IADD3 R182, P2, PT, R180, R178, RZ ;  /* 0x000000b2b4b67210 */ /* 0x000fe40007f5e0ff */
[----:B------:R-:W-:Y:S01]  /*5600*/  @!P6 IMAD.IADD R139, R139, 0x1, -R160 ;  /* 0x000000018b8be824 */ /* 0x000fe200078e0aa0 */
[----:B------:R-:W-:Y:S02]  /*5610*/  ISETP.GT.U32.AND P6, PT, R160, R131, PT ;  /* 0x00000083a000720c */ /* 0x000fe40003fc4070 */
[----:B------:R-:W-:Y:S02]  /*5620*/  LEA.HI.X.SX32 R180, R180, R173, 0x1, P2 ;  /* 0x000000adb4b47211 */ /* 0x000fe400010f0eff */
[----:B------:R-:W-:Y:S02]  /*5630*/  ISETP.GT.U32.AND P4, PT, R160, R143, PT ;  /* 0x0000008fa000720c */ /* 0x000fe40003f84070 */
[----:B------:R-:W-:Y:S01]  /*5640*/  PRMT R185, RZ, 0x7610, R185 ;  /* 0x00007610ffb97816 */ /* 0x000fe200000000b9 */
[----:B0-----:R-:W-:-:S02]  /*5650*/  @P0 IMAD.MOV.U32 R204, RZ, RZ, R182 ;  /* 0x000000ffffcc0224 */ /* 0x001fc400078e00b6 */
[----:B------:R-:W-:Y:S02]  /*5660*/  @P0 IMAD.MOV.U32 R205, RZ, RZ, R180 ;  /* 0x000000ffffcd0224 */ /* 0x000fe400078e00b4 */
[--C-:B------:R-:W-:Y:S02]  /*5670*/  @!P5 IMAD.IADD R126, R126, 0x1, -R160.reuse ;  /* 0x000000017e7ed824 */ /* 0x100fe400078e0aa0 */
[----:B------:R-:W-:Y:S01]  /*5680*/  IMAD.U32 R193, RZ, RZ, UR12 ;  /* 0x0000000cffc17e24 */ /* 0x000fe2000f8e00ff */
[----:B------:R0:W2:Y:S02]  /*5690*/  @P0 LDG.E.U8 R185, desc[UR20][R204.64] ;  /* 0x00000014ccb90981 */ /* 0x0000a4000c1e1100 */
[----:B------:R-:W-:Y:S01]  /*56a0*/  ISETP.GT.U32.AND P0, PT, R160, R126, PT ;  /* 0x0000007ea000720c */ /* 0x000fe20003f04070 */
[--C-:B------:R-:W-:Y:S02]  /*56b0*/  @!P6 IMAD.IADD R131, R131, 0x1, -R160.reuse ;  /* 0x000000018383e824 */ /* 0x100fe400078e0aa0 */
[----:B------:R-:W-:Y:S01]  /*56c0*/  IMAD R181, R193, 0x2, R181 ;  /* 0x00000002c1b57824 */ /* 0x000fe200078e02b5 */
[----:B------:R-:W-:Y:S01]  /*56d0*/  IADD3 R193, P6, PT, R192, R178, RZ ;  /* 0x000000b2c0c17210 */ /* 0x000fe20007fde0ff */
[----:B------:R-:W-:Y:S01]  /*56e0*/  @!P4 IMAD.IADD R143, R143, 0x1, -R160 ;  /* 0x000000018f8fc824 */ /* 0x000fe200078e0aa0 */
[----:B------:R-:W-:Y:S01]  /*56f0*/  ISETP.GT.U32.AND P4, PT, R160, R138, PT ;  /* 0x0000008aa000720c */ /* 0x000fe20003f84070 */
[----:B------:R-:W-:Y:S01]  /*5700*/  STL [R1+0x154], R218 ;  /* 0x000154da01007387 */ /* 0x000fe20000100800 */
[----:B------:R-:W-:-:S02]  /*5710*/  LEA.HI.X.SX32 R192, R192, R173, 0x1, P6 ;  /* 0x000000adc0c07211 */ /* 0x000fc400030f0eff */
[C---:B------:R-:W-:Y:S01]  /*5720*/  IADD3 R0, P6, PT, R181.reuse, R178, RZ ;  /* 0x000000b2b5007210 */ /* 0x040fe20007fde0ff */
[----:B------:R-:W-:Y:S02]  /*5730*/  STL [R1+0x150], R20 ;  /* 0x0001501401007387 */ /* 0x000fe40000100800 */
[----:B------:R-:W-:Y:S02]  /*5740*/  @!P0 IMAD.IADD R126, R126, 0x1, -R160 ;  /* 0x000000017e7e8824 */ /* 0x000fe400078e0aa0 */
[----:B------:R-:W-:Y:S01]  /*5750*/  STL [R1+0x14c], R19 ;  /* 0x00014c1301007387 */ /* 0x000fe20000100800 */
[----:B------:R-:W-:-:S03]  /*5760*/  LEA.HI.X.SX32 R103, R181, R173, 0x1, P6 ;  /* 0x000000adb5677211 */ /* 0x000fc600030f0eff */
[----:B------:R-:W-:Y:S01]  /*5770*/  STL [R1+0x148], R18 ;  /* 0x0001481201007387 */ /* 0x000fe20000100800 */
[----:B------:R-:W-:-:S03]  /*5780*/  ISETP.GT.U32.AND P0, PT, R160, R120, PT ;  /* 0x00000078a000720c */ /* 0x000fc60003f04070 */
[----:B------:R-:W-:Y:S04]  /*5790*/  STL [R1+0x144], R17 ;  /* 0x0001441101007387 */ /* 0x000fe80000100800 */
[----:B------:R-:W-:Y:S04]  /*57a0*/  STL [R1+0x140], R15 ;  /* 0x0001400f01007387 */ /* 0x000fe80000100800 */
[----:B------:R-:W-:Y:S01]  /*57b0*/  STL [R1+0x13c], R16 ;  /* 0x00013c1001007387 */ /* 0x000fe20000100800 */
[----:B------:R-:W-:-:S03]  /*57c0*/  @!P4 IMAD.IADD R138, R138, 0x1, -R160 ;  /* 0x000000018a8ac824 */ /* 0x000fc600078e0aa0 */
[----:B------:R-:W-:Y:S01]  /*57d0*/  STL [R1+0x138], R14 ;  /* 0x0001380e01007387 */ /* 0x000fe20000100800 */
[----:B------:R-:W-:-:S03]  /*57e0*/  ISETP.GT.U32.AND P3, PT, R160, R134, PT ;  /* 0x00000086a000720c */ /* 0x000fc60003f64070 */
[----:B------:R-:W-:Y:S01]  /*57f0*/  STL [R1+0x134], R0 ;  /* 0x0001340001007387 */ /* 0x000fe20000100800 */
[----:B------:R-:W-:-:S03]  /*5800*/  ISETP.GT.U32.AND P4, PT, R160, R133, PT ;  /* 0x00000085a000720c */ /* 0x000fc60003f84070 */
[----:B------:R1:W-:Y:S04]  /*5810*/  STL [R1+0x130], R103 ;  /* 0x0001306701007387 */ /* 0x0003e80000100800 */
[----:B------:R-:W2:Y:S04]  /*5820*/  LDL R230, [R1+0x230] ;  /* 0x0002300001e67983 */ /* 0x000ea80000100800 */
[----:B------:R-:W2:Y:S01]  /*5830*/  LDL R226, [R1+0x224] ;  /* 0x0002240001e27983 */ /* 0x000ea20000100800 */
[----:B------:R-:W-:Y:S01]  /*5840*/  @!P0 IMAD.IADD R120, R120, 0x1, -R160 ;  /* 0x0000000178788824 */ /* 0x000fe200078e0aa0 */
[----:B------:R-:W-:-:S02]  /*5850*/  LOP3.LUT R220, R165, 0x76, RZ, 0xfc, !PT ;  /* 0x00000076a5dc7812 */ /* 0x000fc400078efcff */
[----:B------:R-:W-:Y:S01]  /*5860*/  PLOP3.LUT P0, PT, PT, PT, UP1, 0x80, 0x8 ;  /* 0x000000000008781c */ /* 0x000fe20003f0f018 */
[----:B------:R-:W2:Y:S01]  /*5870*/  LDL R224, [R1+0x220] ;  /* 0x0002200001e07983 */ /* 0x000ea20000100800 */
[--C-:B------:R-:W-:Y:S02]  /*5880*/  @!P3 IMAD.IADD R134, R134, 0x1, -R160.reuse ;  /* 0x000000018686b824 */ /* 0x100fe400078e0aa0 */
[----:B------:R-:W-:Y:S01]  /*5890*/  ISETP.LT.AND P0, PT, R220, UR22, P0 ;  /* 0x00000016dc007c0c */ /* 0x000fe20008701270 */
[----:B------:R-:W-:Y:S01]  /*58a0*/  @!P4 IMAD.IADD R133, R133, 0x1, -R160 ;  /* 0x000000018585c824 */ /* 0x000fe200078e0aa0 */
[----:B------:R-:W3:Y:S01]  /*58b0*/  LDL R220, [R1+0x21c] ;  /* 0x00021c0001dc7983 */ /* 0x000ee20000100800 */
[C---:B------:R-:W-:Y:S02]  /*58c0*/  ISETP.GT.U32.AND P3, PT, R160.reuse, R129, PT ;  /* 0x00000081a000720c */ /* 0x040fe40003f64070 */
[C---:B------:R-:W-:Y:S01]  /*58d0*/  ISETP.GT.U32.AND P4, PT, R160.reuse, R128, PT ;  /* 0x00000080a000720c */ /* 0x040fe20003f84070 */
[----:B------:R-:W3:Y:S01]  /*58e0*/  LDL R222, [R1+0x214] ;  /* 0x0002140001de7983 */ /* 0x000ee20000100800 */
[----:B------:R-:W-:-:S09]  /*58f0*/  ISETP.GT.U32.AND P5, PT, R160, R121, PT ;  /* 0x00000079a000720c */ /* 0x000fd20003fa4070 */
[--C-:B------:R-:W-:Y:S01]  /*5900*/  @!P3 IMAD.IADD R129, R129, 0x1, -R160.reuse ;  /* 0x000000018181b824 */ /* 0x100fe200078e0aa0 */
[----:B------:R-:W-:Y:S01]  /*5910*/  ISETP.GT.U32.AND P3, PT, R160, R124, PT ;  /* 0x0000007ca000720c */ /* 0x000fe20003f64070 */
[--C-:B------:R-:W-:Y:S01]  /*5920*/  @!P4 IMAD.IADD R128, R128, 0x1, -R160.reuse ;  /* 0x000000018080c824 */ /* 0x100fe200078e0aa0 */
[C---:B------:R-:W-:Y:S01]  /*5930*/  ISETP.GT.U32.AND P4, PT, R160.reuse, R123, PT ;  /* 0x0000007ba000720c */ /* 0x040fe20003f84070 */
[----:B------:R-:W-:Y:S01]  /*5940*/  @!P5 IMAD.IADD R121, R121, 0x1, -R160 ;  /* 0x000000017979d824 */ /* 0x000fe200078e0aa0 */
[----:B------:R-:W-:-:S09]  /*5950*/  ISETP.GT.U32.AND P5, PT, R160, R116, PT ;  /* 0x00000074a000720c */ /* 0x000fd20003fa4070 */
[--C-:B------:R-:W-:Y:S01]  /*5960*/  @!P3 IMAD.IADD R124, R124, 0x1, -R160.reuse ;  /* 0x000000017c7cb824 */ /* 0x100fe200078e0aa0 */
[C---:B------:R-:W-:Y:S01]  /*5970*/  ISETP.GT.U32.AND P3, PT, R160.reuse, R119, PT ;  /* 0x00000077a000720c */ /* 0x040fe20003f64070 */
[--C-:B------:R-:W-:Y:S01]  /*5980*/  @!P4 IMAD.IADD R123, R123, 0x1, -R160.reuse ;  /* 0x000000017b7bc824 */ /* 0x100fe200078e0aa0 */
[----:B------:R-:W-:Y:S01]  /*5990*/  ISETP.GT.U32.AND P4, PT, R160, R118, PT ;  /* 0x00000076a000720c */ /* 0x000fe20003f84070 */
[----:B------:R-:W-:Y:S01]  /*59a0*/  @!P5 IMAD.IADD R116, R116, 0x1, -R160 ;  /* 0x000000017474d824 */ /* 0x000fe200078e0aa0 */
        /* <DEDUP_REMOVED lines=20> */
[----:B------:R-:W-:Y:S01]  /*5af0*/  ISETP.GT.U32.AND P3, PT, R160, R161, PT ;  /* 0x000000a1a000720c */ /* 0x000fe20003f64070 */
[--C-:B------:R-:W-:Y:S01]  /*5b00*/  @!P4 IMAD.IADD R102, R102, 0x1, -R160.reuse ;  /* 0x000000016666c824 */ /* 0x100fe200078e0aa0 */
[----:B------:R-:W-:Y:S01]  /*5b10*/  ISETP.GT.U32.AND P4, PT, R160, R163, PT ;  /* 0x000000a3a000720c */ /* 0x000fe20003f84070 */
        /* <DEDUP_REMOVED lines=17> */
[C---:B------:R-:W-:Y:S01]  /*5c30*/  ISETP.GT.U32.AND P4, PT, R160.reuse, R149, PT ;  /* 0x00000095a000720c */ /* 0x040fe20003f84070 */
        /* <DEDUP_REMOVED lines=22> */
[----:B------:R-:W-:Y:S01]  /*5da0*/  @!P4 IMAD.IADD R135, R135, 0x1, -R160 ;  /* 0x000000018787c824 */ /* 0x000fe200078e0aa0 */
[C---:B------:R-:W-:Y:S02]  /*5db0*/  ISETP.GT.U32.AND P4, PT, R160.reuse, R132, PT ;  /* 0x00000084a000720c */ /* 0x040fe40003f84070 */
[----:B------:R-:W-:Y:S01]  /*5dc0*/  ISETP.GT.U32.AND P2, PT, R160, R130, PT ;  /* 0x00000082a000720c */ /* 0x000fe20003f44070 */
[----:B0-----:R-:W-:Y:S01]  /*5dd0*/  @P0 IMAD.MOV.U32 R204, RZ, RZ, R193 ;  /* 0x000000ffffcc0224 */ /* 0x001fe200078e00c1 */
[----:B------:R-:W-:Y:S01]  /*5de0*/  PRMT R178, RZ, 0x7610, R178 ;  /* 0x00007610ffb27816 */ /* 0x000fe200000000b2 */
[----:B------:R-:W-:Y:S02]  /*5df0*/  @P0 IMAD.MOV.U32 R205, RZ, RZ, R192 ;  /* 0x000000ffffcd0224 */ /* 0x000fe400078e00c0 */
[----:B------:R-:W-:-:S04]  /*5e00*/  @!P5 IMAD.IADD R129, R129, 0x1, -R160 ;  /* 0x000000018181d824 */ /* 0x000fc800078e0aa0 */
[--C-:B------:R-:W-:Y:S01]  /*5e10*/  @!P3 IMAD.IADD R133, R133, 0x1, -R160.reuse ;  /* 0x000000018585b824 */ /* 0x100fe200078e0aa0 */
[----:B------:R-:W-:Y:S01]  /*5e20*/  ISETP.GT.U32.AND P3, PT, R160, R128, PT ;  /* 0x00000080a000720c */ /* 0x000fe20003f64070 */
[--C-:B------:R-:W-:Y:S01]  /*5e30*/  @!P4 IMAD.IADD R132, R132, 0x1, -R160.reuse ;  /* 0x000000018484c824 */ /* 0x100fe200078e0aa0 */
[C---:B------:R-:W-:Y:S01]  /*5e40*/  ISETP.GT.U32.AND P4, PT, R160.reuse, R127, PT ;  /* 0x0000007fa000720c */ /* 0x040fe20003f84070 */
[----:B------:R0:W4:Y:S01]  /*5e50*/  @P0 LDG.E.U8 R178, desc[UR20][R204.64] ;  /* 0x00000014ccb20981 */ /* 0x000122000c1e1100 */
[C---:B------:R-:W-:Y:S02]  /*5e60*/  ISETP.GT.U32.AND P5, PT, R160.reuse, R124, PT ;  /* 0x0000007ca000720c */ /* 0x040fe40003fa4070 */
[----:B------:R-:W-:Y:S01]  /*5e70*/  ISETP.GT.U32.AND P0, PT, R160, R106, PT ;  /* 0x0000006aa000720c */ /* 0x000fe20003f04070 */
[----:B------:R-:W-:Y:S01]  /*5e80*/  @!P2 IMAD.IADD R130, R130, 0x1, -R160 ;  /* 0x000000018282a824 */ /* 0x000fe200078e0aa0 */
[----:B------:R-:W-:-:S05]  /*5e90*/  ISETP.GT.U32.AND P2, PT, R160, R125, PT ;  /* 0x0000007da000720c */ /* 0x000fca0003f44070 */
[--C-:B------:R-:W-:Y:S01]  /*5ea0*/  @!P3 IMAD.IADD R128, R128, 0x1, -R160.reuse ;  /* 0x000000018080b824 */ /* 0x100fe200078e0aa0 */
[C---:B------:R-:W-:Y:S01]  /*5eb0*/  ISETP.GT.U32.AND P3, PT, R160.reuse, R123, PT ;  /* 0x0000007ba000720c */ /* 0x040fe20003f64070 */
[--C-:B------:R-:W-:Y:S01]  /*5ec0*/  @!P4 IMAD.IADD R127, R127, 0x1, -R160.reuse ;  /* 0x000000017f7fc824 */ /* 0x100fe200078e0aa0 */
[----:B------:R-:W-:Y:S01]  /*5ed0*/  ISETP.GT.U32.AND P4, PT, R160, R122, PT ;  /* 0x0000007aa000720c */ /* 0x000fe20003f84070 */
[--C-:B------:R-:W-:Y:S01]  /*5ee0*/  @!P5 IMAD.IADD R124, R124, 0x1, -R160.reuse ;  /* 0x000000017c7cd824 */ /* 0x100fe200078e0aa0 */
[----:B------:R-:W-:Y:S01]  /*5ef0*/  ISETP.GT.U32.AND P5, PT, R160, R119, PT ;  /* 0x00000077a000720c */ /* 0x000fe20003fa4070 */
[--C-:B------:R-:W-:Y:S01]  /*5f00*/  @!P0 IMAD.IADD R106, R106, 0x1, -R160.reuse ;  /* 0x000000016a6a8824 */ /* 0x100fe200078e0aa0 */
[----:B------:R-:W-:Y:S02]  /*5f10*/  LOP3.LUT R181, R165, 0x7e, RZ, 0xfc, !PT ;  /* 0x0000007ea5b57812 */ /* 0x000fe400078efcff */
[----:B------:R-:W-:Y:S01]  /*5f20*/  PLOP3.LUT P0, PT, PT, PT, UP1, 0x80, 0x8 ;  /* 0x000000000008781c */ /* 0x000fe20003f0f018 */
[----:B------:R-:W-:Y:S01]  /*5f30*/  @!P2 IMAD.IADD R125, R125, 0x1, -R160 ;  /* 0x000000017d7da824 */ /* 0x000fe200078e0aa0 */
[----:B------:R-:W-:-:S03]  /*5f40*/  ISETP.GT.U32.AND P2, PT, R160, R121, PT ;  /* 0x00000079a000720c */ /* 0x000fc60003f44070 */
[--C-:B------:R-:W-:Y:S01]  /*5f50*/  @!P3 IMAD.IADD R123, R123, 0x1, -R160.reuse ;  /* 0x000000017b7bb824 */ /* 0x100fe200078e0aa0 */
[----:B------:R-:W-:Y:S01]  /*5f60*/  ISETP.GT.U32.AND P3, PT, R160, R118, PT ;  /* 0x00000076a000720c */ /* 0x000fe20003f64070 */
[--C-:B------:R-:W-:Y:S01]  /*5f70*/  @!P4 IMAD.IADD R122, R122, 0x1, -R160.reuse ;  /* 0x000000017a7ac824 */ /* 0x100fe200078e0aa0 */
[C---:B------:R-:W-:Y:S02]  /*5f80*/  ISETP.GT.U32.AND P4, PT, R160.reuse, R117, PT ;  /* 0x00000075a000720c */ /* 0x040fe40003f84070 */
[----:B------:R-:W-:Y:S01]  /*5f90*/  ISETP.LT.AND P0, PT, R181, UR22, P0 ;  /* 0x00000016b5007c0c */ /* 0x000fe20008701270 */
[--C-:B------:R-:W-:Y:S01]  /*5fa0*/  @!P5 IMAD.IADD R119, R119, 0x1, -R160.reuse ;  /* 0x000000017777d824 */ /* 0x100fe200078e0aa0 */
[C---:B------:R-:W-:Y:S01]  /*5fb0*/  ISETP.GT.U32.AND P5, PT, R160.reuse, R112, PT ;  /* 0x00000070a000720c */ /* 0x040fe20003fa4070 */
[----:B------:R-:W4:Y:S01]  /*5fc0*/  LDL R181, [R1+0x228] ;  /* 0x0002280001b57983 */ /* 0x000f220000100800 */
[----:B------:R-:W-:Y:S01]  /*5fd0*/  PRMT R173, RZ, 0x7610, R173 ;  /* 0x00007610ffad7816 */ /* 0x000fe200000000ad */
[----:B------:R-:W-:Y:S01]  /*5fe0*/  @!P2 IMAD.IADD R121, R121, 0x1, -R160 ;  /* 0x000000017979a824 */ /* 0x000fe200078e0aa0 */
[----:B------:R-:W-:-:S03]  /*5ff0*/  ISETP.GT.U32.AND P2, PT, R160, R116, PT ;  /* 0x00000074a000720c */ /* 0x000fc60003f44070 */
[--C-:B------:R-:W-:Y:S01]  /*6000*/  @!P3 IMAD.IADD R118, R118, 0x1, -R160.reuse ;  /* 0x000000017676b824 */ /* 0x100fe200078e0aa0 */
[C---:B------:R-:W-:Y:S01]  /*6010*/  ISETP.GT.U32.AND P3, PT, R160.reuse, R114, PT ;  /* 0x00000072a000720c */ /* 0x040fe20003f64070 */
[----:B------:R-:W-:Y:S01]  /*6020*/  @!P4 IMAD.IADD R117, R117, 0x1, -R160 ;  /* 0x000000017575c824 */ /* 0x000fe200078e0aa0 */
[C---:B------:R-:W-:Y:S01]  /*6030*/  ISETP.GT.U32.AND P4, PT, R160.reuse, R113, PT ;  /* 0x00000071a000720c */ /* 0x040fe20003f84070 */
[----:B0-----:R-:W-:Y:S02]  /*6040*/  @P0 IMAD.MOV.U32 R204, RZ, RZ, R0 ;  /* 0x000000ffffcc0224 */ /* 0x001fe400078e0000 */
[----:B------:R-:W-:Y:S01]  /*6050*/  @P0 IMAD.MOV.U32 R205, RZ, RZ, R103 ;  /* 0x000000ffffcd0224 */ /* 0x000fe200078e0067 */
[----:B------:R-:W-:Y:S01]  /*6060*/  ISETP.GT.U32.AND P6, PT, R160, R115, PT ;  /* 0x00000073a000720c */ /* 0x000fe20003fc4070 */
[----:B------:R-:W-:Y:S01]  /*6070*/  @!P5 IMAD.IADD R112, R112, 0x1, -R160 ;  /* 0x000000017070d824 */ /* 0x000fe200078e0aa0 */
[----:B-1----:R-:W4:Y:S01]  /*6080*/  LDL R103, [R1+0x218] ;  /* 0x0002180001677983 */ /* 0x002f220000100800 */
[----:B------:R-:W-:-:S03]  /*6090*/  ISETP.GT.U32.AND P5, PT, R160, R107, PT ;  /* 0x0000006ba000720c */ /* 0x000fc60003fa4070 */
[----:B------:R0:W4:Y:S01]  /*60a0*/  @P0 LDG.E.U8 R173, desc[UR20][R204.64] ;  /* 0x00000014ccad0981 */ /* 0x000122000c1e1100 */
[--C-:B------:R-:W-:Y:S01]  /*60b0*/  @!P2 IMAD.IADD R116, R116, 0x1, -R160.reuse ;  /* 0x000000017474a824 */ /* 0x100fe200078e0aa0 */
[----:B------:R-:W-:Y:S01]  /*60c0*/  ISETP.GT.U32.AND P2, PT, R160, R111, PT ;  /* 0x0000006fa000720c */ /* 0x000fe20003f44070 */
[--C-:B------:R-:W-:Y:S01]  /*60d0*/  @!P3 IMAD.IADD R114, R114, 0x1, -R160.reuse ;  /* 0x000000017272b824 */ /* 0x100fe200078e0aa0 */
[----:B------:R-:W4:Y:S01]  /*60e0*/  LDL R205, [R1+0x22c] ;  /* 0x00022c0001cd7983 */ /* 0x000f220000100800 */
[--C-:B------:R-:W-:Y:S01]  /*60f0*/  @!P4 IMAD.IADD R113, R113, 0x1, -R160.reuse ;  /* 0x000000017171c824 */ /* 0x100fe200078e0aa0 */
[C---:B------:R-:W-:Y:S02]  /*6100*/  ISETP.GT.U32.AND P3, PT, R160.reuse, R109, PT ;  /* 0x0000006da000720c */ /* 0x040fe40003f64070 */
[C---:B------:R-:W-:Y:S01]  /*6110*/  ISETP.GT.U32.AND P4, PT, R160.reuse, R108, PT ;  /* 0x0000006ca000720c */ /* 0x040fe20003f84070 */
[--C-:B------:R-:W-:Y:S01]  /*6120*/  @!P6 IMAD.IADD R115, R115, 0x1, -R160.reuse ;  /* 0x000000017373e824 */ /* 0x100fe200078e0aa0 */
[C---:B------:R-:W-:Y:S01]  /*6130*/  ISETP.GT.U32.AND P6, PT, R160.reuse, R110, PT ;  /* 0x0000006ea000720c */ /* 0x040fe20003fc4070 */
[----:B------:R-:W-:Y:S01]  /*6140*/  @!P5 IMAD.IADD R107, R107, 0x1, -R160 ;  /* 0x000000016b6bd824 */ /* 0x000fe200078e0aa0 */
[----:B------:R-:W-:-:S03]  /*6150*/  ISETP.GT.U32.AND P5, PT, R160, R166, PT ;  /* 0x000000a6a000720c */ /* 0x000fc60003fa4070 */
[----:B------:R-:W-:Y:S01]  /*6160*/  @!P2 IMAD.IADD R111, R111, 0x1, -R160 ;  /* 0x000000016f6fa824 */ /* 0x000fe200078e0aa0 */
[C---:B------:R-:W-:Y:S01]  /*6170*/  ISETP.GT.U32.AND P2, PT, R160.reuse, R105, PT ;  /* 0x00000069a000720c */ /* 0x040fe20003f44070 */
[----:B------:R-:W-:Y:S01]  /*6180*/  IMAD.MOV.U32 R165, RZ, RZ, R228 ;  /* 0x000000ffffa57224 */ /* 0x000fe200078e00e4 */
[----:B------:R-:W4:Y:S01]  /*6190*/  LDL R204, [R1+0x18c] ;  /* 0x00018c0001cc7983 */ /* 0x000f220000100800 */
[--C-:B------:R-:W-:Y:S01]  /*61a0*/  @!P3 IMAD.IADD R109, R109, 0x1, -R160.reuse ;  /* 0x000000016d6db824 */ /* 0x100fe200078e0aa0 */
[----:B------:R-:W-:Y:S01]  /*61b0*/  ISETP.GT.U32.AND P3, PT, R160, R104, PT ;  /* 0x00000068a000720c */ /* 0x000fe20003f64070 */
[--C-:B------:R-:W-:Y:S01]  /*61c0*/  @!P4 IMAD.IADD R108, R108, 0x1, -R160.reuse ;  /* 0x000000016c6cc824 */ /* 0x100fe200078e0aa0 */
[----:B------:R-:W-:Y:S01]  /*61d0*/  ISETP.GT.U32.AND P4, PT, R160, R102, PT ;  /* 0x00000066a000720c */ /* 0x000fe20003f84070 */
[--C-:B------:R-:W-:Y:S01]  /*61e0*/  @!P6 IMAD.IADD R110, R110, 0x1, -R160.reuse ;  /* 0x000000016e6ee824 */ /* 0x100fe200078e0aa0 */
[----:B------:R-:W-:Y:S01]  /*61f0*/  ISETP.GT.U32.AND P6, PT, R160, R164, PT ;  /* 0x000000a4a000720c */ /* 0x000fe20003fc4070 */
[----:B------:R-:W-:Y:S01]  /*6200*/  @!P5 IMAD.IADD R166, R166, 0x1, -R160 ;  /* 0x00000001a6a6d824 */ /* 0x000fe200078e0aa0 */
[----:B------:R-:W-:-:S03]  /*6210*/  ISETP.GT.U32.AND P5, PT, R160, R163, PT ;  /* 0x000000a3a000720c */ /* 0x000fc60003fa4070 */
[--C-:B------:R-:W-:Y:S01]  /*6220*/  @!P2 IMAD.IADD R105, R105, 0x1, -R160.reuse ;  /* 0x000000016969a824 */ /* 0x100fe200078e0aa0 */
[----:B------:R-:W-:Y:S01]  /*6230*/  ISETP.GT.U32.AND P2, PT, R160, R167, PT ;  /* 0x000000a7a000720c */ /* 0x000fe20003f44070 */
[----:B------:R-:W4:Y:S02]  /*6240*/  LDL R228, [R1+0x210] ;  /* 0x0002100001e47983 */ /* 0x000f240000100800 */
[--C-:B------:R-:W-:Y:S01]  /*6250*/  @!P3 IMAD.IADD R104, R104, 0x1, -R160.reuse ;  /* 0x000000016868b824 */ /* 0x100fe200078e0aa0 */
[----:B------:R-:W-:Y:S01]  /*6260*/  ISETP.GT.U32.AND P3, PT, R160, R169, PT ;  /* 0x000000a9a000720c */ /* 0x000fe20003f64070 */
[--C-:B------:R-:W-:Y:S01]  /*6270*/  @!P4 IMAD.IADD R102, R102, 0x1, -R160.reuse ;  /* 0x000000016666c824 */ /* 0x100fe200078e0aa0 */
[----:B------:R-:W-:Y:S01]  /*6280*/  ISETP.GT.U32.AND P4, PT, R160, R161, PT ;  /* 0x000000a1a000720c */ /* 0x000fe20003f84070 */
[--C-:B------:R-:W-:Y:S01]  /*6290*/  @!P6 IMAD.IADD R164, R164, 0x1, -R160.reuse ;  /* 0x00000001a4a4e824 */ /* 0x100fe200078e0aa0 */
[----:B------:R-:W-:Y:S02]  /*62a0*/  ISETP.GE.AND P0, PT, R165, RZ, PT ;  /* 0x000000ffa500720c */ /* 0x000fe40003f06270 */
[----:B--2---:R-:W-:Y:S01]  /*62b0*/  ISETP.GE.AND P6, PT, R230, RZ, PT ;  /* 0x000000ffe600720c */ /* 0x004fe20003fc6270 */
[----:B------:R-:W-:Y:S01]  /*62c0*/  @!P5 IMAD.IADD R163, R163, 0x1, -R160 ;  /* 0x00000001a3a3d824 */ /* 0x000fe200078e0aa0 */
[----:B------:R-:W2:Y:S01]  /*62d0*/  LDL R230, [R1+0x20c] ;  /* 0x00020c0001e67983 */ /* 0x000ea20000100800 */
[----:B------:R-:W-:-:S03]  /*62e0*/  ISETP.GE.AND P5, PT, R226, RZ, PT ;  /* 0x000000ffe200720c */ /* 0x000fc60003fa6270 */
[----:B------:R-:W2:Y:S01]  /*62f0*/  LDL R226, [R1+0x204] ;  /* 0x0002040001e27983 */ /* 0x000ea20000100800 */
[--C-:B------:R-:W-:Y:S02]  /*6300*/  @!P2 IMAD.IADD R167, R167, 0x1, -R160.reuse ;  /* 0x00000001a7a7a824 */ /* 0x100fe400078e0aa0 */
[--C-:B------:R-:W-:Y:S02]  /*6310*/  @!P3 IMAD.IADD R169, R169, 0x1, -R160.reuse ;  /* 0x00000001a9a9b824 */ /* 0x100fe400078e0aa0 */
[----:B------:R-:W-:Y:S02]  /*6320*/  @!P4 IMAD.IADD R161, R161, 0x1, -R160 ;  /* 0x00000001a1a1c824 */ /* 0x000fe400078e0aa0 */
[----:B------:R-:W-:Y:S01]  /*6330*/  IMAD.MOV.U32 R160, RZ, RZ, R159 ;  /* 0x000000ffffa07224 */ /* 0x000fe200078e009f */
[----:B------:R-:W-:Y:S02]  /*6340*/  ISETP.GE.AND P4, PT, R224, RZ, PT ;  /* 0x000000ffe000720c */ /* 0x000fe40003f86270 */
[----:B------:R-:W2:Y:S01]  /*6350*/  LDL R224, [R1+0x200] ;  /* 0x0002000001e07983 */ /* 0x000ea20000100800 */
[----:B------:R-:W-:Y:S01]  /*6360*/  @!P0 IMAD.MOV R160, RZ, RZ, -R160 ;  /* 0x000000ffffa08224 */ /* 0x000fe200078e0aa0 */
[----:B---3--:R-:W-:-:S02]  /*6370*/  ISETP.GE.AND P0, PT, R220, RZ, PT ;  /* 0x000000ffdc00720c */ /* 0x008fc40003f06270 */
[----:B------:R-:W3:Y:S01]  /*6380*/  LDL R220, [R1+0x1fc] ;  /* 0x0001fc0001dc7983 */ /* 0x000ee20000100800 */
[----:B------:R-:W-:Y:S02]  /*6390*/  IMAD.MOV.U32 R159, RZ, RZ, R158 ;  /* 0x000000ffff9f7224 */ /* 0x000fe400078e009e */
[----:B------:R-:W-:Y:S02]  /*63a0*/  IMAD.MOV.U32 R158, RZ, RZ, R157 ;  /* 0x000000ffff9e7224 */ /* 0x000fe400078e009d */
[----:B------:R-:W-:Y:S02]  /*63b0*/  IMAD.MOV.U32 R157, RZ, RZ, R156 ;  /* 0x000000ffff9d7224 */ /* 0x000fe400078e009c */
[----:B------:R-:W-:Y:S02]  /*63c0*/  IMAD.MOV.U32 R156, RZ, RZ, R155 ;  /* 0x000000ffff9c7224 */ /* 0x000fe400078e009b */
[----:B------:R-:W-:Y:S01]  /*63d0*/  @!P4 IMAD.MOV R154, RZ, RZ, -R154 ;  /* 0x000000ffff9ac224 */ /* 0x000fe200078e0a9a */
[----:B------:R-:W3:Y:S01]  /*63e0*/  LDL R155, [R1+0x190] ;  /* 0x00019000019b7983 */ /* 0x000ee20000100800 */
[----:B------:R-:W-:Y:S01]  /*63f0*/  @!P5 IMAD.MOV R156, RZ, RZ, -R156 ;  /* 0x000000ffff9cd224 */ /* 0x000fe200078e0a9c */
[----:B----4-:R-:W-:-:S02]  /*6400*/  ISETP.GE.AND P3, PT, R181, RZ, PT ;  /* 0x000000ffb500720c */ /* 0x010fc40003f66270 */
[----:B------:R-:W4:Y:S01]  /*6410*/  LDL R181, [R1+0x208] ;  /* 0x0002080001b57983 */ /* 0x000f220000100800 */
[----:B------:R-:W-:-:S10]  /*6420*/  ISETP.GE.AND P2, PT, R205, RZ, PT ;  /* 0x000000ffcd00720c */ /* 0x000fd40003f46270 */
[----:B------:R-:W-:Y:S01]  /*6430*/  @!P3 IMAD.MOV R157, RZ, RZ, -R157 ;  /* 0x000000ffff9db224 */ /* 0x000fe200078e0a9d */
[----:B------:R-:W4:Y:S02]  /*6440*/  LDL R205, [R1+0x1e8] ;  /* 0x0001e80001cd7983 */ /* 0x000f240000100800 */
[----:B------:R-:W-:Y:S01]  /*6450*/  @!P2 IMAD.MOV R158, RZ, RZ, -R158 ;  /* 0x000000ffff9ea224 */ /* 0x000fe200078e0a9e */
[----:B------:R-:W-:Y:S02]  /*6460*/  ISETP.GE.AND P2, PT, R103, RZ, PT ;  /* 0x000000ff6700720c */ /* 0x000fe40003f46270 */
[----:B------:R-:W4:Y:S01]  /*6470*/  LDL R103, [R1+0x1f8] ;  /* 0x0001f80001677983 */ /* 0x000f220000100800 */
[----:B------:R-:W-:-:S03]  /*6480*/  ISETP.GE.AND P3, PT, R222, RZ, PT ;  /* 0x000000ffde00720c */ /* 0x000fc60003f66270 */
[----:B------:R-:W4:Y:S01]  /*6490*/  LDL R222, [R1+0x1f4] ;  /* 0x0001f40001de7983 */ /* 0x000f220000100800 */
[----:B------:R-:W-:-:S03]  /*64a0*/  ISETP.GE.AND P5, PT, R228, RZ, PT ;  /* 0x000000ffe400720c */ /* 0x000fc60003fa6270 */
[----:B------:R-:W4:Y:S03]  /*64b0*/  LDL R228, [R1+0x1f0] ;  /* 0x0001f00001e47983 */ /* 0x000f260000100800 */
[----:B------:R-:W-:Y:S01]  /*64c0*/  @!P2 IMAD.MOV R152, RZ, RZ, -R152 ;  /* 0x000000ffff98a224 */ /* 0x000fe200078e0a98 */
[----:B--2---:R-:W-:Y:S02]  /*64d0*/  ISETP.GE.AND P4, PT, R230, RZ, PT ;  /* 0x000000ffe600720c */ /* 0x004fe40003f86270 */
[----:B------:R-:W2:Y:S01]  /*64e0*/  LDL R230, [R1+0x1ec] ;  /* 0x0001ec0001e67983 */ /* 0x000ea20000100800 */
[----:B------:R-:W-:-:S03]  /*64f0*/  ISETP.GE.AND P2, PT, R226, RZ, PT ;  /* 0x000000ffe200720c */ /* 0x000fc60003f46270 */
[----:B------:R-:W2:Y:S01]  /*6500*/  LDL R226, [R1+0x1e4] ;  /* 0x0001e40001e27983 */ /* 0x000ea20000100800 */
[----:B------:R-:W-:Y:S02]  /*6510*/  @!P3 IMAD.MOV R151, RZ, RZ, -R151 ;  /* 0x000000ffff97b224 */ /* 0x000fe400078e0a97 */
[----:B------:R-:W-:Y:S01]  /*6520*/  @!P5 IMAD.MOV R150, RZ, RZ, -R150 ;  /* 0x000000ffff96d224 */ /* 0x000fe200078e0a96 */
[----:B------:R-:W-:Y:S02]  /*6530*/  ISETP.GE.AND P3, PT, R224, RZ, PT ;  /* 0x000000ffe000720c */ /* 0x000fe40003f66270 */
[----:B------:R-:W2:Y:S01]  /*6540*/  LDL R224, [R1+0x1e0] ;  /* 0x0001e00001e07983 */ /* 0x000ea20000100800 */
[----:B---3--:R-:W-:-:S03]  /*6550*/  ISETP.GE.AND P5, PT, R220, RZ, PT ;  /* 0x000000ffdc00720c */ /* 0x008fc60003fa6270 */
[----:B------:R-:W3:Y:S01]  /*6560*/  LDL R220, [R1+0x1dc] ;  /* 0x0001dc0001dc7983 */ /* 0x000ee20000100800 */
[----:B------:R-:W-:Y:S02]  /*6570*/  @!P4 IMAD.MOV R149, RZ, RZ, -R149 ;  /* 0x000000ffff95c224 */ /* 0x000fe400078e0a95 */
[----:B------:R-:W-:Y:S02]  /*6580*/  @!P0 IMAD.MOV R153, RZ, RZ, -R153 ;  /* 0x000000ffff998224 */ /* 0x000fe400078e0a99 */
[----:B------:R-:W-:Y:S02]  /*6590*/  @!P2 IMAD.MOV R147, RZ, RZ, -R147 ;  /* 0x000000ffff93a224 */ /* 0x000fe400078e0a93 */
[----:B------:R-:W-:Y:S01]  /*65a0*/  @!P3 IMAD.MOV R146, RZ, RZ, -R146 ;  /* 0x000000ffff92b224 */ /* 0x000fe200078e0a92 */
[----:B----4-:R-:W-:Y:S02]  /*65b0*/  ISETP.GE.AND P0, PT, R181, RZ, PT ;  /* 0x000000ffb500720c */ /* 0x010fe40003f06270 */
[----:B------:R-:W4:Y:S11]  /*65c0*/  LDL R181, [R1+0x1d4] ;  /* 0x0001d40001b57983 */ /* 0x000f360000100800 */
[----:B------:R-:W-:Y:S01]  /*65d0*/  @!P0 IMAD.MOV R148, RZ, RZ, -R148 ;  /* 0x000000ffff948224 */ /* 0x000fe200078e0a94 */
[----:B------:R-:W-:-:S02]  /*65e0*/  ISETP.GE.AND P4, PT, R103, RZ, PT ;  /* 0x000000ff6700720c */ /* 0x000fc40003f86270 */
        /* <DEDUP_REMOVED lines=16> */
[----:B------:R-:W-:Y:S01]  /*66f0*/  @!P5 IMAD.MOV R145, RZ, RZ, -R145 ;  /* 0x000000ffff91d224 */ /* 0x000fe200078e0a91 */
[----:B------:R-:W-:Y:S01]  /*6700*/  ISETP.GE.AND P5, PT, R205, RZ, PT ;  /* 0x000000ffcd00720c */ /* 0x000fe20003fa6270 */
[----:B------:R-:W-:Y:S01]  /*6710*/  @!P3 IMAD.MOV R141, RZ, RZ, -R141 ;  /* 0x000000ffff8db224 */ /* 0x000fe200078e0a8d */
[----:B------:R-:W3:Y:S11]  /*6720*/  LDL R205, [R1+0x1b4] ;  /* 0x0001b40001cd7983 */ /* 0x000ef60000100800 */
[----:B------:R-:W-:-:S02]  /*6730*/  @!P5 IMAD.MOV R140, RZ, RZ, -R140 ;  /* 0x000000ffff8cd224 */ /* 0x000fc400078e0a8c */
[----:B------:R-:W-:Y:S02]  /*6740*/  @!P4 IMAD.MOV R139, RZ, RZ, -R139 ;  /* 0x000000ffff8bc224 */ /* 0x000fe400078e0a8b */
[----:B------:R-:W-:Y:S02]  /*6750*/  @!P2 IMAD.MOV R137, RZ, RZ, -R137 ;  /* 0x000000ffff89a224 */ /* 0x000fe400078e0a89 */
[----:B------:R-:W-:Y:S01]  /*6760*/  @!P0 IMAD.MOV R138, RZ, RZ, -R138 ;  /* 0x000000ffff8a8224 */ /* 0x000fe200078e0a8a */
[----:B----4-:R-:W-:Y:S02]  /*6770*/  ISETP.GE.AND P5, PT, R181, RZ, PT ;  /* 0x000000ffb500720c */ /* 0x010fe40003fa6270 */
[----:B------:R-:W4:Y:S01]  /*6780*/  LDL R181, [R1+0x1b0] ;  /* 0x0001b00001b57983 */ /* 0x000f220000100800 */
[----:B------:R-:W-:-:S03]  /*6790*/  ISETP.GE.AND P3, PT, R103, RZ, PT ;  /* 0x000000ff6700720c */ /* 0x000fc60003f66270 */
[----:B------:R-:W4:Y:S01]  /*67a0*/  LDL R103, [R1+0x1b8] ;  /* 0x0001b80001677983 */ /* 0x000f220000100800 */
[----:B------:R-:W-:Y:S02]  /*67b0*/  ISETP.GE.AND P4, PT, R222, RZ, PT ;  /* 0x000000ffde00720c */ /* 0x000fe40003f86270 */
[----:B------:R-:W-:-:S04]  /*67c0*/  ISETP.GE.AND P0, PT, R228, RZ, PT ;  /* 0x000000ffe400720c */ /* 0x000fc80003f06270 */
[----:B------:R-:W-:Y:S01]  /*67d0*/  @!P5 IMAD.MOV R135, RZ, RZ, -R135 ;  /* 0x000000ffff87d224 */ /* 0x000fe200078e0a87 */
[----:B------:R-:W4:Y:S02]  /*67e0*/  LDL R228, [R1+0x1a8] ;  /* 0x0001a80001e47983 */ /* 0x000f240000100800 */
[----:B------:R-:W-:Y:S02]  /*67f0*/  @!P3 IMAD.MOV R136, RZ, RZ, -R136 ;  /* 0x000000ffff88b224 */ /* 0x000fe400078e0a88 */
[----:B------:R-:W4:Y:S01]  /*6800*/  LDL R222, [R1+0x19c] ;  /* 0x00019c0001de7983 */ /* 0x000f220000100800 */
[----:B--2---:R-:W-:-:S03]  /*6810*/  ISETP.GE.AND P2, PT, R230, RZ, PT ;  /* 0x000000ffe600720c */ /* 0x004fc60003f46270 */
[----:B------:R-:W2:Y:S01]  /*6820*/  LDL R230, [R1+0x1ac] ;  /* 0x0001ac0001e67983 */ /* 0x000ea20000100800 */
[----:B------:R-:W-:-:S03]  /*6830*/  ISETP.GE.AND P3, PT, R226, RZ, PT ;  /* 0x000000ffe200720c */ /* 0x000fc60003f66270 */
[----:B------:R-:W2:Y:S01]  /*6840*/  LDL R226, [R1+0x1a4] ;  /* 0x0001a40001e27983 */ /* 0x000ea20000100800 */
[----:B------:R-:W-:Y:S01]  /*6850*/  @!P4 IMAD.MOV R134, RZ, RZ, -R134 ;  /* 0x000000ffff86c224 */ /* 0x000fe200078e0a86 */
[----:B------:R-:W-:Y:S02]  /*6860*/  ISETP.GE.AND P5, PT, R224, RZ, PT ;  /* 0x000000ffe000720c */ /* 0x000fe40003fa6270 */
[----:B------:R-:W2:Y:S01]  /*6870*/  LDL R224, [R1+0x1a0] ;  /* 0x0001a00001e07983 */ /* 0x000ea20000100800 */
[----:B---3--:R-:W-:-:S03]  /*6880*/  ISETP.GE.AND P4, PT, R220, RZ, PT ;  /* 0x000000ffdc00720c */ /* 0x008fc60003f86270 */
[----:B------:R-:W3:Y:S01]  /*6890*/  LDL R220, [R1+0x198] ;  /* 0x0001980001dc7983 */ /* 0x000ee20000100800 */
[----:B------:R-:W-:Y:S02]  /*68a0*/  @!P0 IMAD.MOV R133, RZ, RZ, -R133 ;  /* 0x000000ffff858224 */ /* 0x000fe400078e0a85 */
[----:B------:R-:W-:Y:S02]  /*68b0*/  @!P3 IMAD.MOV R131, RZ, RZ, -R131 ;  /* 0x000000ffff83b224 */ /* 0x000fe400078e0a83 */
[----:B------:R-:W-:Y:S01]  /*68c0*/  @!P2 IMAD.MOV R132, RZ, RZ, -R132 ;  /* 0x000000ffff84a224 */ /* 0x000fe200078e0a84 */
[----:B------:R-:W-:Y:S02]  /*68d0*/  ISETP.GE.AND P2, PT, R205, RZ, PT ;  /* 0x000000ffcd00720c */ /* 0x000fe40003f46270 */
[----:B------:R-:W3:Y:S01]  /*68e0*/  LDL R205, [R1+0x188] ;  /* 0x0001880001cd7983 */ /* 0x000ee20000100800 */
[----:B------:R-:W-:Y:S02]  /*68f0*/  @!P5 IMAD.MOV R130, RZ, RZ, -R130 ;  /* 0x000000ffff82d224 */ /* 0x000fe400078e0a82 */
[----:B------:R-:W-:-:S08]  /*6900*/  @!P4 IMAD.MOV R129, RZ, RZ, -R129 ;  /* 0x000000ffff81c224 */ /* 0x000fd000078e0a81 */
[----:B------:R-:W-:Y:S01]  /*6910*/  @!P2 IMAD.MOV R127, RZ, RZ, -R127 ;  /* 0x000000ffff7fa224 */ /* 0x000fe200078e0a7f */
[----:B----4-:R-:W-:Y:S02]  /*6920*/  ISETP.GE.AND P3, PT, R181, RZ, PT ;  /* 0x000000ffb500720c */ /* 0x010fe40003f66270 */
[----:B------:R-:W4:Y:S01]  /*6930*/  LDL R181, [R1+0x184] ;  /* 0x0001840001b57983 */ /* 0x000f220000100800 */
[----:B------:R-:W-:-:S03]  /*6940*/  ISETP.GE.AND P0, PT, R103, RZ, PT ;  /* 0x000000ff6700720c */ /* 0x000fc60003f06270 */
[----:B------:R-:W4:Y:S01]  /*6950*/  LDL R103, [R1+0x194] ;  /* 0x0001940001677983 */ /* 0x000f220000100800 */
[----:B------:R-:W-:-:S09]  /*6960*/  ISETP.GE.AND P4, PT, R228, RZ, PT ;  /* 0x000000ffe400720c */ /* 0x000fd20003f86270 */
[----:B------:R-:W-:Y:S01]  /*6970*/  @!P0 IMAD.MOV R128, RZ, RZ, -R128 ;  /* 0x000000ffff808224 */ /* 0x000fe200078e0a80 */
[----:B--2---:R-:W-:Y:S02]  /*6980*/  ISETP.GE.AND P5, PT, R230, RZ, PT ;  /* 0x000000ffe600720c */ /* 0x004fe40003fa6270 */
[----:B------:R-:W2:Y:S01]  /*6990*/  LDL.LU R230, [R1+0x2a4] ;  /* 0x0002a40001e67983 */ /* 0x000ea20000300800 */
[----:B------:R-:W-:-:S03]  /*69a0*/  ISETP.GE.AND P0, PT, R226, RZ, PT ;  /* 0x000000ffe200720c */ /* 0x000fc60003f06270 */
[----:B------:R-:W2:Y:S04]  /*69b0*/  LDL.LU R228, [R1+0x2a0] ;  /* 0x0002a00001e47983 */ /* 0x000ea80000300800 */
[----:B------:R-:W2:Y:S01]  /*69c0*/  LDL.LU R226, [R1+0x29c] ;  /* 0x00029c0001e27983 */ /* 0x000ea20000300800 */
[----:B------:R-:W-:Y:S01]  /*69d0*/  @!P3 IMAD.MOV R126, RZ, RZ, -R126 ;  /* 0x000000ffff7eb224 */ /* 0x000fe200078e0a7e */
[----:B------:R-:W-:Y:S02]  /*69e0*/  ISETP.GE.AND P3, PT, R222, RZ, PT ;  /* 0x000000ffde00720c */ /* 0x000fe40003f66270 */
[----:B------:R-:W-:Y:S01]  /*69f0*/  ISETP.GE.AND P2, PT, R224, RZ, PT ;  /* 0x000000ffe000720c */ /* 0x000fe20003f46270 */
[----:B------:R-:W-:Y:S01]  /*6a00*/  @!P5 IMAD.MOV R125, RZ, RZ, -R125 ;  /* 0x000000ffff7dd224 */ /* 0x000fe200078e0a7d */
[----:B------:R-:W2:Y:S01]  /*6a10*/  LDL.LU R224, [R1+0x298] ;  /* 0x0002980001e07983 */ /* 0x000ea20000300800 */
[----:B---3--:R-:W-:-:S03]  /*6a20*/  ISETP.GE.AND P5, PT, R220, RZ, PT ;  /* 0x000000ffdc00720c */ /* 0x008fc60003fa6270 */
[----:B------:R-:W3:Y:S04]  /*6a30*/  LDL.LU R222, [R1+0x294] ;  /* 0x0002940001de7983 */ /* 0x000ee80000300800 */
[----:B------:R-:W3:Y:S01]  /*6a40*/  LDL.LU R220, [R1+0x290] ;  /* 0x0002900001dc7983 */ /* 0x000ee20000300800 */
[----:B------:R-:W-:Y:S02]  /*6a50*/  @!P4 IMAD.MOV R124, RZ, RZ, -R124 ;  /* 0x000000ffff7cc224 */ /* 0x000fe400078e0a7c */
[----:B------:R-:W-:Y:S01]  /*6a60*/  @!P0 IMAD.MOV R123, RZ, RZ, -R123 ;  /* 0x000000ffff7b8224 */ /* 0x000fe200078e0a7b */
[----:B------:R-:W-:Y:S01]  /*6a70*/  ISETP.GE.AND P0, PT, R155, RZ, PT ;  /* 0x000000ff9b00720c */ /* 0x000fe20003f06270 */
[----:B------:R-:W-:Y:S01]  /*6a80*/  @!P2 IMAD.MOV R122, RZ, RZ, -R122 ;  /* 0x000000ffff7aa224 */ /* 0x000fe200078e0a7a */
[----:B------:R-:W-:Y:S01]  /*6a90*/  ISETP.GE.AND P2, PT, R204, RZ, PT ;  /* 0x000000ffcc00720c */ /* 0x000fe20003f46270 */
[----:B------:R-:W-:-:S02]  /*6aa0*/  @!P5 IMAD.MOV R120, RZ, RZ, -R120 ;  /* 0x000000ffff78d224 */ /* 0x000fc400078e0a78 */
[----:B------:R-:W-:Y:S01]  /*6ab0*/  @!P3 IMAD.MOV R121, RZ, RZ, -R121 ;  /* 0x000000ffff79b224 */ /* 0x000fe200078e0a79 */
[----:B------:R-:W-:-:S07]  /*6ac0*/  ISETP.GE.AND P3, PT, R205, RZ, PT ;  /* 0x000000ffcd00720c */ /* 0x000fce0003f66270 */
[----:B------:R-:W-:Y:S01]  /*6ad0*/  @!P0 IMAD.MOV R118, RZ, RZ, -R118 ;  /* 0x000000ffff768224 */ /* 0x000fe200078e0a76 */
[----:B------:R-:W-:Y:S01]  /*6ae0*/  ISETP.GE.AND P0, PT, R239, RZ, PT ;  /* 0x000000ffef00720c */ /* 0x000fe20003f06270 */
[----:B------:R-:W-:Y:S01]  /*6af0*/  @!P2 IMAD.MOV R117, RZ, RZ, -R117 ;  /* 0x000000ffff75a224 */ /* 0x000fe200078e0a75 */
[----:B------:R-:W-:-:S03]  /*6b00*/  ISETP.GE.AND P2, PT, R236, RZ, PT ;  /* 0x000000ffec00720c */ /* 0x000fc60003f46270 */
[----:B------:R-:W-:Y:S01]  /*6b10*/  @!P3 IMAD.MOV R116, RZ, RZ, -R116 ;  /* 0x000000ffff74b224 */ /* 0x000fe200078e0a74 */
[----:B------:R-:W-:-:S07]  /*6b20*/  ISETP.GE.AND P3, PT, R234, RZ, PT ;  /* 0x000000ffea00720c */ /* 0x000fce0003f66270 */
[----:B------:R-:W-:Y:S02]  /*6b30*/  @!P0 IMAD.MOV R113, RZ, RZ, -R113 ;  /* 0x000000ffff718224 */ /* 0x000fe400078e0a71 */
[----:B------:R-:W-:-:S04]  /*6b40*/  @!P2 IMAD.MOV R112, RZ, RZ, -R112 ;  /* 0x000000ffff70a224 */ /* 0x000fc800078e0a70 */
[----:B------:R-:W-:Y:S02]  /*6b50*/  @!P3 IMAD.MOV R111, RZ, RZ, -R111 ;  /* 0x000000ffff6fb224 */ /* 0x000fe400078e0a6f */
[----:B------:R-:W-:Y:S02]  /*6b60*/  IMAD.MOV.U32 R155, RZ, RZ, R102 ;  /* 0x000000ffff9b7224 */ /* 0x000fe400078e0066 */
[----:B------:R-:W-:Y:S01]  /*6b70*/  @!P6 IMAD.MOV R159, RZ, RZ, -R159 ;  /* 0x000000ffff9fe224 */ /* 0x000fe200078e0a9f */
[----:B------:R-:W-:Y:S02]  /*6b80*/  ISETP.GE.AND P6, PT, R14, RZ, PT ;  /* 0x000000ff0e00720c */ /* 0x000fe40003fc6270 */
[----:B----4-:R-:W-:-:S13]  /*6b90*/  ISETP.GE.AND P5, PT, R181, RZ, PT ;  /* 0x000000ffb500720c */ /* 0x010fda0003fa6270 */
[----:B------:R-:W-:Y:S01]  /*6ba0*/  @!P5 IMAD.MOV R115, RZ, RZ, -R115 ;  /* 0x000000ffff73d224 */ /* 0x000fe200078e0a73 */
[----:B------:R-:W-:Y:S02]  /*6bb0*/  ISETP.GE.AND P5, PT, R232, RZ, PT ;  /* 0x000000ffe800720c */ /* 0x000fe40003fa6270 */
[----:B------:R-:W-:-:S11]  /*6bc0*/  ISETP.GE.AND P4, PT, R103, RZ, PT ;  /* 0x000000ff6700720c */ /* 0x000fd60003f86270 */
[----:B------:R-:W-:Y:S01]  /*6bd0*/  @!P5 IMAD.MOV R110, RZ, RZ, -R110 ;  /* 0x000000ffff6ed224 */ /* 0x000fe200078e0a6e */
[----:B------:R-:W4:Y:S01]  /*6be0*/  LDL.LU R103, [R1+0x28c] ;  /* 0x00028c0001677983 */ /* 0x000f220000300800 */
[----:B------:R-:W-:Y:S01]  /*6bf0*/  @!P4 IMAD.MOV R119, RZ, RZ, -R119 ;  /* 0x000000ffff77c224 */ /* 0x000fe200078e0a77 */
[----:B------:R-:W-:-:S13]  /*6c00*/  ISETP.GE.AND P4, PT, R241, RZ, PT ;  /* 0x000000fff100720c */ /* 0x000fda0003f86270 */
[----:B------:R-:W-:Y:S01]  /*6c10*/  @!P4 IMAD.MOV R114, RZ, RZ, -R114 ;  /* 0x000000ffff72c224 */ /* 0x000fe200078e0a72 */
[----:B--2---:R-:W-:Y:S02]  /*6c20*/  ISETP.GE.AND P4, PT, R230, RZ, PT ;  /* 0x000000ffe600720c */ /* 0x004fe40003f86270 */
[----:B------:R-:W-:Y:S02]  /*6c30*/  ISETP.GE.AND P0, PT, R228, RZ, PT ;  /* 0x000000ffe400720c */ /* 0x000fe40003f06270 */
[----:B------:R-:W-:Y:S02]  /*6c40*/  ISETP.GE.AND P2, PT, R226, RZ, PT ;  /* 0x000000ffe200720c */ /* 0x000fe40003f46270 */
[----:B------:R-:W-:-:S07]  /*6c50*/  ISETP.GE.AND P3, PT, R224, RZ, PT ;  /* 0x000000ffe000720c */ /* 0x000fce0003f66270 */
[----:B------:R-:W-:Y:S01]  /*6c60*/  @!P4 IMAD.MOV R109, RZ, RZ, -R109 ;  /* 0x000000ffff6dc224 */ /* 0x000fe200078e0a6d */
[----:B---3--:R-:W-:Y:S01]  /*6c70*/  ISETP.GE.AND P5, PT, R222, RZ, PT ;  /* 0x000000ffde00720c */ /* 0x008fe20003fa6270 */
[----:B------:R-:W-:Y:S01]  /*6c80*/  @!P0 IMAD.MOV R108, RZ, RZ, -R108 ;  /* 0x000000ffff6c8224 */ /* 0x000fe200078e0a6c */
[----:B------:R-:W-:Y:S02]  /*6c90*/  ISETP.GE.AND P0, PT, R218, RZ, PT ;  /* 0x000000ffda00720c */ /* 0x000fe40003f06270 */
[----:B------:R-:W-:Y:S01]  /*6ca0*/  ISETP.GE.AND P4, PT, R220, RZ, PT ;  /* 0x000000ffdc00720c */ /* 0x000fe20003f86270 */
[----:B------:R-:W-:Y:S01]  /*6cb0*/  @!P2 IMAD.MOV R107, RZ, RZ, -R107 ;  /* 0x000000ffff6ba224 */ /* 0x000fe200078e0a6b */
[----:B------:R-:W-:Y:S01]  /*6cc0*/  ISETP.GE.AND P2, PT, R20, RZ, PT ;  /* 0x000000ff1400720c */ /* 0x000fe20003f46270 */
[----:B------:R-:W-:Y:S01]  /*6cd0*/  @!P3 IMAD.MOV R106, RZ, RZ, -R106 ;  /* 0x000000ffff6ab224 */ /* 0x000fe200078e0a6a */
[----:B------:R-:W-:-:S05]  /*6ce0*/  ISETP.GE.AND P3, PT, R19, RZ, PT ;  /* 0x000000ff1300720c */ /* 0x000fca0003f66270 */
[----:B------:R-:W-:Y:S01]  /*6cf0*/  @!P5 IMAD.MOV R105, RZ, RZ, -R105 ;  /* 0x000000ffff69d224 */ /* 0x000fe200078e0a69 */
[----:B------:R-:W-:Y:S01]  /*6d00*/  ISETP.GE.AND P5, PT, R18, RZ, PT ;  /* 0x000000ff1200720c */ /* 0x000fe20003fa6270 */
[----:B------:R-:W-:Y:S01]  /*6d10*/  @!P0 IMAD.MOV R155, RZ, RZ, -R155 ;  /* 0x000000ffff9b8224 */ /* 0x000fe200078e0a9b */
[----:B------:R-:W2:Y:S01]  /*6d20*/  LDL.LU R18, [R1+0x44] ;  /* 0x0000440001127983 */ /* 0x000ea20000300800 */
[----:B------:R-:W-:Y:S01]  /*6d30*/  @!P4 IMAD.MOV R104, RZ, RZ, -R104 ;  /* 0x000000ffff68c224 */ /* 0x000fe200078e0a68 */
[----:B------:R-:W-:Y:S02]  /*6d40*/  ISETP.GE.AND P4, PT, R17, RZ, PT ;  /* 0x000000ff1100720c */ /* 0x000fe40003f86270 */
[----:B------:R-:W3:Y:S01]  /*6d50*/  LDL.LU R19, [R1+0x40] ;  /* 0x0000400001137983 */ /* 0x000ee20000300800 */
[----:B------:R-:W-:Y:S01]  /*6d60*/  ISETP.GE.AND P0, PT, R16, RZ, PT ;  /* 0x000000ff1000720c */ /* 0x000fe20003f06270 */
[----:B------:R-:W-:Y:S02]  /*6d70*/  @!P2 IMAD.MOV R166, RZ, RZ, -R166 ;  /* 0x000000ffffa6a224 */ /* 0x000fe400078e0aa6 */
[----:B------:R-:W3:Y:S01]  /*6d80*/  LDL.LU R17, [R1+0x3c] ;  /* 0x00003c0001117983 */ /* 0x000ee20000300800 */
[----:B------:R-:W-:-:S03]  /*6d90*/  ISETP.GE.AND P2, PT, R15, RZ, PT ;  /* 0x000000ff0f00720c */ /* 0x000fc60003f46270 */
[----:B------:R-:W3:Y:S04]  /*6da0*/  LDL.LU R16, [R1+0x38] ;  /* 0x0000380001107983 */ /* 0x000ee80000300800 */
[----:B------:R-:W3:Y:S04]  /*6db0*/  LDL.LU R14, [R1+0x34] ;  /* 0x00003400010e7983 */ /* 0x000ee80000300800 */
[----:B------:R-:W3:Y:S01]  /*6dc0*/  LDL.LU R15, [R1+0x30] ;  /* 0x00003000010f7983 */ /* 0x000ee20000300800 */
[----:B------:R-:W1:Y:S01]  /*6dd0*/  S2R R0, SR_TID.X ;  /* 0x0000000000007919 */ /* 0x000e620000002100 */
[----:B------:R-:W-:-:S04]  /*6de0*/  @!UP2 UIADD3 UR4, UPT, UPT, -UR11, 0x100000, URZ ;  /* 0x001000000b04a890 */ /* 0x000fc8000fffe1ff */
[----:B------:R-:W-:Y:S02]  /*6df0*/  @!UP2 USHF.L.U32 UR5, UR4, 0xb, URZ ;  /* 0x0000000b0405a899 */ /* 0x000fe400080006ff */
[----:B------:R-:W-:Y:S01]  /*6e00*/  @!UP2 USHF.L.U32 UR4, UR4, 0x1, URZ ;  /* 0x000000010404a899 */ /* 0x000fe200080006ff */
[----:B------:R-:W-:-:S11]  /*6e10*/  VOTEU.ALL UP3, P1 ;  /* 0x0000000000ff7886 */ /* 0x000fd60000860000 */
[----:B------:R0:W2:Y:S01]  /*6e20*/  @!UP3 SYNCS.EXCH.64 URZ, [UR9+0x10008], UR4 ;  /* 0x0100080409ffb5b2 */ /* 0x0000a20008000100 */
[----:B------:R-:W-:Y:S02]  /*6e30*/  @!P3 IMAD.MOV R167, RZ, RZ, -R167 ;  /* 0x000000ffffa7b224 */ /* 0x000fe400078e0aa7 */
[----:B------:R-:W-:Y:S01]  /*6e40*/  @!P5 IMAD.MOV R169, RZ, RZ, -R169 ;  /* 0x000000ffffa9d224 */ /* 0x000fe200078e0aa9 */
[----:B0-----:R-:W0:Y:S01]  /*6e50*/  LDCU UR4, c[0x0][0x3b0] ;  /* 0x00007600ff0477ac */ /* 0x001e220008000800 */
[----:B-1----:R-:W-:-:S04]  /*6e60*/  SHF.R.S32.HI R165, RZ, 0x7, R0 ;  /* 0x00000007ffa57819 */ /* 0x002fc80000011400 */
[----:B------:R-:W-:-:S04]  /*6e70*/  SGXT R165, R165, 0x1 ;  /* 0x00000001a5a5781a */ /* 0x000fc80000000200 */
[----:B------:R-:W-:-:S04]  /*6e80*/  LOP3.LUT R165, R165, 0x90, RZ, 0xc0, !PT ;  /* 0x00000090a5a57812 */ /* 0x000fc800078ec0ff */
[----:B------:R-:W-:-:S05]  /*6e90*/  LOP3.LUT R102, R165, 0x7f, R0, 0x78, !PT ;  /* 0x0000007fa5667812 */ /* 0x000fca00078e7800 */
[----:B------:R1:W-:Y:S04]  /*6ea0*/  STS.U8 [R102+UR9+0x3c00], R3 ;  /* 0x003c000366007988 */ /* 0x0003e80008000009 */
[----:B------:R-:W-:Y:S01]  /*6eb0*/  STS.U8 [R102+UR9+0x1800], R13 ;  /* 0x0018000d66007988 */ /* 0x000fe20008000009 */
[----:B-1----:R-:W-:-:S03]  /*6ec0*/  LOP3.LUT R3, R102, 0x20, RZ, 0x3c, !PT ;  /* 0x0000002066037812 */ /* 0x002fc600078e3cff */
[----:B------:R-:W-:Y:S04]  /*6ed0*/  STS.U8 [R102+UR9+0x1c00], R12 ;  /* 0x001c000c66007988 */ /* 0x000fe80008000009 */
[----:B------:R-:W-:Y:S04]  /*6ee0*/  STS.U8 [R102+UR9+0x2000], R11 ;  /* 0x0020000b66007988 */ /* 0x000fe80008000009 */
[----:B------:R-:W-:Y:S04]  /*6ef0*/  STS.U8 [R102+UR9+0x2400], R10 ;  /* 0x0024000a66007988 */ /* 0x000fe80008000009 */
[----:B------:R-:W-:Y:S04]  /*6f00*/  STS.U8 [R102+UR9+0x2800], R9 ;  /* 0x0028000966007988 */ /* 0x000fe80008000009 */
[----:B------:R-:W-:Y:S04]  /*6f10*/  STS.U8 [R102+UR9+0x2c00], R8 ;  /* 0x002c000866007988 */ /* 0x000fe80008000009 */
[----:B------:R-:W-:Y:S04]  /*6f20*/  STS.U8 [R102+UR9+0x3000], R7 ;  /* 0x0030000766007988 */ /* 0x000fe80008000009 */
[----:B------:R-:W-:Y:S04]  /*6f30*/  STS.U8 [R102+UR9+0x3400], R6 ;  /* 0x0034000666007988 */ /* 0x000fe80008000009 */
[----:B------:R-:W-:Y:S01]  /*6f40*/  STS.U8 [R102+UR9+0x3800], R5 ;  /* 0x0038000566007988 */ /* 0x000fe20008000009 */
[----:B------:R-:W-:Y:S01]  /*6f50*/  @!P4 IMAD.MOV R161, RZ, RZ, -R161 ;  /* 0x000000ffffa1c224 */ /* 0x000fe200078e0aa1 */
[----:B------:R-:W-:Y:S01]  /*6f60*/  LOP3.LUT R0, R0, 0x7f, RZ, 0xc0, !PT ;  /* 0x0000007f00007812 */ /* 0x000fe200078ec0ff */
[----:B------:R-:W-:-:S02]  /*6f70*/  @!P0 IMAD.MOV R163, RZ, RZ, -R163 ;  /* 0x000000ffffa38224 */ /* 0x000fc400078e0aa3 */
[----:B------:R-:W-:Y:S02]  /*6f80*/  @!P2 IMAD.MOV R162, RZ, RZ, -R162 ;  /* 0x000000ffffa2a224 */ /* 0x000fe400078e0aa2 */
[----:B------:R-:W-:Y:S01]  /*6f90*/  @!P6 IMAD.MOV R164, RZ, RZ, -R164 ;  /* 0x000000ffffa4e224 */ /* 0x000fe200078e0aa4 */
[----:B----4-:R-:W-:Y:S02]  /*6fa0*/  ISETP.NE.AND P3, PT, R103, RZ, PT ;  /* 0x000000ff6700720c */ /* 0x010fe40003f65270 */
[----:B------:R-:W-:-:S04]  /*6fb0*/  LOP3.LUT R103, RZ, R103, RZ, 0x33, !PT ;  /* 0x00000067ff677212 */ /* 0x000fc800078e33ff */
[C---:B------:R-:W-:Y:S02]  /*6fc0*/  SEL R239, R103.reuse, R139, !P3 ;  /* 0x0000008b67ef7207 */ /* 0x040fe40005800000 */
[----:B------:R-:W-:Y:S02]  /*6fd0*/  LOP3.LUT R139, R102, 0x60, RZ, 0x3c, !PT ;  /* 0x00000060668b7812 */ /* 0x000fe400078e3cff */
[C---:B------:R-:W-:Y:S02]  /*6fe0*/  SEL R241, R103.reuse, R138, !P3 ;  /* 0x0000008a67f17207 */ /* 0x040fe40005800000 */
[C---:B------:R-:W-:Y:S02]  /*6ff0*/  SEL R138, R103.reuse, R137, !P3 ;  /* 0x00000089678a7207 */ /* 0x040fe40005800000 */
[C---:B------:R-:W-:Y:S02]  /*7000*/  SEL R137, R103.reuse, R136, !P3 ;  /* 0x0000008867897207 */ /* 0x040fe40005800000 */
[----:B------:R-:W-:-:S02]  /*7010*/  SEL R136, R103, R135, !P3 ;  /* 0x0000008767887207 */ /* 0x000fc40005800000 */
[C---:B------:R-:W-:Y:S02]  /*7020*/  SEL R135, R103.reuse, R134, !P3 ;  /* 0x0000008667877207 */ /* 0x040fe40005800000 */
[----:B------:R-:W-:Y:S01]  /*7030*/  SEL R134, R103, R133, !P3 ;  /* 0x0000008567867207 */ /* 0x000fe20005800000 */
[----:B--2---:R-:W-:Y:S04]  /*7040*/  STS.U8 [R102+UR9], R18 ;  /* 0x0000001266007988 */ /* 0x004fe80008000009 */
[----:B---3--:R-:W-:Y:S04]  /*7050*/  STS.U8 [R102+UR9+0x400], R19 ;  /* 0x0004001366007988 */ /* 0x008fe80008000009 */
[----:B------:R-:W-:Y:S04]  /*7060*/  STS.U8 [R102+UR9+0x800], R17 ;  /* 0x0008001166007988 */ /* 0x000fe80008000009 */
[----:B------:R-:W-:Y:S04]  /*7070*/  STS.U8 [R102+UR9+0xc00], R16 ;  /* 0x000c001066007988 */ /* 0x000fe80008000009 */
[----:B------:R-:W-:Y:S04]  /*7080*/  STS.U8 [R102+UR9+0x1000], R14 ;  /* 0x0010000e66007988 */ /* 0x000fe80008000009 */
[----:B------:R-:W-:Y:S04]  /*7090*/  STS.U8 [R102+UR9+0x1400], R15 ;  /* 0x0014000f66007988 */ /* 0x000fe80008000009 */
[----:B------:R-:W-:Y:S04]  /*70a0*/  STS.U8 [R3+UR9+0x100], R4 ;  /* 0x0001000403007988 */ /* 0x000fe80008000009 */
[----:B------:R1:W-:Y:S04]  /*70b0*/  STS.U8 [R3+UR9+0x500], R2 ;  /* 0x0005000203007988 */ /* 0x0003e80008000009 */
[----:B------:R-:W-:Y:S04]  /*70c0*/  STS.U8 [R3+UR9+0x900], R252 ;  /* 0x000900fc03007988 */ /* 0x000fe80008000009 */
[----:B------:R-:W-:Y:S04]  /*70d0*/  STS.U8 [R3+UR9+0xd00], R251 ;  /* 0x000d00fb03007988 */ /* 0x000fe80008000009 */
[----:B------:R-:W-:Y:S04]  /*70e0*/  STS.U8 [R3+UR9+0x1100], R249 ;  /* 0x001100f903007988 */ /* 0x000fe80008000009 */
[----:B------:R-:W-:Y:S04]  /*70f0*/  STS.U8 [R3+UR9+0x1500], R250 ;  /* 0x001500fa03007988 */ /* 0x000fe80008000009 */
[----:B------:R-:W-:Y:S04]  /*7100*/  STS.U8 [R3+UR9+0x1900], R248 ;  /* 0x001900f803007988 */ /* 0x000fe80008000009 */
        /* <DEDUP_REMOVED lines=26> */
[----:B------:R-:W-:-:S03]  /*72b0*/  SEL R133, R103, R132, !P3 ;  /* 0x0000008467857207 */ /* 0x000fc60005800000 */
        /* <DEDUP_REMOVED lines=8> */
[----:B------:R1:W-:Y:S01]  /*7340*/  STS.U8 [R139+UR9+0x1300], R206 ;  /* 0x001300ce8b007988 */ /* 0x0003e20008000009 */
[C---:B------:R-:W-:Y:S02]  /*7350*/  SEL R158, R103.reuse, R158, !P3 ;  /* 0x0000009e679e7207 */ /* 0x040fe40005800000 */
[C---:B------:R-:W-:Y:S01]  /*7360*/  SEL R204, R103.reuse, R157, !P3 ;  /* 0x0000009d67cc7207 */ /* 0x040fe20005800000 */
[----:B------:R-:W-:Y:S01]  /*7370*/  STS.U8 [R139+UR9+0x1700], R203 ;  /* 0x001700cb8b007988 */ /* 0x000fe20008000009 */
[C---:B------:R-:W-:Y:S02]  /*7380*/  SEL R156, R103.reuse, R156, !P3 ;  /* 0x0000009c679c7207 */ /* 0x040fe40005800000 */
[C---:B------:R-:W-:Y:S01]  /*7390*/  SEL R154, R103.reuse, R154, !P3 ;  /* 0x0000009a679a7207 */ /* 0x040fe20005800000 */
[----:B------:R-:W-:Y:S01]  /*73a0*/  STS.U8 [R139+UR9+0x1b00], R202 ;  /* 0x001b00ca8b007988 */ /* 0x000fe20008000009 */
[C---:B------:R-:W-:Y:S02]  /*73b0*/  SEL R153, R103.reuse, R153, !P3 ;  /* 0x0000009967997207 */ /* 0x040fe40005800000 */
[C---:B------:R-:W-:Y:S01]  /*73c0*/  SEL R152, R103.reuse, R152, !P3 ;  /* 0x0000009867987207 */ /* 0x040fe20005800000 */
[----:B------:R-:W-:Y:S01]  /*73d0*/  STS.U8 [R139+UR9+0x1f00], R201 ;  /* 0x001f00c98b007988 */ /* 0x000fe20008000009 */
[----:B------:R-:W-:-:S02]  /*73e0*/  SEL R151, R103, R151, !P3 ;  /* 0x0000009767977207 */ /* 0x000fc40005800000 */
[C---:B------:R-:W-:Y:S02]  /*73f0*/  SEL R150, R103.reuse, R150, !P3 ;  /* 0x0000009667967207 */ /* 0x040fe40005800000 */
[C---:B------:R-:W-:Y:S02]  /*7400*/  SEL R218, R103.reuse, R149, !P3 ;  /* 0x0000009567da7207 */ /* 0x040fe40005800000 */
[C---:B------:R-:W-:Y:S02]  /*7410*/  SEL R220, R103.reuse, R148, !P3 ;  /* 0x0000009467dc7207 */ /* 0x040fe40005800000 */
[C---:B------:R-:W-:Y:S02]  /*7420*/  SEL R222, R103.reuse, R147, !P3 ;  /* 0x0000009367de7207 */ /* 0x040fe40005800000 */
[C---:B------:R-:W-:Y:S02]  /*7430*/  SEL R224, R103.reuse, R146, !P3 ;  /* 0x0000009267e07207 */ /* 0x040fe40005800000 */
        /* <DEDUP_REMOVED lines=39> */
[----:B------:R-:W-:Y:S01]  /*76b0*/  SEL R162, R103, R162, !P3 ;  /* 0x000000a267a27207 */ /* 0x000fe20005800000 */
[----:B------:R-:W-:Y:S01]  /*76c0*/  IMAD R103, R0, UR13, RZ ;  /* 0x0000000d00677c24 */ /* 0x000fe2000f8e02ff */
[----:B------:R-:W-:Y:S04]  /*76d0*/  STS.U8 [R139+UR9+0x2300], R200 ;  /* 0x002300c88b007988 */ /* 0x000fe80008000009 */
[----:B------:R-:W-:Y:S01]  /*76e0*/  STS.U8 [R139+UR9+0x2700], R199 ;  /* 0x002700c78b007988 */ /* 0x000fe20008000009 */
[----:B------:R-:W-:-:S03]  /*76f0*/  IADD3 R104, P0, PT, R103, UR18, RZ ;  /* 0x0000001267687c10 */ /* 0x000fc6000ff1e0ff */
[----:B------:R2:W-:Y:S01]  /*7700*/  STS.U8 [R139+UR9+0x2b00], R198 ;  /* 0x002b00c68b007988 */ /* 0x0005e20008000009 */
[----:B------:R-:W-:Y:S01]  /*7710*/  LEA.HI.X.SX32 R103, R103, UR19, 0x1, P0 ;  /* 0x0000001367677c11 */ /* 0x000fe200080f0eff */
[----:B0-----:R-:W-:Y:S02]  /*7720*/  IMAD R204, R204, UR4, RZ ;  /* 0x00000004cccc7c24 */ /* 0x001fe4000f8e02ff */
[----:B-1----:R-:W-:Y:S02]  /*7730*/  IMAD R206, R156, UR4, RZ ;  /* 0x000000049cce7c24 */ /* 0x002fe4000f8e02ff */
[----:B--2---:R-:W-:Y:S02]  /*7740*/  IMAD R198, R160, UR4, RZ ;  /* 0x00000004a0c67c24 */ /* 0x004fe4000f8e02ff */
[----:B------:R-:W-:-:S03]  /*7750*/  IMAD R208, R154, UR4, RZ ;  /* 0x000000049ad07c24 */ /* 0x000fc6000f8e02ff */
[-C--:B------:R-:W-:Y:S01]  /*7760*/  IADD3 R199, P2, PT, R198, R104.reuse, RZ ;  /* 0x00000068c6c77210 */ /* 0x080fe20007f5e0ff */
[----:B------:R-:W-:Y:S01]  /*7770*/  IMAD R202, R158, UR4, RZ ;  /* 0x000000049eca7c24 */ /* 0x000fe2000f8e02ff */
[-C--:B------:R-:W-:Y:S01]  /*7780*/  IADD3 R205, P4, PT, R204, R104.reuse, RZ ;  /* 0x00000068cccd7210 */ /* 0x080fe20007f9e0ff */
[----:B------:R-:W-:Y:S01]  /*7790*/  IMAD R214, R151, UR4, RZ ;  /* 0x0000000497d67c24 */ /* 0x000fe2000f8e02ff */
[-C--:B------:R-:W-:Y:S01]  /*77a0*/  LEA.HI.X.SX32 R198, R198, R103.reuse, 0x1, P2 ;  /* 0x00000067c6c67211 */ /* 0x080fe200010f0eff */
[----:B------:R-:W-:Y:S01]  /*77b0*/  IMAD R216, R150, UR4, RZ ;  /* 0x0000000496d87c24 */ /* 0x000fe2000f8e02ff */
[-C--:B------:R-:W-:Y:S01]  /*77c0*/  IADD3 R207, P3, PT, R206, R104.reuse, RZ ;  /* 0x00000068cecf7210 */ /* 0x080fe20007f7e0ff */
[----:B------:R-:W-:Y:S01]  /*77d0*/  IMAD R218, R218, UR4, RZ ;  /* 0x00000004dada7c24 */ /* 0x000fe2000f8e02ff */
[-C--:B------:R-:W-:Y:S01]  /*77e0*/  IADD3 R209, P2, PT, R208, R104.reuse, RZ ;  /* 0x00000068d0d17210 */ /* 0x080fe20007f5e0ff */
[----:B------:R-:W-:Y:S01]  /*77f0*/  IMAD R212, R152, UR4, RZ ;  /* 0x0000000498d47c24 */ /* 0x000fe2000f8e02ff */
[-C--:B------:R-:W-:Y:S01]  /*7800*/  LEA.HI.X.SX32 R204, R204, R103.reuse, 0x1, P4 ;  /* 0x00000067cccc7211 */ /* 0x080fe200020f0eff */
[----:B------:R-:W-:Y:S01]  /*7810*/  IMAD R224, R224, UR4, RZ ;  /* 0x00000004e0e07c24 */ /* 0x000fe2000f8e02ff */
[-C--:B------:R-:W-:Y:S01]  /*7820*/  LEA.HI.X.SX32 R206, R206, R103.reuse, 0x1, P3 ;  /* 0x00000067cece7211 */ /* 0x080fe200018f0eff */
[----:B------:R-:W-:Y:S01]  /*7830*/  IMAD R226, R226, UR4, RZ ;  /* 0x00000004e2e27c24 */ /* 0x000fe2000f8e02ff */
[----:B------:R-:W-:Y:S01]  /*7840*/  LEA.HI.X.SX32 R208, R208, R103, 0x1, P2 ;  /* 0x00000067d0d07211 */ /* 0x000fe200010f0eff */
[----:B------:R-:W-:Y:S01]  /*7850*/  IMAD R228, R228, UR4, RZ ;  /* 0x00000004e4e47c24 */ /* 0x000fe2000f8e02ff */
[----:B------:R-:W-:-:S02]  /*7860*/  IADD3 R203, P5, PT, R202, R104, RZ ;  /* 0x00000068cacb7210 */ /* 0x000fc40007fbe0ff */
[-C--:B------:R-:W-:Y:S02]  /*7870*/  IADD3 R215, P4, PT, R214, R104.reuse, RZ ;  /* 0x00000068d6d77210 */ /* 0x080fe40007f9e0ff */
[-C--:B------:R-:W-:Y:S02]  /*7880*/  IADD3 R217, P3, PT, R216, R104.reuse, RZ ;  /* 0x00000068d8d97210 */ /* 0x080fe40007f7e0ff */
[-C--:B------:R-:W-:Y:S01]  /*7890*/  IADD3 R219, P2, PT, R218, R104.reuse, RZ ;  /* 0x00000068dadb7210 */ /* 0x080fe20007f5e0ff */
[----:B------:R-:W-:Y:S01]  /*78a0*/  IMAD R200, R159, UR4, RZ ;  /* 0x000000049fc87c24 */ /* 0x000fe2000f8e02ff */
[-C--:B------:R-:W-:Y:S01]  /*78b0*/  LEA.HI.X.SX32 R202, R202, R103.reuse, 0x1, P5 ;  /* 0x00000067caca7211 */ /* 0x080fe200028f0eff */
        /* <DEDUP_REMOVED lines=12> */
[----:B------:R-:W-:Y:S01]  /*7980*/  IADD3 R201, P6, PT, R200, R104, RZ ;  /* 0x00000068c8c97210 */ /* 0x000fe20007fde0ff */
[----:B------:R-:W-:Y:S01]  /*7990*/  IMAD R232, R232, UR4, RZ ;  /* 0x00000004e8e87c24 */ /* 0x000fe2000f8e02ff */
[-C--:B------:R-:W-:Y:S01]  /*79a0*/  LEA.HI.X.SX32 R212, R212, R103.reuse, 0x1, P5 ;  /* 0x00000067d4d47211 */ /* 0x080fe200028f0eff */
[----:B------:R-:W-:Y:S01]  /*79b0*/  IMAD R137, R137, UR4, RZ ;  /* 0x0000000489897c24 */ /* 0x000fe2000f8e02ff */
[-C--:B------:R-:W-:Y:S01]  /*79c0*/  LEA.HI.X.SX32 R224, R224, R103.reuse, 0x1, P4 ;  /* 0x00000067e0e07211 */ /* 0x080fe200020f0eff */
[----:B------:R-:W-:Y:S01]  /*79d0*/  IMAD R136, R136, UR4, RZ ;  /* 0x0000000488887c24 */ /* 0x000fe2000f8e02ff */
[-C--:B------:R-:W-:Y:S01]  /*79e0*/  LEA.HI.X.SX32 R226, R226, R103.reuse, 0x1, P3 ;  /* 0x00000067e2e27211 */ /* 0x080fe200018f0eff */
[----:B------:R-:W-:Y:S01]  /*79f0*/  IMAD R135, R135, UR4, RZ ;  /* 0x0000000487877c24 */ /* 0x000fe2000f8e02ff */
[----:B------:R-:W-:-:S02]  /*7a00*/  LEA.HI.X.SX32 R228, R228, R103, 0x1, P2 ;  /* 0x00000067e4e47211 */ /* 0x000fc400010f0eff */
[-C--:B------:R-:W-:Y:S02]  /*7a10*/  IADD3 R223, P5, PT, R222, R104.reuse, RZ ;  /* 0x00000068dedf7210 */ /* 0x080fe40007fbe0ff */
[-C--:B------:R-:W-:Y:S02]  /*7a20*/  IADD3 R235, P4, PT, R234, R104.reuse, RZ ;  /* 0x00000068eaeb7210 */ /* 0x080fe40007f9e0ff */
[-C--:B------:R-:W-:Y:S02]  /*7a30*/  IADD3 R237, P3, PT, R236, R104.reuse, RZ ;  /* 0x00000068eced7210 */ /* 0x080fe40007f7e0ff */
[-C--:B------:R-:W-:Y:S01]  /*7a40*/  IADD3 R240, P2, PT, R239, R104.reuse, RZ ;  /* 0x00000068eff07210 */ /* 0x080fe20007f5e0ff */
[----:B------:R-:W-:Y:S01]  /*7a50*/  IMAD R220, R220, UR4, RZ ;  /* 0x00000004dcdc7c24 */ /* 0x000fe2000f8e02ff */
[-C--:B------:R-:W-:Y:S01]  /*7a60*/  LEA.HI.X.SX32 R200, R200, R103.reuse, 0x1, P6 ;  /* 0x00000067c8c87211 */ /* 0x080fe200030f0eff */
[----:B------:R-:W-:Y:S01]  /*7a70*/  IMAD R138, R138, UR4, RZ ;  /* 0x000000048a8a7c24 */ /* 0x000fe2000f8e02ff */
[----:B------:R-:W-:Y:S01]  /*7a80*/  IADD3 R211, P6, PT, R210, R104, RZ ;  /* 0x00000068d2d37210 */ /* 0x000fe20007fde0ff */
[----:B------:R-:W-:Y:S01]  /*7a90*/  IMAD R132, R132, UR4, RZ ;  /* 0x0000000484847c24 */ /* 0x000fe2000f8e02ff */
[-C--:B------:R-:W-:Y:S01]  /*7aa0*/  LEA.HI.X.SX32 R222, R222, R103.reuse, 0x1, P5 ;  /* 0x00000067dede7211 */ /* 0x080fe200028f0eff */
[----:B------:R-:W-:Y:S01]  /*7ab0*/  IMAD R131, R131, UR4, RZ ;  /* 0x0000000483837c24 */ /* 0x000fe2000f8e02ff */
[-C--:B------:R-:W-:Y:S01]  /*7ac0*/  LEA.HI.X.SX32 R234, R234, R103.reuse, 0x1, P4 ;  /* 0x00000067eaea7211 */ /* 0x080fe200020f0eff */
[----:B------:R-:W-:Y:S01]  /*7ad0*/  IMAD R129, R129, UR4, RZ ;  /* 0x0000000481817c24 */ /* 0x000fe2000f8e02ff */
[----:B------:R-:W-:-:S02]  /*7ae0*/  LEA.HI.X.SX32 R236, R236, R103, 0x1, P3 ;  /* 0x00000067ecec7211 */ /* 0x000fc400018f0eff */
[-C--:B------:R-:W-:Y:S02]  /*7af0*/  LEA.HI.X.SX32 R239, R239, R103.reuse, 0x1, P2 ;  /* 0x00000067efef7211 */ /* 0x080fe400010f0eff */
        /* <DEDUP_REMOVED lines=26> */
[----:B------:R-:W-:-:S02]  /*7ca0*/  LEA.HI.X.SX32 R18, R132, R103, 0x1, P4 ;  /* 0x0000006784127211 */ /* 0x000fc400020f0eff */
[-C--:B------:R-:W-:Y:S02]  /*7cb0*/  LEA.HI.X.SX32 R11, R131, R103.reuse, 0x1, P3 ;  /* 0x00000067830b7211 */ /* 0x080fe400018f0eff */
[-C--:B------:R-:W-:Y:S01]  /*7cc0*/  LEA.HI.X.SX32 R129, R129, R103.reuse, 0x1, P2 ;  /* 0x0000006781817211 */ /* 0x080fe200010f0eff */
[----:B------:R-:W-:Y:S01]  /*7cd0*/  STS.U8 [R139+UR9+0x2f00], R191 ;  /* 0x002f00bf8b007988 */ /* 0x000fe20008000009 */
[-C--:B------:R-:W-:Y:S02]  /*7ce0*/  IADD3 R238, P5, PT, R133, R104.reuse, RZ ;  /* 0x0000006885ee7210 */ /* 0x080fe40007fbe0ff */
[-C--:B------:R-:W-:Y:S02]  /*7cf0*/  IADD3 R5, P4, PT, R126, R104.reuse, RZ ;  /* 0x000000687e057210 */ /* 0x080fe40007f9e0ff */
[-C--:B------:R-:W-:Y:S02]  /*7d00*/  IADD3 R131, P3, PT, R125, R104.reuse, RZ ;  /* 0x000000687d837210 */ /* 0x080fe40007f7e0ff */
[-C--:B------:R-:W-:Y:S01]  /*7d10*/  IADD3 R181, P2, PT, R124, R104.reuse, RZ ;  /* 0x000000687cb57210 */ /* 0x080fe20007f5e0ff */
[----:B------:R-:W-:Y:S01]  /*7d20*/  STS.U8 [R139+UR9+0x3300], R190 ;  /* 0x003300be8b007988 */ /* 0x000fe20008000009 */
[-C--:B------:R-:W-:Y:S01]  /*7d30*/  LEA.HI.X.SX32 R230, R230, R103.reuse, 0x1, P6 ;  /* 0x00000067e6e67211 */ /* 0x080fe200030f0eff */
[----:B------:R-:W-:Y:S01]  /*7d40*/  IMAD R134, R134, UR4, RZ ;  /* 0x0000000486867c24 */ /* 0x000fe2000f8e02ff */
[----:B------:R-:W-:Y:S01]  /*7d50*/  IADD3 R242, P6, PT, R241, R104, RZ ;  /* 0x00000068f1f27210 */ /* 0x000fe20007fde0ff */
[----:B------:R0:W-:Y:S01]  /*7d60*/  STS.U8 [R139+UR9+0x3700], R185 ;  /* 0x003700b98b007988 */ /* 0x0001e20008000009 */
[-C--:B------:R-:W-:Y:S01]  /*7d70*/  LEA.HI.X.SX32 R160, R133, R103.reuse, 0x1, P5 ;  /* 0x0000006785a07211 */ /* 0x080fe200028f0eff */
[----:B------:R-:W-:Y:S01]  /*7d80*/  IMAD R118, R118, UR4, RZ ;  /* 0x0000000476767c24 */ /* 0x000fe2000f8e02ff */
[-C--:B------:R-:W-:Y:S01]  /*7d90*/  LEA.HI.X.SX32 R8, R126, R103.reuse, 0x1, P4 ;  /* 0x000000677e087211 */ /* 0x080fe200020f0eff */
[----:B------:R-:W-:Y:S01]  /*7da0*/  IMAD R117, R117, UR4, RZ ;  /* 0x0000000475757c24 */ /* 0x000fe2000f8e02ff */
[----:B------:R-:W-:Y:S01]  /*7db0*/  LEA.HI.X.SX32 R125, R125, R103, 0x1, P3 ;  /* 0x000000677d7d7211 */ /* 0x000fe200018f0eff */
[----:B------:R-:W-:Y:S01]  /*7dc0*/  IMAD R116, R116, UR4, RZ ;  /* 0x0000000474747c24 */ /* 0x000fe2000f8e02ff */
[----:B------:R-:W-:-:S02]  /*7dd0*/  PLOP3.LUT P0, PT, PT, PT, UP1, 0x80, 0x8 ;  /* 0x000000000008781c */ /* 0x000fc40003f0f018 */
[-C--:B------:R-:W-:Y:S02]  /*7de0*/  IADD3 R157, P3, PT, R120, R104.reuse, RZ ;  /* 0x00000068789d7210 */ /* 0x080fe40007f7e0ff */
[-C--:B0-----:R-:W-:Y:S02]  /*7df0*/  LEA.HI.X.SX32 R185, R124, R103.reuse, 0x1, P2 ;  /* 0x000000677cb97211 */ /* 0x081fe400010f0eff */
[-C--:B------:R-:W-:Y:S02]  /*7e00*/  IADD3 R133, P2, PT, R121, R104.reuse, RZ ;  /* 0x0000006879857210 */ /* 0x080fe40007f5e0ff */
[-C--:B------:R-:W-:Y:S02]  /*7e10*/  IADD3 R15, P4, PT, R119, R104.reuse, RZ ;  /* 0x00000068770f7210 */ /* 0x080fe40007f9e0ff */
[-C--:B------:R-:W-:Y:S01]  /*7e20*/  LEA.HI.X.SX32 R241, R241, R103.reuse, 0x1, P6 ;  /* 0x00000067f1f17211 */ /* 0x080fe200030f0eff */
[----:B------:R-:W-:Y:S01]  /*7e30*/  IMAD R115, R115, UR4, RZ ;  /* 0x0000000473737c24 */ /* 0x000fe2000f8e02ff */
[----:B------:R-:W-:Y:S01]  /*7e40*/  ISETP.LT.AND P0, PT, R0, UR22, P0 ;  /* 0x0000001600007c0c */ /* 0x000fe20008701270 */
[----:B------:R-:W-:Y:S01]  /*7e50*/  IMAD R114, R114, UR4, RZ ;  /* 0x0000000472727c24 */ /* 0x000fe2000f8e02ff */
[----:B------:R-:W-:Y:S01]  /*7e60*/  IADD3 R252, P6, PT, R134, R104, RZ ;  /* 0x0000006886fc7210 */ /* 0x000fe20007fde0ff */
[----:B------:R-:W-:Y:S01]  /*7e70*/  IMAD R113, R113, UR4, RZ ;  /* 0x0000000471717c24 */ /* 0x000fe2000f8e02ff */
[----:B------:R-:W-:-:S02]  /*7e80*/  LEA.HI.X.SX32 R132, R121, R103, 0x1, P2 ;  /* 0x0000006779847211 */ /* 0x000fc400010f0eff */
[-C--:B------:R-:W-:Y:S02]  /*7e90*/  LEA.HI.X.SX32 R165, R120, R103.reuse, 0x1, P3 ;  /* 0x0000006778a57211 */ /* 0x080fe400018f0eff */
[-C--:B------:R-:W-:Y:S02]  /*7ea0*/  LEA.HI.X.SX32 R13, R119, R103.reuse, 0x1, P4 ;  /* 0x00000067770d7211 */ /* 0x080fe400020f0eff */
[-C--:B------:R-:W-:Y:S02]  /*7eb0*/  IADD3 R0, P2, PT, R118, R104.reuse, RZ ;  /* 0x0000006876007210 */ /* 0x080fe40007f5e0ff */
[CC--:B------:R-:W-:Y:S02]  /*7ec0*/  IADD3 R135, P3, PT, R117.reuse, R104.reuse, RZ ;  /* 0x0000006875877210 */ /* 0x0c0fe40007f7e0ff */
[-C--:B------:R-:W-:Y:S02]  /*7ed0*/  IADD3 R148, P4, PT, R116, R104.reuse, RZ ;  /* 0x0000006874947210 */ /* 0x080fe40007f9e0ff */
        /* <DEDUP_REMOVED lines=9> */
[CC--:B------:R-:W-:Y:S02]  /*7f70*/  IADD3 R119, P3, PT, R114.reuse, R104.reuse, RZ ;  /* 0x0000006872777210 */ /* 0x0c0fe40007f7e0ff */
        /* <DEDUP_REMOVED lines=8> */
[-C--:B------:R-:W-:Y:S01]  /*8000*/  IADD3 R190, P6, PT, R128, R104.reuse, RZ ;  /* 0x0000006880be7210 */ /* 0x080fe20007fde0ff */
[----:B------:R-:W-:Y:S01]  /*8010*/  IMAD R107, R107, UR4, RZ ;  /* 0x000000046b6b7c24 */ /* 0x000fe2000f8e02ff */
[----:B------:R-:W-:-:S02]  /*8020*/  IADD3 R146, P2, PT, R112, R104, RZ ;  /* 0x0000006870927210 */ /* 0x000fc40007f5e0ff */
        /* <DEDUP_REMOVED lines=10> */
[-C--:B------:R-:W-:Y:S01]  /*80d0*/  LEA.HI.X.SX32 R120, R110, R103.reuse, 0x1, P4 ;  /* 0x000000676e787211 */ /* 0x080fe200020f0eff */
[----:B------:R-:W-:Y:S01]  /*80e0*/  IMAD R162, R162, UR4, RZ ;  /* 0x00000004a2a27c24 */ /* 0x000fe2000f8e02ff */
[-C--:B------:R-:W-:Y:S02]  /*80f0*/  IADD3 R16, P6, PT, R123, R104.reuse, RZ ;  /* 0x000000687b107210 */ /* 0x080fe40007fde0ff */
[-C--:B------:R-:W-:Y:S02]  /*8100*/  IADD3 R150, P2, PT, R109, R104.reuse, RZ ;  /* 0x000000686d967210 */ /* 0x080fe40007f5e0ff */
[-C--:B------:R-:W-:Y:S02]  /*8110*/  IADD3 R144, P3, PT, R108, R104.reuse, RZ ;  /* 0x000000686c907210 */ /* 0x080fe40007f7e0ff */
[-C--:B------:R-:W-:Y:S02]  /*8120*/  IADD3 R114, P4, PT, R107, R104.reuse, RZ ;  /* 0x000000686b727210 */ /* 0x080fe40007f9e0ff */
        /* <DEDUP_REMOVED lines=8> */
[----:B------:R-:W-:Y:S02]  /*81b0*/  LEA.HI.X.SX32 R113, R107, R103, 0x1, P4 ;  /* 0x000000676b717211 */ /* 0x000fe400020f0eff */
[-C--:B------:R-:W-:Y:S02]  /*81c0*/  IADD3 R123, P2, PT, R106, R104.reuse, RZ ;  /* 0x000000686a7b7210 */ /* 0x080fe40007f5e0ff */
[-C--:B------:R-:W-:Y:S02]  /*81d0*/  IADD3 R152, P3, PT, R105, R104.reuse, RZ ;  /* 0x0000006869987210 */ /* 0x080fe40007f7e0ff */
[-C--:B------:R-:W-:Y:S02]  /*81e0*/  IADD3 R142, P4, PT, R130, R104.reuse, RZ ;  /* 0x00000068828e7210 */ /* 0x080fe40007f9e0ff */
[----:B------:R-:W-:-:S02]  /*81f0*/  IADD3 R112, P6, PT, R162, R104, RZ ;  /* 0x00000068a2707210 */ /* 0x000fc40007fde0ff */
        /* <DEDUP_REMOVED lines=8> */
[-C--:B------:R-:W-:Y:S02]  /*8280*/  IADD3 R116, P2, PT, R155, R104.reuse, RZ ;  /* 0x000000689b747210 */ /* 0x080fe40007f5e0ff */
[----:B------:R-:W-:-:S02]  /*8290*/  IADD3 R126, P3, PT, R166, R104, RZ ;  /* 0x00000068a67e7210 */ /* 0x000fc40007f7e0ff */
[----:B------:R-:W-:Y:S02]  /*82a0*/  IADD3 R154, P4, PT, R167, R104, RZ ;  /* 0x00000068a79a7210 */ /* 0x000fe40007f9e0ff */
[-C--:B------:R-:W-:Y:S01]  /*82b0*/  LEA.HI.X.SX32 R110, R162, R103.reuse, 0x1, P6 ;  /* 0x00000067a26e7211 */ /* 0x080fe200030f0eff */
[----:B------:R-:W-:Y:S01]  /*82c0*/  @P0 IMAD.MOV.U32 R106, RZ, RZ, R112 ;  /* 0x000000ffff6a0224 */ /* 0x000fe200078e0070 */
[-C--:B------:R-:W-:Y:S02]  /*82d0*/  LEA.HI.X.SX32 R115, R155, R103.reuse, 0x1, P2 ;  /* 0x000000679b737211 */ /* 0x080fe400010f0eff */
[-C--:B------:R-:W-:Y:S01]  /*82e0*/  LEA.HI.X.SX32 R124, R166, R103.reuse, 0x1, P3 ;  /* 0x00000067a67c7211 */ /* 0x080fe200018f0eff */
[----:B------:R-:W-:Y:S01]  /*82f0*/  @P0 IMAD.MOV.U32 R107, RZ, RZ, R110 ;  /* 0x000000ffff6b0224 */ /* 0x000fe200078e006e */
[----:B------:R-:W-:Y:S02]  /*8300*/  LEA.HI.X.SX32 R153, R167, R103, 0x1, P4 ;  /* 0x00000067a7997211 */ /* 0x000fe400020f0eff */
[----:B------:R-:W-:-:S02]  /*8310*/  PRMT R105, RZ, 0x7610, R105 ;  /* 0x00007610ff697816 */ /* 0x000fc40000000069 */
[-C--:B------:R-:W-:Y:S02]  /*8320*/  IADD3 R140, P2, PT, R169, R104.reuse, RZ ;  /* 0x00000068a98c7210 */ /* 0x080fe40007f5e0ff */
[-C--:B------:R-:W-:Y:S02]  /*8330*/  IADD3 R159, P3, PT, R161, R104.reuse, RZ ;  /* 0x00000068a19f7210 */ /* 0x080fe40007f7e0ff */
[-C--:B------:R-:W-:Y:S01]  /*8340*/  IADD3 R128, P4, PT, R163, R104.reuse, RZ ;  /* 0x00000068a3807210 */ /* 0x080fe20007f9e0ff */
[----:B------:R0:W2:Y:S01]  /*8350*/  @P0 LDG.E.U8 R105, desc[UR20][R106.64] ;  /* 0x000000146a690981 */ /* 0x0000a2000c1e1100 */
[----:B------:R-:W-:Y:S02]  /*8360*/  IADD3 R158, P5, PT, R164, R104, RZ ;  /* 0x00000068a49e7210 */ /* 0x000fe40007fbe0ff */
[-C--:B------:R-:W-:Y:S02]  /*8370*/  LEA.HI.X.SX32 R141, R169, R103.reuse, 0x1, P2 ;  /* 0x00000067a98d7211 */ /* 0x080fe400010f0eff */
[----:B------:R-:W-:-:S02]  /*8380*/  LEA.HI.X.SX32 R117, R161, R103, 0x1, P3 ;  /* 0x00000067a1757211 */ /* 0x000fc400018f0eff */
[-C--:B------:R-:W-:Y:S02]  /*8390*/  LEA.HI.X.SX32 R127, R163, R103.reuse, 0x1, P4 ;  /* 0x00000067a37f7211 */ /* 0x080fe400020f0eff */
[----:B------:R-:W-:Y:S01]  /*83a0*/  LEA.HI.X.SX32 R156, R164, R103, 0x1, P5 ;  /* 0x00000067a49c7211 */ /* 0x000fe200028f0eff */
[----:B0-----:R-:W-:Y:S01]  /*83b0*/  @P0 IMAD.MOV.U32 R106, RZ, RZ, R199 ;  /* 0x000000ffff6a0224 */ /* 0x001fe200078e00c7 */
[----:B------:R-:W-:Y:S01]  /*83c0*/  PRMT R103, RZ, 0x7610, R103 ;  /* 0x00007610ff677816 */ /* 0x000fe20000000067 */
[----:B------:R-:W-:-:S05]  /*83d0*/  @P0 IMAD.MOV.U32 R107, RZ, RZ, R198 ;  /* 0x000000ffff6b0224 */ /* 0x000fca00078e00c6 */
[----:B------:R0:W3:Y:S04]  /*83e0*/  @P0 LDG.E.U8 R103, desc[UR20][R106.64] ;  /* 0x000000146a670981 */ /* 0x0000e8000c1e1100 */
[----:B------:R-:W-:Y:S04]  /*83f0*/  STS.U8 [R139+UR9+0x3b00], R178 ;  /* 0x003b00b28b007988 */ /* 0x000fe80008000009 */
[----:B------:R-:W-:Y:S01]  /*8400*/  STS.U8 [R139+UR9+0x3f00], R173 ;  /* 0x003f00ad8b007988 */ /* 0x000fe20008000009 */
[----:B0-----:R-:W-:Y:S02]  /*8410*/  @P0 IMAD.MOV.U32 R106, RZ, RZ, R207 ;  /* 0x000000ffff6a0224 */ /* 0x001fe400078e00cf */
[----:B------:R-:W-:Y:S01]  /*8420*/  @P0 IMAD.MOV.U32 R107, RZ, RZ, R206 ;  /* 0x000000ffff6b0224 */ /* 0x000fe200078e00ce */
[----:B---3--:R0:W-:Y:S02]  /*8430*/  STS.U8 [R102+UR9+0x4000], R103 ;  /* 0x0040006766007988 */ /* 0x0081e40008000009 */
[----:B0-----:R-:W-:-:S06]  /*8440*/  PRMT R103, RZ, 0x7610, R103 ;  /* 0x00007610ff677816 */ /* 0x001fcc0000000067 */
[----:B------:R0:W3:Y:S02]  /*8450*/  @P0 LDG.E.U8 R103, desc[UR20][R106.64] ;  /* 0x000000146a670981 */ /* 0x0000e4000c1e1100 */
        /* <DEDUP_REMOVED lines=69> */
[----:B------:R0:W3:Y:S01]  /*88b0*/  @P0 LDG.E.U8 R103, desc[UR20][R106.64] ;  /* 0x000000146a670981 */ /* 0x0000e2000c1e1100 */
[----:B------:R-:W-:Y:S01]  /*88c0*/  PRMT R104, RZ, 0x7610, R104 ;  /* 0x00007610ff687816 */ /* 0x000fe20000000068 */
[----:B0-----:R-:W-:Y:S02]  /*88d0*/  @P0 IMAD.MOV.U32 R106, RZ, RZ, R201 ;  /* 0x000000ffff6a0224 */ /* 0x001fe400078e00c9 */
[----:B------:R-:W-:-:S05]  /*88e0*/  @P0 IMAD.MOV.U32 R107, RZ, RZ, R200 ;  /* 0x000000ffff6b0224 */ /* 0x000fca00078e00c8 */
[----:B------:R0:W4:Y:S02]  /*88f0*/  @P0 LDG.E.U8 R104, desc[UR20][R106.64] ;  /* 0x000000146a680981 */ /* 0x000124000c1e1100 */
[----:B0-----:R-:W-:Y:S02]  /*8900*/  @P0 IMAD.MOV.U32 R106, RZ, RZ, R209 ;  /* 0x000000ffff6a0224 */ /* 0x001fe400078e00d1 */
[----:B------:R-:W-:Y:S01]  /*8910*/  @P0 IMAD.MOV.U32 R107, RZ, RZ, R208 ;  /* 0x000000ffff6b0224 */ /* 0x000fe200078e00d0 */
[----:B------:R-:W-:Y:S04]  /*8920*/  STL [R1+0x4], R238 ;  /* 0x000004ee01007387 */ /* 0x000fe80000100800 */
[----:B------:R-:W-:Y:S04]  /*8930*/  STL [R1+0xc], R20 ;  /* 0x00000c1401007387 */ /* 0x000fe80000100800 */
[----:B------:R-:W-:Y:S04]  /*8940*/  STL [R1+0x14], R6 ;  /* 0x0000140601007387 */ /* 0x000fe80000100800 */
[----:B------:R-:W-:Y:S04]  /*8950*/  STL [R1+0x1c], R3 ;  /* 0x00001c0301007387 */ /* 0x000fe80000100800 */
[----:B------:R-:W-:Y:S04]  /*8960*/  STL [R1+0x24], R190 ;  /* 0x000024be01007387 */ /* 0x000fe80000100800 */
[----:B------:R-:W-:Y:S04]  /*8970*/  STL [R1], R160 ;  /* 0x000000a001007387 */ /* 0x000fe80000100800 */
[----:B------:R-:W-:Y:S04]  /*8980*/  STL [R1+0x2c], R19 ;  /* 0x00002c1301007387 */ /* 0x000fe80000100800 */
[----:B---3--:R0:W-:Y:S02]  /*8990*/  STS.U8 [R102+UR9+0x7c00], R103 ;  /* 0x007c006766007988 */ /* 0x0081e40008000009 */
[----:B0-----:R-:W-:-:S06]  /*89a0*/  PRMT R103, RZ, 0x7610, R103 ;  /* 0x00007610ff677816 */ /* 0x001fcc0000000067 */
[----:B------:R0:W3:Y:S04]  /*89b0*/  @P0 LDG.E.U8 R103, desc[UR20][R106.64] ;  /* 0x000000146a670981 */ /* 0x0000e8000c1e1100 */
[----:B------:R-:W-:Y:S04]  /*89c0*/  STL [R1+0x8], R18 ;  /* 0x0000081201007387 */ /* 0x000fe80000100800 */
        /* <DEDUP_REMOVED lines=56> */
[----:B------:R1:W-:Y:S01]  /*8d50*/  STL [R1+0x10c], R159 ;  /* 0x00010c9f01007387 */ /* 0x0003e20000100800 */
[----:B0-----:R-:W-:Y:S01]  /*8d60*/  @P0 IMAD.MOV.U32 R106, RZ, RZ, R217 ;  /* 0x000000ffff6a0224 */ /* 0x001fe200078e00d9 */
[----:B-1----:R-:W-:Y:S01]  /*8d70*/  LOP3.LUT R159, R102, 0x20, RZ, 0x3c, !PT ;  /* 0x00000020669f7812 */ /* 0x002fe200078e3cff */
[----:B------:R-:W-:-:S04]  /*8d80*/  @P0 IMAD.MOV.U32 R107, RZ, RZ, R216 ;  /* 0x000000ffff6b0224 */ /* 0x000fc800078e00d8 */
[----:B----4-:R-:W-:Y:S04]  /*8d90*/  STS.U8 [R159+UR9+0x4100], R104 ;  /* 0x004100689f007988 */ /* 0x010fe80008000009 */
        /* <DEDUP_REMOVED lines=74> */
[----:B---3--:R0:W-:Y:S02]  /*9240*/  STS.U8 [R159+UR9+0x7d00], R103 ;  /* 0x007d00679f007988 */ /* 0x0081e40008000009 */
[----:B0-----:R-:W-:-:S06]  /*9250*/  PRMT R103, RZ, 0x7610, R103 ;  /* 0x00007610ff677816 */ /* 0x001fcc0000000067 */
[----:B------:R0:W3:Y:S01]  /*9260*/  @P0 LDG.E.U8 R103, desc[UR20][R106.64] ;  /* 0x000000146a670981 */ /* 0x0000e2000c1e1100 */
[----:B------:R-:W-:-:S05]  /*9270*/  LOP3.LUT R159, R102, 0x40, RZ, 0x3c, !PT ;  /* 0x00000040669f7812 */ /* 0x000fca00078e3cff */
[----:B----4-:R-:W-:Y:S01]  /*9280*/  STS.U8 [R159+UR9+0x4200], R104 ;  /* 0x004200689f007988 */ /* 0x010fe20008000009 */
        /* <DEDUP_REMOVED lines=67> */
[----:B------:R-:W-:Y:S01]  /*96c0*/  @P0 IMAD.MOV.U32 R107, RZ, RZ, R156 ;  /* 0x000000ffff6b0224 */ /* 0x000fe200078e009c */
[----:B---3--:R0:W-:Y:S02]  /*96d0*/  STS.U8 [R159+UR9+0x7a00], R103 ;  /* 0x007a00679f007988 */ /* 0x0081e40008000009 */
[----:B0-----:R-:W-:-:S06]  /*96e0*/  PRMT R103, RZ, 0x7610, R103 ;  /* 0x00007610ff677816 */ /* 0x001fcc0000000067 */
[----:B------:R0:W3:Y:S02]  /*96f0*/  @P0 LDG.E.U8 R103, desc[UR20][R106.64] ;  /* 0x000000146a670981 */ /* 0x0000e4000c1e1100 */
[----:B0-----:R-:W-:Y:S02]  /*9700*/  @P0 IMAD.MOV.U32 R106, RZ, RZ, R205 ;  /* 0x000000ffff6a0224 */ /* 0x001fe400078e00cd */
[----:B------:R-:W-:-:S05]  /*9710*/  @P0 IMAD.MOV.U32 R107, RZ, RZ, R204 ;  /* 0x000000ffff6b0224 */ /* 0x000fca00078e00cc */
[----:B------:R-:W4:Y:S04]  /*9720*/  @P0 LDG.E.U8 R104, desc[UR20][R106.64] ;  /* 0x000000146a680981 */ /* 0x000f28000c1e1100 */
[----:B---3--:R0:W-:Y:S04]  /*9730*/  STS.U8 [R159+UR9+0x7e00], R103 ;  /* 0x007e00679f007988 */ /* 0x0081e80008000009 */
[----:B--2---:R1:W-:Y:S01]  /*9740*/  STS.U8 [R139+UR9+0x7f00], R105 ;  /* 0x007f00698b007988 */ /* 0x0043e20008000009 */
[----:B0-----:R-:W-:Y:S01]  /*9750*/  PRMT R103, RZ, 0x7610, R103 ;  /* 0x00007610ff677816 */ /* 0x001fe20000000067 */
[----:B-1----:R-:W-:-:S02]  /*9760*/  @P0 IMAD.MOV.U32 R105, RZ, RZ, R212 ;  /* 0x000000ffff690224 */ /* 0x002fc400078e00d4 */
[----:B----4-:R0:W-:Y:S02]  /*9770*/  STS.U8 [R139+UR9+0x4300], R104 ;  /* 0x004300688b007988 */ /* 0x0101e40008000009 */
[----:B0-----:R-:W-:-:S05]  /*9780*/  @P0 IMAD.MOV.U32 R104, RZ, RZ, R213 ;  /* 0x000000ffff680224 */ /* 0x001fca00078e00d5 */
[----:B------:R0:W2:Y:S02]  /*9790*/  @P0 LDG.E.U8 R103, desc[UR20][R104.64] ;  /* 0x0000001468670981 */ /* 0x0000a4000c1e1100 */
[----:B0-----:R-:W-:Y:S02]  /*97a0*/  @P0 IMAD.MOV.U32 R104, RZ, RZ, R221 ;  /* 0x000000ffff680224 */ /* 0x001fe400078e00dd */
[----:B------:R-:W-:Y:S01]  /*97b0*/  @P0 IMAD.MOV.U32 R105, RZ, RZ, R220 ;  /* 0x000000ffff690224 */ /* 0x000fe200078e00dc */
[----:B--2---:R0:W-:Y:S02]  /*97c0*/  STS.U8 [R139+UR9+0x4700], R103 ;  /* 0x004700678b007988 */ /* 0x0041e40008000009 */
[----:B0-----:R-:W-:-:S06]  /*97d0*/  PRMT R103, RZ, 0x7610, R103 ;  /* 0x00007610ff677816 */ /* 0x001fcc0000000067 */
        /* <DEDUP_REMOVED lines=67> */
[----:B------:R0:W5:Y:S04]  /*9c10*/  LDL.LU R18, [R1+0x288] ;  /* 0x0002880001127983 */ /* 0x0001680000300800 */
        /* <DEDUP_REMOVED lines=19> */
[----:B--2---:R1:W-:Y:S02]  /*9d50*/  STS.U8 [R139+UR9+0x7700], R103 ;  /* 0x007700678b007988 */ /* 0x0043e40008000009 */
[----:B-1----:R-:W-:-:S06]  /*9d60*/  PRMT R103, RZ, 0x7610, R103 ;  /* 0x00007610ff677816 */ /* 0x002fcc0000000067 */
[----:B------:R-:W2:Y:S01]  /*9d70*/  @P0 LDG.E.U8 R103, desc[UR20][R104.64] ;  /* 0x0000001468670981 */ /* 0x000ea2000c1e1100 */
[----:B------:R-:W-:-:S04]  /*9d80*/  UISETP.NE.U32.AND UP1, UPT, UR14, URZ, UPT ;  /* 0x000000ff0e00728c */ /* 0x000fc8000bf25070 */
[----:B------:R-:W-:Y:S02]  /*9d90*/  UISETP.LT.OR UP3, UPT, UR24, 0x80, UP1 ;  /* 0x000000801800788c */ /* 0x000fe40008f61670 */
[----:B------:R-:W-:Y:S01]  /*9da0*/  UISETP.GE.AND UP2, UPT, UR24, 0x100, UPT ;  /* 0x000001001800788c */ /* 0x000fe2000bf46270 */
[----:B--2---:R0:W-:Y:S01]  /*9db0*/  STS.U8 [R139+UR9+0x7b00], R103 ;  /* 0x007b00678b007988 */ /* 0x0041e20008000009 */
[----:B------:R1:W-:Y:S06]  /*9dc0*/  MEMBAR.ALL.CTA ;  /* 0x0000000000007992 */ /* 0x0003ec0000008000 */
[----:B-1----:R-:W1:Y:S02]  /*9dd0*/  FENCE.VIEW.ASYNC.S ;  /* 0x00000000000073c6 */ /* 0x002e640000000000 */
[----:B-1----:R-:W-:Y:S06]  /*9de0*/  BAR.SYNC.DEFER_BLOCKING 0x0 ;  /* 0x0000000000007b1d */ /* 0x002fec0000010000 */
[----:B------:R-:W-:Y:S05]  /*9df0*/  BRA.U UP3, `(.L_x_6) ;  /* 0x0000000103847547 */ /* 0x000fea000b800000 */
[----:B------:R-:W-:Y:S02]  /*9e00*/  UIADD3 UR4, UPT, UPT, UR9, 0x4000, URZ ;  /* 0x0000400009047890 */ /* 0x000fe4000fffe0ff */
[----:B------:R-:W-:Y:S02]  /*9e10*/  USHF.R.U32.HI UR14, URZ, 0x4, UR9 ;  /* 0x00000004ff0e7899 */ /* 0x000fe40008011609 */
[----:B------:R-:W-:Y:S02]  /*9e20*/  USHF.R.U32.HI UR4, URZ, 0x4, UR4 ;  /* 0x00000004ff047899 */ /* 0x000fe40008011604 */
[----:B------:R-:W-:Y:S02]  /*9e30*/  USGXT.U32 UR14, UR14, 0xe ;  /* 0x0000000e0e0e789a */ /* 0x000fe40008000000 */
[----:B------:R-:W-:Y:S02]  /*9e40*/  USGXT.U32 UR16, UR4, 0xe ;  /* 0x0000000e0410789a */ /* 0x000fe40008000000 */
[----:B------:R-:W-:-:S02]  /*9e50*/  UIADD3 UR32, UP3, UPT, UR14, 0x100, URZ ;  /* 0x000001000e207890 */ /* 0x000fc4000ff7e0ff */
[----:B------:R-:W-:Y:S01]  /*9e60*/  UIADD3 UR34, UP4, UPT, UR16, 0x2, URZ ;  /* 0x0000000210227890 */ /* 0x000fe2000ff9e0ff */
[----:B------:R-:W-:Y:S01]  /*9e70*/  UMOV UR4, URZ ;  /* 0x000000ff00047c82 */ /* 0x000fe20008000000 */
[----:B------:R-:W-:Y:S01]  /*9e80*/  UMOV UR36, 0x0 ;  /* 0x0000000000247882 */ /* 0x000fe20000000000 */
[----:B------:R-:W-:Y:S02]  /*9e90*/  UIADD3.X UR33, UPT, UPT, UR4, 0x40004040, URZ, UP3, !UPT ;  /* 0x4000404004217890 */ /* 0x000fe40009ffe4ff */
[----:B------:R-:W-:Y:S02]  /*9ea0*/  UIADD3.X UR35, UPT, UPT, UR4, 0x40004040, URZ, UP4, !UPT ;  /* 0x4000404004237890 */ /* 0x000fe4000a7fe4ff */
[----:B------:R-:W-:Y:S02]  /*9eb0*/  UIADD3.64 UR18, UPT, UPT, UR32, 0x100, URZ ;  /* 0x0000010020127897 */ /* 0x000fe4000fffe0ff */
[----:B------:R-:W-:Y:S02]  /*9ec0*/  UIADD3.64 UR26, UPT, UPT, UR34, 0x2, URZ ;  /* 0x00000002221a7897 */ /* 0x000fe4000fffe0ff */
[----:B------:R-:W-:-:S02]  /*9ed0*/  UIADD3.64 UR28, UPT, UPT, UR32, 0x200, URZ ;  /* 0x00000200201c7897 */ /* 0x000fc4000fffe0ff */
[----:B------:R-:W-:Y:S01]  /*9ee0*/  UIADD3.64 UR30, UPT, UPT, UR34, 0x4, URZ ;  /* 0x00000004221e7897 */ /* 0x000fe2000fffe0ff */
[----:B------:R-:W-:Y:S01]  /*9ef0*/  UMOV UR37, 0x8208490 ;  /* 0x0820849000257882 */ /* 0x000fe20000000000 */
[----:B------:R-:W-:Y:S01]  /*9f00*/  UMOV UR15, 0x40004040 ;  /* 0x40004040000f7882 */ /* 0x000fe20000000000 */
[----:B------:R-:W-:Y:S01]  /*9f10*/  UMOV UR17, 0x40004040 ;  /* 0x4000404000117882 */ /* 0x000fe20000000000 */
[----:B------:R-:W-:Y:S01]  /*9f20*/  UMOV UR38, 0x0 ;  /* 0x0000000000267882 */ /* 0x000fe20000000000 */
[----:B------:R-:W-:Y:S01]  /*9f30*/  UMOV UR39, 0x8208490 ;  /* 0x0820849000277882 */ /* 0x000fe20000000000 */
[----:B------:R-:W-:Y:S01]  /*9f40*/  UMOV UR40, 0x0 ;  /* 0x0000000000287882 */ /* 0x000fe20000000000 */
[----:B------:R-:W-:Y:S01]  /*9f50*/  UMOV UR41, 0x8208490 ;  /* 0x0820849000297882 */ /* 0x000fe20000000000 */
[----:B------:R-:W-:Y:S01]  /*9f60*/  UMOV UR4, UR6 ;  /* 0x0000000600047c82 */ /* 0x000fe20008000000 */
[----:B------:R-:W-:Y:S01]  /*9f70*/  UMOV UR5, URZ ;  /* 0x000000ff00057c82 */ /* 0x000fe20008000000 */
[----:B------:R1:W-:Y:S01]  /*9f80*/  UTCQMMA gdesc[UR14], gdesc[UR16], tmem[UR8], tmem[UR36], idesc[UR37], !UPT ;  /* 0x00ff24100e0075ea */ /* 0x0003e2000f800308 */
[----:B------:R-:W-:Y:S01]  /*9f90*/  UMOV UR42, 0x0 ;  /* 0x00000000002a7882 */ /* 0x000fe20000000000 */
[----:B------:R-:W-:Y:S01]  /*9fa0*/  UMOV UR43, 0x8208490 ;  /* 0x08208490002b7882 */ /* 0x000fe20000000000 */
[----:B------:R1:W-:Y:S01]  /*9fb0*/  UTCQMMA gdesc[UR32], gdesc[UR34], tmem[UR8], tmem[UR38], idesc[UR39], UPT ;  /* 0x00ff2622200075ea */ /* 0x0003e2000b800308 */
[----:B------:R-:W-:Y:S01]  /*9fc0*/  UMOV UR4, UR4 ;  /* 0x0000000400047c82 */ /* 0x000fe20008000000 */
[----:B------:R1:W-:Y:S01]  /*9fd0*/  UTCQMMA gdesc[UR18], gdesc[UR26], tmem[UR8], tmem[UR40], idesc[UR41], UPT ;  /* 0x00ff281a120075ea */ /* 0x0003e2000b800308 */
[----:B------:R1:W-:Y:S01]  /*9fe0*/  UTCQMMA gdesc[UR28], gdesc[UR30], tmem[UR8], tmem[UR42], idesc[UR43], UPT ;  /* 0x00ff2a1e1c0075ea */ /* 0x0003e2000b800308 */
[----:B------:R1:W-:Y:S01]  /*9ff0*/  UTCBAR [UR4], URZ ;  /* 0x000000ff040073e9 */ /* 0x0003e200080000ff */
[----:B------:R-:W-:Y:S01]  /*a000*/  NOP ;  /* 0x0000000000007918 */ /* 0x000fe20000000000 */
.L_x_6:
[----:B-1----:R-:W-:Y:S01]  /*a010*/  UMOV UR4, URZ ;  /* 0x000000ff00047c82 */ /* 0x002fe20008000000 */
[----:B------:R-:W-:Y:S05]  /*a020*/  BRA.U !UP2, `(.L_x_7) ;  /* 0x0000005d0a907547 */ /* 0x000fea000b800000 */
[----:B------:R-:W-:Y:S01]  /*a030*/  USHF.L.U32 UR11, UR12, 0x7, URZ ;  /* 0x000000070c0b7899 */ /* 0x000fe200080006ff */
[----:B0-----:R-:W-:Y:S01]  /*a040*/  IMAD.MOV.U32 R103, RZ, RZ, RZ ;  /* 0x000000ffff677224 */ /* 0x001fe200078e00ff */
[----:B------:R-:W-:Y:S02]  /*a050*/  USHF.L.U32 UR18, UR13, 0x7, URZ ;  /* 0x000000070d127899 */ /* 0x000fe400080006ff */
[----:B------:R-:W-:Y:S02]  /*a060*/  USHF.R.S32.HI UR7, URZ, 0x1f, UR24 ;  /* 0x0000001fff077899 */ /* 0x000fe40008011418 */
[----:B------:R-:W-:Y:S02]  /*a070*/  UIADD3 UR12, UPT, UPT, UR9, 0x8000, URZ ;  /* 0x00008000090c7890 */ /* 0x000fe4000fffe0ff */
[----:B------:R-:W-:Y:S02]  /*a080*/  UIADD3 UR13, UPT, UPT, UR9, 0xc000, URZ ;  /* 0x0000c000090d7890 */ /* 0x000fe4000fffe0ff */
[----:B------:R-:W-:-:S02]  /*a090*/  ULEA.HI UR7, UR7, UR24, URZ, 0x7 ;  /* 0x0000001807077291 */ /* 0x000fc4000f8f38ff */
[----:B------:R-:W-:Y:S02]  /*a0a0*/  USHF.R.U32.HI UR12, URZ, 0x4, UR12 ;  /* 0x00000004ff0c7899 */ /* 0x000fe4000801160c */
[----:B------:R-:W-:Y:S02]  /*a0b0*/  USHF.R.U32.HI UR13, URZ, 0x4, UR13 ;  /* 0x00000004ff0d7899 */ /* 0x000fe4000801160d */
[----:B------:R-:W-:Y:S02]  /*a0c0*/  USHF.R.S32.HI UR7, URZ, 0x7, UR7 ;  /* 0x00000007ff077899 */ /* 0x000fe40008011407 */
[----:B------:R-:W-:Y:S02]  /*a0d0*/  USGXT.U32 UR12, UR12, 0xe ;  /* 0x0000000e0c0c789a */ /* 0x000fe40008000000 */
[----:B------:R-:W-:Y:S02]  /*a0e0*/  USGXT.U32 UR14, UR13, 0xe ;  /* 0x0000000e0d0e789a */ /* 0x000fe40008000000 */
[----:B------:R-:W-:-:S02]  /*a0f0*/  UIADD3 UR26, UP2, UPT, UR12, 0x100, URZ ;  /* 0x000001000c1a7890 */ /* 0x000fc4000ff5e0ff */
[----:B------:R-:W-:Y:S02]  /*a100*/  UISETP.LT.AND UP4, UPT, UR7, 0x2, UPT ;  /* 0x000000020700788c */ /* 0x000fe4000bf81270 */
[----:B------:R-:W-:Y:S01]  /*a110*/  UIADD3 UR28, UP3, UPT, UR14, 0x2, URZ ;  /* 0x000000020e1c7890 */ /* 0x000fe2000ff7e0ff */
[----:B------:R-:W-:Y:S01]  /*a120*/  UMOV UR4, URZ ;  /* 0x000000ff00047c82 */ /* 0x000fe20008000000 */
[----:B------:R-:W-:Y:S01]  /*a130*/  UMOV UR5, URZ ;  /* 0x000000ff00057c82 */ /* 0x000fe20008000000 */
[----:B------:R-:W-:Y:S02]  /*a140*/  UIADD3.X UR27, UPT, UPT, UR4, 0x40004040, URZ, UP2, !UPT ;  /* 0x40004040041b7890 */ /* 0x000fe400097fe4ff */
[----:B------:R-:W-:Y:S02]  /*a150*/  USEL UR7, UR7, 0x2, !UP4 ;  /* 0x0000000207077887 */ /* 0x000fe4000e000000 */
[----:B------:R-:W-:Y:S02]  /*a160*/  UIADD3.X UR29, UPT, UPT, UR5, 0x40004040, URZ, UP3, !UPT ;  /* 0x40004040051d7890 */ /* 0x000fe40009ffe4ff */
[----:B------:R-:W-:-:S02]  /*a170*/  UIADD3 UR22, UPT, UPT, UR22, -0x80, URZ ;  /* 0xffffff8016167890 */ /* 0x000fc4000fffe0ff */
[----:B------:R-:W-:Y:S02]  /*a180*/  USHF.R.S32.HI UR25, URZ, 0x1f, UR11 ;  /* 0x0000001fff197899 */ /* 0x000fe4000801140b */
[----:B------:R-:W-:Y:S02]  /*a190*/  USHF.R.S32.HI UR38, URZ, 0x1f, UR18 ;  /* 0x0000001fff267899 */ /* 0x000fe40008011412 */
[----:B------:R-:W-:Y:S02]  /*a1a0*/  UIADD3 UR19, UPT, UPT, UR7, -0x1, URZ ;  /* 0xffffffff07137890 */ /* 0x000fe4000fffe0ff */
[----:B------:R-:W-:Y:S02]  /*a1b0*/  UIADD3.64 UR30, UPT, UPT, UR26, 0x100, URZ ;  /* 0x000001001a1e7897 */ /* 0x000fe4000fffe0ff */
[----:B------:R-:W-:Y:S02]  /*a1c0*/  UIADD3.64 UR32, UPT, UPT, UR28, 0x2, URZ ;  /* 0x000000021c207897 */ /* 0x000fe4000fffe0ff */
[----:B------:R-:W-:-:S02]  /*a1d0*/  UIADD3.64 UR34, UPT, UPT, UR26, 0x200, URZ ;  /* 0x000002001a227897 */ /* 0x000fc4000fffe0ff */
[----:B------:R-:W-:Y:S01]  /*a1e0*/  UIADD3.64 UR36, UPT, UPT, UR28, 0x4, URZ ;  /* 0x000000041c247897 */ /* 0x000fe2000fffe0ff */
[----:B------:R-:W-:-:S11]  /*a1f0*/  UMOV UR23, 0x1 ;  /* 0x0000000100177882 */ /* 0x000fd60000000000 */
.L_x_10:
[----:B------:R-:W2:Y:S04]  /*a200*/  LDL.LU R118, [R1+0x124] ;  /* 0x0001240001767983 */ /* 0x000ea80000300800 */
[----:B------:R-:W3:Y:S04]  /*a210*/  LDL.LU R116, [R1+0x11c] ;  /* 0x00011c0001747983 */ /* 0x000ee80000300800 */
[----:B------:R-:W4:Y:S04]  /*a220*/  LDL.LU R115, [R1+0x114] ;  /* 0x0001140001737983 */ /* 0x000f280000300800 */
[----:B------:R-:W4:Y:S04]  /*a230*/  LDL.LU R114, [R1+0x10c] ;  /* 0x00010c0001727983 */ /* 0x000f280000300800 */
[----:B------:R-:W4:Y:S04]  /*a240*/  LDL.LU R113, [R1+0x104] ;  /* 0x0001040001717983 */ /* 0x000f280000300800 */
[----:B------:R-:W4:Y:S04]  /*a250*/  LDL.LU R112, [R1+0x120] ;  /* 0x0001200001707983 */ /* 0x000f280000300800 */
[----:B------:R-:W4:Y:S04]  /*a260*/  LDL.LU R111, [R1+0xfc] ;  /* 0x0000fc00016f7983 */ /* 0x000f280000300800 */
[----:B------:R-:W4:Y:S04]  /*a270*/  LDL.LU R107, [R1+0x118] ;  /* 0x00011800016b7983 */ /* 0x000f280000300800 */
[----:B------:R-:W4:Y:S01]  /*a280*/  LDL.LU R106, [R1+0xf4] ;  /* 0x0000f400016a7983 */ /* 0x000f220000300800 */
[----:B------:R-:W0:Y:S03]  /*a290*/  S2R R105, SR_TID.X ;  /* 0x0000000000697919 */ /* 0x000e260000002100 */
[----:B------:R-:W4:Y:S04]  /*a2a0*/  LDL.LU R110, [R1+0x110] ;  /* 0x00011000016e7983 */ /* 0x000f280000300800 */
[----:B------:R-:W4:Y:S04]  /*a2b0*/  LDL.LU R109, [R1+0xec] ;  /* 0x0000ec00016d7983 */ /* 0x000f280000300800 */
[----:B------:R-:W4:Y:S01]  /*a2c0*/  LDL.LU R108, [R1+0x108] ;  /* 0x00010800016c7983 */ /* 0x000f220000300800 */
[----:B------:R-:W-:Y:S01]  /*a2d0*/  IMAD.U32 R103, R103, -0x80000000, RZ ;  /* 0x8000000067677824 */ /* 0x000fe200078e00ff */
[----:B0-----:R-:W-:-:S04]  /*a2e0*/  SHF.R.U32.HI R104, RZ, 0x7, R105 ;  /* 0x00000007ff687819 */ /* 0x001fc80000011669 */
[----:B------:R-:W-:-:S04]  /*a2f0*/  SGXT.U32 R104, R104, 0x1 ;  /* 0x000000016868781a */ /* 0x000fc80000000000 */
[----:B------:R-:W-:Y:S02]  /*a300*/  ISETP.GE.AND P0, PT, R104, UR22, PT ;  /* 0x0000001668007c0c */ /* 0x000fe4000bf06270 */
[----:B--2---:R-:W-:Y:S02]  /*a310*/  IADD3 R118, P6, PT, R118, UR18, RZ ;  /* 0x0000001276767c10 */ /* 0x004fe4000ffde0ff */
[----:B---3--:R-:W-:-:S03]  /*a320*/  IADD3 R116, P5, PT, R116, UR18, RZ ;  /* 0x0000001274747c10 */ /* 0x008fc6000ffbe0ff */
[----:B------:R-:W-:Y:S01]  /*a330*/  STL [R1+0x124], R118 ;  /* 0x0001247601007387 */ /* 0x000fe20000100800 */
[----:B----4-:R-:W-:-:S03]  /*a340*/  IADD3 R115, P2, PT, R115, UR18, RZ ;  /* 0x0000001273737c10 */ /* 0x010fc6000ff5e0ff */
[----:B------:R-:W-:Y:S01]  /*a350*/  STL [R1+0x11c], R116 ;  /* 0x00011c7401007387 */ /* 0x000fe20000100800 */
[----:B------:R-:W-:-:S03]  /*a360*/  IADD3 R114, P3, PT, R114, UR18, RZ ;  /* 0x0000001272727c10 */ /* 0x000fc6000ff7e0ff */
[----:B------:R-:W-:Y:S01]  /*a370*/  STL [R1+0x114], R115 ;  /* 0x0001147301007387 */ /* 0x000fe20000100800 */
[----:B------:R-:W-:-:S03]  /*a380*/  IADD3 R113, P4, PT, R113, UR18, RZ ;  /* 0x0000001271717c10 */ /* 0x000fc6000ff9e0ff */
[----:B------:R-:W-:Y:S01]  /*a390*/  STL [R1+0x10c], R114 ;  /* 0x00010c7201007387 */ /* 0x000fe20000100800 */
[----:B------:R-:W-:-:S03]  /*a3a0*/  IADD3.X R112, PT, PT, R112, UR38, RZ, P6, !PT ;  /* 0x0000002670707c10 */ /* 0x000fc6000b7fe4ff */
[----:B------:R-:W-:Y:S01]  /*a3b0*/  STL [R1+0x104], R113 ;  /* 0x0001047101007387 */ /* 0x000fe20000100800 */
[----:B------:R-:W-:Y:S02]  /*a3c0*/  IADD3 R111, P6, PT, R111, UR18, RZ ;  /* 0x000000126f6f7c10 */ /* 0x000fe4000ffde0ff */
[----:B------:R-:W-:Y:S02]  /*a3d0*/  IADD3.X R107, PT, PT, R107, UR38, RZ, P5, !PT ;  /* 0x000000266b6b7c10 */ /* 0x000fe4000affe4ff */
[----:B------:R-:W-:-:S03]  /*a3e0*/  IADD3 R106, P5, PT, R106, UR18, RZ ;  /* 0x000000126a6a7c10 */ /* 0x000fc6000ffbe0ff */
[----:B------:R0:W-:Y:S04]  /*a3f0*/  STL [R1+0x118], R107 ;  /* 0x0001186b01007387 */ /* 0x0001e80000100800 */
[----:B------:R-:W-:Y:S04]  /*a400*/  STL [R1+0x120], R112 ;  /* 0x0001207001007387 */ /* 0x000fe80000100800 */
[----:B0-----:R-:W2:Y:S04]  /*a410*/  LDL.LU R107, [R1+0xe4] ;  /* 0x0000e400016b7983 */ /* 0x001ea80000300800 */
[----:B------:R-:W-:Y:S04]  /*a420*/  STL [R1+0xfc], R111 ;  /* 0x0000fc6f01007387 */ /* 0x000fe80000100800 */
[----:B------:R0:W-:Y:S04]  /*a430*/  STL [R1+0xf4], R106 ;  /* 0x0000f46a01007387 */ /* 0x0001e80000100800 */
[----:B0-----:R-:W3:Y:S01]  /*a440*/  LDL.LU R106, [R1+0x100] ;  /* 0x00010000016a7983 */ /* 0x001ee20000300800 */
[----:B------:R-:W-:-:S03]  /*a450*/  IADD3.X R110, PT, PT, R110, UR38, RZ, P2, !PT ;  /* 0x000000266e6e7c10 */ /* 0x000fc600097fe4ff */
[----:B------:R-:W4:Y:S01]  /*a460*/  LDL.LU R104, [R1+0xdc] ;  /* 0x0000dc0001687983 */ /* 0x000f220000300800 */
[----:B------:R-:W-:Y:S02]  /*a470*/  IADD3 R109, P2, PT, R109, UR18, RZ ;  /* 0x000000126d6d7c10 */ /* 0x000fe4000ff5e0ff */
[----:B------:R-:W-:-:S03]  /*a480*/  IADD3.X R108, PT, PT, R108, UR38, RZ, P3, !PT ;  /* 0x000000266c6c7c10 */ /* 0x000fc60009ffe4ff */
[----:B------:R0:W-:Y:S04]  /*a490*/  STL [R1+0xec], R109 ;  /* 0x0000ec6d01007387 */ /* 0x0001e80000100800 */
[----:B------:R1:W-:Y:S04]  /*a4a0*/  STL [R1+0x110], R110 ;  /* 0x0001106e01007387 */ /* 0x0003e80000100800 */
[----:B0-----:R-:W4:Y:S04]  /*a4b0*/  LDL.LU R109, [R1+0xf8] ;  /* 0x0000f800016d7983 */ /* 0x001f280000300800 */
[----:B------:R-:W4:Y:S04]  /*a4c0*/  LDL.LU R132, [R1+0xd4] ;  /* 0x0000d40001847983 */ /* 0x000f280000300800 */
[----:B------:R-:W4:Y:S04]  /*a4d0*/  LDL.LU R131, [R1+0xf0] ;  /* 0x0000f00001837983 */ /* 0x000f280000300800 */
[----:B------:R-:W4:Y:S04]  /*a4e0*/  LDL.LU R130, [R1+0xcc] ;  /* 0x0000cc0001827983 */ /* 0x000f280000300800 */
[----:B------:R0:W-:Y:S04]  /*a4f0*/  STL [R1+0x108], R108 ;  /* 0x0001086c01007387 */ /* 0x0001e80000100800 */
[----:B------:R-:W4:Y:S04]  /*a500*/  LDL.LU R129, [R1+0xe8] ;  /* 0x0000e80001817983 */ /* 0x000f280000300800 */
        /* <DEDUP_REMOVED lines=17> */
[----:B-1----:R-:W4:Y:S04]  /*a620*/  LDL.LU R110, [R1+0xa0] ;  /* 0x0000a000016e7983 */ /* 0x002f280000300800 */
[----:B0-----:R-:W4:Y:S01]  /*a630*/  LDL.LU R108, [R1+0x7c] ;  /* 0x00007c00016c7983 */ /* 0x001f220000300800 */
[----:B--2---:R-:W-:-:S05]  /*a640*/  IADD3 R107, P3, PT, R107, UR18, RZ ;  /* 0x000000126b6b7c10 */ /* 0x004fca000ff7e0ff */
[----:B------:R0:W-:Y:S04]  /*a650*/  STL [R1+0xe4], R107 ;  /* 0x0000e46b01007387 */ /* 0x0001e80000100800 */
[----:B0-----:R-:W2:Y:S01]  /*a660*/  LDL.LU R107, [R1+0x98] ;  /* 0x00009800016b7983 */ /* 0x001ea20000300800 */
[----:B---3--:R-:W-:Y:S02]  /*a670*/  IADD3.X R106, PT, PT, R106, UR38, RZ, P4, !PT ;  /* 0x000000266a6a7c10 */ /* 0x008fe4000a7fe4ff */
[----:B----4-:R-:W-:-:S03]  /*a680*/  IADD3 R104, P4, PT, R104, UR18, RZ ;  /* 0x0000001268687c10 */ /* 0x010fc6000ff9e0ff */
[----:B------:R0:W-:Y:S04]  /*a690*/  STL [R1+0x100], R106 ;  /* 0x0001006a01007387 */ /* 0x0001e80000100800 */
[----:B0-----:R-:W3:Y:S04]  /*a6a0*/  LDL.LU R106, [R1+0x74] ;  /* 0x00007400016a7983 */ /* 0x001ee80000300800 */
[----:B------:R0:W-:Y:S04]  /*a6b0*/  STL [R1+0xdc], R104 ;  /* 0x0000dc6801007387 */ /* 0x0001e80000100800 */
[----:B0-----:R-:W4:Y:S01]  /*a6c0*/  LDL.LU R104, [R1+0x90] ;  /* 0x0000900001687983 */ /* 0x001f220000300800 */
[----:B------:R-:W-:-:S02]  /*a6d0*/  IADD3.X R109, PT, PT, R109, UR38, RZ, P6, !PT ;  /* 0x000000266d6d7c10 */ /* 0x000fc4000b7fe4ff */
[----:B------:R-:W-:Y:S02]  /*a6e0*/  IADD3 R132, P6, PT, R132, UR18, RZ ;  /* 0x0000001284847c10 */ /* 0x000fe4000ffde0ff */
[----:B------:R-:W-:Y:S01]  /*a6f0*/  IADD3.X R131, PT, PT, R131, UR38, RZ, P5, !PT ;  /* 0x0000002683837c10 */ /* 0x000fe2000affe4ff */
[----:B------:R0:W-:Y:S01]  /*a700*/  STL [R1+0xf8], R109 ;  /* 0x0000f86d01007387 */ /* 0x0001e20000100800 */
[----:B------:R-:W-:Y:S02]  /*a710*/  IADD3 R130, P5, PT, R130, UR18, RZ ;  /* 0x0000001282827c10 */ /* 0x000fe4000ffbe0ff */
[----:B------:R-:W-:Y:S02]  /*a720*/  IADD3.X R129, PT, PT, R129, UR38, RZ, P2, !PT ;  /* 0x0000002681817c10 */ /* 0x000fe400097fe4ff */
[----:B------:R-:W-:Y:S01]  /*a730*/  IADD3 R128, P2, PT, R128, UR18, RZ ;  /* 0x0000001280807c10 */ /* 0x000fe2000ff5e0ff */
[----:B0-----:R-:W4:Y:S01]  /*a740*/  LDL.LU R109, [R1+0x6c] ;  /* 0x00006c00016d7983 */ /* 0x001f220000300800 */
[----:B------:R-:W-:-:S03]  /*a750*/  IADD3.X R127, PT, PT, R127, UR38, RZ, P3, !PT ;  /* 0x000000267f7f7c10 */ /* 0x000fc60009ffe4ff */
[----:B------:R-:W-:Y:S01]  /*a760*/  STL [R1+0xd4], R132 ;  /* 0x0000d48401007387 */ /* 0x000fe20000100800 */
[----:B------:R-:W-:-:S03]  /*a770*/  IADD3 R126, P3, PT, R126, UR18, RZ ;  /* 0x000000127e7e7c10 */ /* 0x000fc6000ff7e0ff */
[----:B------:R-:W-:Y:S01]  /*a780*/  STL [R1+0xf0], R131 ;  /* 0x0000f08301007387 */ /* 0x000fe20000100800 */
        /* <DEDUP_REMOVED lines=31> */
[----:B------:R-:W-:Y:S04]  /*a980*/  STL [R1+0xb0], R114 ;  /* 0x0000b07201007387 */ /* 0x000fe80000100800 */
[----:B------:R-:W-:Y:S04]  /*a990*/  STL [R1+0x8c], R113 ;  /* 0x00008c7101007387 */ /* 0x000fe80000100800 */
[----:B------:R-:W-:Y:S04]  /*a9a0*/  STL [R1+0xa8], R112 ;  /* 0x0000a87001007387 */ /* 0x000fe80000100800 */
[----:B------:R0:W-:Y:S04]  /*a9b0*/  STL [R1+0x7c], R108 ;  /* 0x00007c6c01007387 */ /* 0x0001e80000100800 */
[----:B------:R-:W-:Y:S04]  /*a9c0*/  STL [R1+0x84], R111 ;  /* 0x0000846f01007387 */ /* 0x000fe80000100800 */
[----:B0-----:R-:W4:Y:S04]  /*a9d0*/  LDL.LU R108, [R1+0x88] ;  /* 0x00008800016c7983 */ /* 0x001f280000300800 */
[----:B------:R-:W-:Y:S01]  /*a9e0*/  STL [R1+0xa0], R110 ;  /* 0x0000a06e01007387 */ /* 0x000fe20000100800 */
[----:B--2---:R-:W-:-:S05]  /*a9f0*/  IADD3.X R107, PT, PT, R107, UR38, RZ, P2, !PT ;  /* 0x000000266b6b7c10 */ /* 0x004fca00097fe4ff */
[----:B------:R0:W-:Y:S04]  /*aa00*/  STL [R1+0x98], R107 ;  /* 0x0000986b01007387 */ /* 0x0001e80000100800 */
[----:B0-----:R-:W2:Y:S01]  /*aa10*/  LDL.LU R107, [R1+0x64] ;  /* 0x00006400016b7983 */ /* 0x001ea20000300800 */
[----:B---3--:R-:W-:-:S05]  /*aa20*/  IADD3 R106, P2, PT, R106, UR18, RZ ;  /* 0x000000126a6a7c10 */ /* 0x008fca000ff5e0ff */
[----:B------:R0:W-:Y:S01]  /*aa30*/  STL [R1+0x74], R106 ;  /* 0x0000746a01007387 */ /* 0x0001e20000100800 */
[----:B----4-:R-:W-:-:S03]  /*aa40*/  IADD3.X R104, PT, PT, R104, UR38, RZ, P3, !PT ;  /* 0x0000002668687c10 */ /* 0x010fc60009ffe4ff */
[----:B0-----:R-:W3:Y:S04]  /*aa50*/  LDL.LU R106, [R1+0x80] ;  /* 0x00008000016a7983 */ /* 0x001ee80000300800 */
[----:B------:R0:W-:Y:S04]  /*aa60*/  STL [R1+0x90], R104 ;  /* 0x0000906801007387 */ /* 0x0001e80000100800 */
[----:B0-----:R-:W4:Y:S01]  /*aa70*/  LDL.LU R104, [R1+0x5c] ;  /* 0x00005c0001687983 */ /* 0x001f220000300800 */
[----:B------:R-:W-:-:S03]  /*aa80*/  IADD3 R109, P3, PT, R109, UR18, RZ ;  /* 0x000000126d6d7c10 */ /* 0x000fc6000ff7e0ff */
        /* <DEDUP_REMOVED lines=22> */
[----:B------:R-:W4:Y:S01]  /*abf0*/  LDL.LU R110, [R1+0x4] ;  /* 0x00000400016e7983 */ /* 0x000f220000300800 */
[----:B------:R-:W-:-:S03]  /*ac00*/  IADD3.X R108, PT, PT, R108, UR38, RZ, P4, !PT ;  /* 0x000000266c6c7c10 */ /* 0x000fc6000a7fe4ff */
[----:B0-----:R-:W4:Y:S04]  /*ac10*/  LDL.LU R109, [R1+0x20] ;  /* 0x00002000016d7983 */ /* 0x001f280000300800 */
[----:B------:R0:W-:Y:S04]  /*ac20*/  STL [R1+0x88], R108 ;  /* 0x0000886c01007387 */ /* 0x0001e80000100800 */
[----:B0-----:R-:W4:Y:S01]  /*ac30*/  LDL.LU R108, [R1+0x18] ;  /* 0x00001800016c7983 */ /* 0x001f220000300800 */
[----:B--2---:R-:W-:-:S05]  /*ac40*/  IADD3 R107, P4, PT, R107, UR18, RZ ;  /* 0x000000126b6b7c10 */ /* 0x004fca000ff9e0ff */
[----:B------:R0:W-:Y:S04]  /*ac50*/  STL [R1+0x64], R107 ;  /* 0x0000646b01007387 */ /* 0x0001e80000100800 */
[----:B0-----:R-:W2:Y:S01]  /*ac60*/  LDL.LU R107, [R1+0x10] ;  /* 0x00001000016b7983 */ /* 0x001ea20000300800 */
[----:B---3--:R-:W-:-:S05]  /*ac70*/  IADD3.X R106, PT, PT, R106, UR38, RZ, P6, !PT ;  /* 0x000000266a6a7c10 */ /* 0x008fca000b7fe4ff */
[----:B------:R0:W-:Y:S01]  /*ac80*/  STL [R1+0x80], R106 ;  /* 0x0000806a01007387 */ /* 0x0001e20000100800 */
[----:B----4-:R-:W-:-:S03]  /*ac90*/  IADD3 R104, P6, PT, R104, UR18, RZ ;  /* 0x0000001268687c10 */ /* 0x010fc6000ffde0ff */
[----:B0-----:R-:W3:Y:S04]  /*aca0*/  LDL.LU R106, [R1+0x8] ;  /* 0x00000800016a7983 */ /* 0x001ee80000300800 */
[----:B------:R0:W-:Y:S04]  /*acb0*/  STL [R1+0x5c], R104 ;  /* 0x00005c6801007387 */ /* 0x0001e80000100800 */
[----:B0-----:R-:W4:Y:S01]  /*acc0*/  LDL.LU R104, [R1] ;  /* 0x0000000001687983 */ /* 0x001f220000300800 */
[----:B------:R-:W-:Y:S02]  /*acd0*/  IADD3.X R132, PT, PT, R132, UR38, RZ, P5, !PT ;  /* 0x0000002684847c10 */ /* 0x000fe4000affe4ff */
[----:B------:R-:W-:-:S02]  /*ace0*/  IADD3 R131, P5, PT, R131, UR18, RZ ;  /* 0x0000001283837c10 */ /* 0x000fc4000ffbe0ff */
[----:B------:R-:W-:Y:S01]  /*acf0*/  IADD3.X R130, PT, PT, R130, UR38, RZ, P2, !PT ;  /* 0x0000002682827c10 */ /* 0x000fe200097fe4ff */
[----:B------:R-:W-:Y:S01]  /*ad00*/  STL [R1+0x78], R132 ;  /* 0x0000788401007387 */ /* 0x000fe20000100800 */
[----:B------:R-:W-:Y:S02]  /*ad10*/  IADD3 R129, P2, PT, R129, UR18, RZ ;  /* 0x0000001281817c10 */ /* 0x000fe4000ff5e0ff */
[----:B------:R-:W-:Y:S01]  /*ad20*/  IADD3.X R128, PT, PT, R128, UR38, RZ, P3, !PT ;  /* 0x0000002680807c10 */ /* 0x000fe20009ffe4ff */
        /* <DEDUP_REMOVED lines=40> */
[----:B------:R-:W-:Y:S01]  /*afb0*/  STL [R1+0x20], R109 ;  /* 0x0000206d01007387 */ /* 0x000fe20000100800 */
[----:B------:R-:W-:Y:S02]  /*afc0*/  IADD3.X R108, PT, PT, R108, UR38, RZ, P3, !PT ;  /* 0x000000266c6c7c10 */ /* 0x000fe40009ffe4ff */
[----:B------:R-:W-:-:S03]  /*afd0*/  IADD3 R250, P3, PT, R250, UR18, RZ ;  /* 0x00000012fafa7c10 */ /* 0x000fc6000ff7e0ff */
[----:B------:R0:W-:Y:S01]  /*afe0*/  STL [R1+0x18], R108 ;  /* 0x0000186c01007387 */ /* 0x0001e20000100800 */
[----:B--2---:R-:W-:Y:S02]  /*aff0*/  IADD3.X R107, PT, PT, R107, UR38, RZ, P4, !PT ;  /* 0x000000266b6b7c10 */ /* 0x004fe4000a7fe4ff */
[----:B---3--:R-:W-:-:S03]  /*b000*/  IADD3.X R106, PT, PT, R106, UR38, RZ, P6, !PT ;  /* 0x000000266a6a7c10 */ /* 0x008fc6000b7fe4ff */
[----:B------:R1:W-:Y:S01]  /*b010*/  STL [R1+0x10], R107 ;  /* 0x0000106b01007387 */ /* 0x0003e20000100800 */
[----:B------:R-:W-:Y:S02]  /*b020*/  IADD3 R246, P6, PT, R246, UR18, RZ ;  /* 0x00000012f6f67c10 */ /* 0x000fe4000ffde0ff */
[----:B----4-:R-:W-:Y:S01]  /*b030*/  IADD3.X R104, PT, PT, R104, UR38, RZ, P5, !PT ;  /* 0x0000002668687c10 */ /* 0x010fe2000affe4ff */
[----:B0-----:R-:W2:Y:S01]  /*b040*/  LDL.LU R108, [R1+0x134] ;  /* 0x00013400016c7983 */ /* 0x001ea20000300800 */
[----:B------:R-:W-:Y:S02]  /*b050*/  IADD3.X R249, PT, PT, R249, UR38, RZ, P3, !PT ;  /* 0x00000026f9f97c10 */ /* 0x000fe40009ffe4ff */
[----:B------:R-:W-:Y:S01]  /*b060*/  IADD3 R248, P4, PT, R248, UR18, RZ ;  /* 0x00000012f8f87c10 */ /* 0x000fe2000ff9e0ff */
[----:B------:R0:W-:Y:S04]  /*b070*/  STL [R1+0x8], R106 ;  /* 0x0000086a01007387 */ /* 0x0001e80000100800 */
[----:B-1----:R-:W3:Y:S04]  /*b080*/  LDL.LU R107, [R1+0x12c] ;  /* 0x00012c00016b7983 */ /* 0x002ee80000300800 */
[----:B0-----:R-:W4:Y:S04]  /*b090*/  LDL.LU R106, [R1+0x130] ;  /* 0x00013000016a7983 */ /* 0x001f280000300800 */
[----:B------:R0:W-:Y:S04]  /*b0a0*/  STL [R1], R104 ;  /* 0x0000006801007387 */ /* 0x0001e80000100800 */
[----:B0-----:R-:W2:Y:S01]  /*b0b0*/  LDL.LU R104, [R1+0x128] ;  /* 0x0001280001687983 */ /* 0x001ea20000300800 */
[----:B------:R-:W-:-:S02]  /*b0c0*/  IADD3.X R245, PT, PT, R245, UR38, RZ, P6, !PT ;  /* 0x00000026f5f57c10 */ /* 0x000fc4000b7fe4ff */
[----:B------:R-:W-:-:S04]  /*b0d0*/  IADD3 R235, P6, PT, R235, UR18, RZ ;  /* 0x00000012ebeb7c10 */ /* 0x000fc8000ffde0ff */
[----:B------:R-:W-:Y:S02]  /*b0e0*/  IADD3.X R234, PT, PT, R234, UR38, RZ, P6, !PT ;  /* 0x00000026eaea7c10 */ /* 0x000fe4000b7fe4ff */
[----:B------:R-:W-:-:S04]  /*b0f0*/  IADD3 R225, P6, PT, R225, UR18, RZ ;  /* 0x00000012e1e17c10 */ /* 0x000fc8000ffde0ff */
[----:B------:R-:W-:Y:S02]  /*b100*/  IADD3.X R224, PT, PT, R224, UR38, RZ, P6, !PT ;  /* 0x00000026e0e07c10 */ /* 0x000fe4000b7fe4ff */
[----:B------:R-:W-:-:S04]  /*b110*/  IADD3 R215, P6, PT, R215, UR18, RZ ;  /* 0x00000012d7d77c10 */ /* 0x000fc8000ffde0ff */
[----:B------:R-:W-:Y:S02]  /*b120*/  IADD3.X R214, PT, PT, R214, UR38, RZ, P6, !PT ;  /* 0x00000026d6d67c10 */ /* 0x000fe4000b7fe4ff */
[----:B------:R-:W-:-:S04]  /*b130*/  IADD3 R205, P6, PT, R205, UR18, RZ ;  /* 0x00000012cdcd7c10 */ /* 0x000fc8000ffde0ff */
[----:B------:R-:W-:Y:S02]  /*b140*/  IADD3.X R204, PT, PT, R204, UR38, RZ, P6, !PT ;  /* 0x00000026cccc7c10 */ /* 0x000fe4000b7fe4ff */
[----:B------:R-:W-:Y:S02]  /*b150*/  IADD3 R240, P3, PT, R240, UR18, RZ ;  /* 0x00000012f0f07c10 */ /* 0x000fe4000ff7e0ff */
[----:B------:R-:W-:Y:S02]  /*b160*/  IADD3.X R251, PT, PT, R251, UR38, RZ, P2, !PT ;  /* 0x00000026fbfb7c10 */ /* 0x000fe400097fe4ff */
[----:B------:R-:W-:Y:S02]  /*b170*/  IADD3 R244, P5, PT, R244, UR18, RZ ;  /* 0x00000012f4f47c10 */ /* 0x000fe4000ffbe0ff */
[----:B------:R-:W-:Y:S02]  /*b180*/  IADD3 R242, P2, PT, R242, UR18, RZ ;  /* 0x00000012f2f27c10 */ /* 0x000fe4000ff5e0ff */
[----:B------:R-:W-:-:S02]  /*b190*/  IADD3.X R247, PT, PT, R247, UR38, RZ, P4, !PT ;  /* 0x00000026f7f77c10 */ /* 0x000fc4000a7fe4ff */
[----:B------:R-:W-:Y:S02]  /*b1a0*/  IADD3.X R239, PT, PT, R239, UR38, RZ, P3, !PT ;  /* 0x00000026efef7c10 */ /* 0x000fe40009ffe4ff */
[----:B------:R-:W-:Y:S02]  /*b1b0*/  IADD3 R237, P4, PT, R237, UR18, RZ ;  /* 0x00000012eded7c10 */ /* 0x000fe4000ff9e0ff */
[----:B------:R-:W-:Y:S02]  /*b1c0*/  IADD3 R229, P3, PT, R229, UR18, RZ ;  /* 0x00000012e5e57c10 */ /* 0x000fe4000ff7e0ff */
[----:B------:R-:W-:Y:S02]  /*b1d0*/  IADD3.X R243, PT, PT, R243, UR38, RZ, P5, !PT ;  /* 0x00000026f3f37c10 */ /* 0x000fe4000affe4ff */
[----:B------:R-:W-:Y:S02]  /*b1e0*/  IADD3.X R241, PT, PT, R241, UR38, RZ, P2, !PT ;  /* 0x00000026f1f17c10 */ /* 0x000fe400097fe4ff */
[----:B------:R-:W-:-:S02]  /*b1f0*/  IADD3 R233, P5, PT, R233, UR18, RZ ;  /* 0x00000012e9e97c10 */ /* 0x000fc4000ffbe0ff */
[----:B------:R-:W-:Y:S02]  /*b200*/  IADD3 R231, P2, PT, R231, UR18, RZ ;  /* 0x00000012e7e77c10 */ /* 0x000fe4000ff5e0ff */
[----:B------:R-:W-:Y:S02]  /*b210*/  IADD3.X R236, PT, PT, R236, UR38, RZ, P4, !PT ;  /* 0x00000026ecec7c10 */ /* 0x000fe4000a7fe4ff */
        /* <DEDUP_REMOVED lines=26> */
[----:B------:R-:W-:Y:S02]  /*b3c0*/  IADD3.X R202, PT, PT, R202, UR38, RZ, P5, !PT ;  /* 0x00000026caca7c10 */ /* 0x000fe4000affe4ff */
[----:B------:R-:W-:-:S02]  /*b3d0*/  IADD3.X R200, PT, PT, R200, UR38, RZ, P2, !PT ;  /* 0x00000026c8c87c10 */ /* 0x000fc400097fe4ff */
[----:B------:R-:W-:Y:S02]  /*b3e0*/  IADD3 R197, P5, PT, R197, UR11, RZ ;  /* 0x0000000bc5c57c10 */ /* 0x000fe4000ffbe0ff */
[----:B------:R-:W-:Y:S02]  /*b3f0*/  IADD3 R195, P2, PT, R195, UR11, RZ ;  /* 0x0000000bc3c37c10 */ /* 0x000fe4000ff5e0ff */
        /* <DEDUP_REMOVED lines=28> */
[----:B-----5:R-:W-:Y:S02]  /*b5c0*/  IADD3 R18, P5, PT, R18, UR11, RZ ;  /* 0x0000000b12127c10 */ /* 0x020fe4000ffbe0ff */
        /* <DEDUP_REMOVED lines=20> */
[----:B---3--:R-:W-:-:S04]  /*b710*/  IADD3 R107, P6, PT, R107, UR11, RZ ;  /* 0x0000000b6b6b7c10 */ /* 0x008fc8000ffde0ff */
[----:B--2---:R-:W-:Y:S02]  /*b720*/  IADD3.X R104, PT, PT, R104, UR25, RZ, P6, !PT ;  /* 0x0000001968687c10 */ /* 0x004fe4000b7fe4ff */
        /* <DEDUP_REMOVED lines=9> */
[----:B------:R-:W-:Y:S02]  /*b7c0*/  IADD3 R108, P4, PT, R108, UR11, RZ ;  /* 0x0000000b6c6c7c10 */ /* 0x000fe4000ff9e0ff */
[----:B------:R-:W-:Y:S02]  /*b7d0*/  IADD3.X R47, PT, PT, R47, UR25, RZ, P6, !PT ;  /* 0x000000192f2f7c10 */ /* 0x000fe4000b7fe4ff */
[----:B------:R-:W-:Y:S02]  /*b7e0*/  IADD3 R17, P6, PT, R17, UR11, RZ ;  /* 0x0000000b11117c10 */ /* 0x000fe4000ffde0ff */
[----:B----4-:R-:W-:-:S02]  /*b7f0*/  IADD3.X R106, PT, PT, R106, UR25, RZ, P4, !PT ;  /* 0x000000196a6a7c10 */ /* 0x010fc4000a7fe4ff */
[----:B------:R-:W-:Y:S02]  /*b800*/  IADD3 R189, P4, PT, R189, UR11, RZ ;  /* 0x0000000bbdbd7c10 */ /* 0x000fe4000ff9e0ff */
[----:B------:R-:W-:Y:S02]  /*b810*/  IADD3.X R19, PT, PT, R19, UR25, RZ, P6, !PT ;  /* 0x0000001913137c10 */ /* 0x000fe4000b7fe4ff */
[----:B------:R-:W-:Y:S02]  /*b820*/  IADD3 R90, P6, PT, R90, UR11, RZ ;  /* 0x0000000b5a5a7c10 */ /* 0x000fe4000ffde0ff */
[----:B------:R-:W-:Y:S02]  /*b830*/  IADD3.X R188, PT, PT, R188, UR25, RZ, P4, !PT ;  /* 0x00000019bcbc7c10 */ /* 0x000fe4000a7fe4ff */
[----:B------:R-:W-:Y:S02]  /*b840*/  IADD3 R176, P4, PT, R176, UR11, RZ ;  /* 0x0000000bb0b07c10 */ /* 0x000fe4000ff9e0ff */
[----:B------:R-:W-:-:S02]  /*b850*/  IADD3.X R91, PT, PT, R91, UR25, RZ, P6, !PT ;  /* 0x000000195b5b7c10 */ /* 0x000fc4000b7fe4ff */
[----:B------:R-:W-:Y:S02]  /*b860*/  IADD3 R63, P6, PT, R63, UR11, RZ ;  /* 0x0000000b3f3f7c10 */ /* 0x000fe4000ffde0ff */
[----:B------:R-:W-:Y:S02]  /*b870*/  IADD3.X R175, PT, PT, R175, UR25, RZ, P4, !PT ;  /* 0x00000019afaf7c10 */ /* 0x000fe4000a7fe4ff */
[----:B------:R-:W-:Y:S02]  /*b880*/  IADD3 R25, P4, PT, R25, UR11, RZ ;  /* 0x0000000b19197c10 */ /* 0x000fe4000ff9e0ff */
[----:B------:R-:W-:Y:S02]  /*b890*/  IADD3.X R65, PT, PT, R65, UR25, RZ, P6, !PT ;  /* 0x0000001941417c10 */ /* 0x000fe4000b7fe4ff */
[----:B------:R-:W-:Y:S02]  /*b8a0*/  IADD3 R35, P6, PT, R35, UR11, RZ ;  /* 0x0000000b23237c10 */ /* 0x000fe4000ffde0ff */
[----:B------:R-:W-:-:S02]  /*b8b0*/  IADD3.X R26, PT, PT, R26, UR25, RZ, P4, !PT ;  /* 0x000000191a1a7c10 */ /* 0x000fc4000a7fe4ff */
[----:B------:R-:W-:-:S04]  /*b8c0*/  IADD3 R98, P4, PT, R98, UR11, RZ ;  /* 0x0000000b62627c10 */ /* 0x000fc8000ff9e0ff */
[----:B------:R-:W-:Y:S02]  /*b8d0*/  IADD3.X R99, PT, PT, R99, UR25, RZ, P4, !PT ;  /* 0x0000001963637c10 */ /* 0x000fe4000a7fe4ff */
[----:B------:R-:W-:Y:S02]  /*b8e0*/  IADD3 R70, P4, PT, R70, UR11, RZ ;  /* 0x0000000b46467c10 */ /* 0x000fe4000ff9e0ff */
[----:B------:R-:W-:Y:S01]  /*b8f0*/  IADD3.X R37, PT, PT, R37, UR25, RZ, P6, !PT ;  /* 0x0000001925257c10 */ /* 0x000fe2000b7fe4ff */
[----:B------:R-:W0:Y:S01]  /*b900*/  SYNCS.PHASECHK.TRANS64.TRYWAIT P6, [UR6], R103 ;  /* 0x00000067ff0075a7 */ /* 0x000e2200080c1106 */
        /* <DEDUP_REMOVED lines=16> */
[----:B------:R-:W-:Y:S01]  /*ba10*/  IADD3 R57, P3, PT, R57, UR11, RZ ;  /* 0x0000000b39397c10 */ /* 0x000fe2000ff7e0ff */
[----:B------:R-:W-:Y:S01]  /*ba20*/  STL [R1+0x134], R108 ;  /* 0x0001346c01007387 */ /* 0x000fe20000100800 */
[----:B------:R-:W-:Y:S02]  /*ba30*/  IADD3.X R11, PT, PT, R11, UR25, RZ, P5, !PT ;  /* 0x000000190b0b7c10 */ /* 0x000fe4000affe4ff */
[----:B------:R-:W-:Y:S01]  /*ba40*/  IADD3.X R85, PT, PT, R85, UR25, RZ, P2, !PT ;  /* 0x0000001955557c10 */ /* 0x000fe200097fe4ff */
[----:B------:R-:W-:Y:S01]  /*ba50*/  STL [R1+0x12c], R107 ;  /* 0x00012c6b01007387 */ /* 0x000fe20000100800 */
[----:B------:R-:W-:Y:S02]  /*ba60*/  IADD3 R6, P5, PT, R6, UR11, RZ ;  /* 0x0000000b06067c10 */ /* 0x000fe4000ffbe0ff */
[----:B------:R-:W-:Y:S01]  /*ba70*/  IADD3 R81, P2, PT, R81, UR11, RZ ;  /* 0x0000000b51517c10 */ /* 0x000fe2000ff5e0ff */
[----:B------:R-:W-:Y:S01]  /*ba80*/  STL [R1+0x130], R106 ;  /* 0x0001306a01007387 */ /* 0x000fe20000100800 */
[----:B------:R-:W-:-:S02]  /*ba90*/  IADD3.X R34, PT, PT, R34, UR25, RZ, P4, !PT ;  /* 0x0000001922227c10 */ /* 0x000fc4000a7fe4ff */
[----:B------:R-:W-:Y:S01]  /*baa0*/  IADD3.X R59, PT, PT, R59, UR25, RZ, P3, !PT ;  /* 0x000000193b3b7c10 */ /* 0x000fe20009ffe4ff */
[----:B------:R1:W-:Y:S01]  /*bab0*/  STL [R1+0x128], R104 ;  /* 0x0001286801007387 */ /* 0x0003e20000100800 */
[----:B------:R-:W-:Y:S02]  /*bac0*/  IADD3 R30, P4, PT, R30, UR11, RZ ;  /* 0x0000000b1e1e7c10 */ /* 0x000fe4000ff9e0ff */
[----:B------:R-:W-:Y:S02]  /*bad0*/  IADD3 R55, P3, PT, R55, UR11, RZ ;  /* 0x0000000b37377c10 */ /* 0x000fe4000ff7e0ff */
[----:B------:R-:W-:Y:S02]  /*bae0*/  IADD3.X R8, PT, PT, R8, UR25, RZ, P5, !PT ;  /* 0x0000001908087c10 */ /* 0x000fe4000affe4ff */
[----:B------:R-:W-:Y:S02]  /*baf0*/  IADD3.X R83, PT, PT, R83, UR25, RZ, P2, !PT ;  /* 0x0000001953537c10 */ /* 0x000fe400097fe4ff */
[----:B-1----:R-:W-:-:S02]  /*bb00*/  SHF.R.U32.HI R104, RZ, 0x7, R105 ;  /* 0x00000007ff687819 */ /* 0x002fc40000011669 */
[----:B------:R-:W-:Y:S02]  /*bb10*/  SHF.R.U32.HI R105, RZ, 0x7, R105 ;  /* 0x00000007ff697819 */ /* 0x000fe40000011669 */
[----:B------:R-:W-:Y:S02]  /*bb20*/  IADD3 R5, P5, PT, R5, UR11, RZ ;  /* 0x0000000b05057c10 */ /* 0x000fe4000ffbe0ff */
[----:B------:R-:W-:Y:S02]  /*bb30*/  IADD3 R80, P2, PT, R80, UR11, RZ ;  /* 0x0000000b50507c10 */ /* 0x000fe4000ff5e0ff */
[----:B------:R-:W-:Y:S02]  /*bb40*/  IADD3.X R32, PT, PT, R32, UR25, RZ, P4, !PT ;  /* 0x0000001920207c10 */ /* 0x000fe4000a7fe4ff */
[----:B------:R-:W-:Y:S02]  /*bb50*/  IADD3.X R56, PT, PT, R56, UR25, RZ, P3, !PT ;  /* 0x0000001938387c10 */ /* 0x000fe40009ffe4ff */
[----:B------:R-:W-:-:S02]  /*bb60*/  IADD3 R29, P4, PT, R29, UR11, RZ ;  /* 0x0000000b1d1d7c10 */ /* 0x000fc4000ff9e0ff */
[----:B------:R-:W-:Y:S02]  /*bb70*/  IADD3 R53, P3, PT, R53, UR11, RZ ;  /* 0x0000000b35357c10 */ /* 0x000fe4000ff7e0ff */
[----:B------:R-:W-:Y:S02]  /*bb80*/  SGXT.U32 R105, R105, 0x1 ;  /* 0x000000016969781a */ /* 0x000fe40000000000 */
[----:B------:R-:W-:Y:S02]  /*bb90*/  SGXT.U32 R104, R104, 0x1 ;  /* 0x000000016868781a */ /* 0x000fe40000000000 */
[----:B------:R-:W-:Y:S02]  /*bba0*/  IADD3.X R7, PT, PT, R7, UR25, RZ, P5, !PT ;  /* 0x0000001907077c10 */ /* 0x000fe4000affe4ff */
[----:B------:R-:W-:Y:S02]  /*bbb0*/  IADD3.X R82, PT, PT, R82, UR25, RZ, P2, !PT ;  /* 0x0000001952527c10 */ /* 0x000fe400097fe4ff */
[----:B------:R-:W-:-:S02]  /*bbc0*/  IADD3 R2, P5, PT, R2, UR11, RZ ;  /* 0x0000000b02027c10 */ /* 0x000fc4000ffbe0ff */
[----:B------:R-:W-:Y:S02]  /*bbd0*/  IADD3 R78, P2, PT, R78, UR11, RZ ;  /* 0x0000000b4e4e7c10 */ /* 0x000fe4000ff5e0ff */
[----:B------:R-:W-:Y:S02]  /*bbe0*/  IADD3.X R31, PT, PT, R31, UR25, RZ, P4, !PT ;  /* 0x000000191f1f7c10 */ /* 0x000fe4000a7fe4ff */
[----:B------:R-:W-:Y:S02]  /*bbf0*/  IADD3.X R54, PT, PT, R54, UR25, RZ, P3, !PT ;  /* 0x0000001936367c10 */ /* 0x000fe40009ffe4ff */
[----:B------:R-:W-:Y:S02]  /*bc00*/  IADD3 R27, P4, PT, R27, UR11, RZ ;  /* 0x0000000b1b1b7c10 */ /* 0x000fe4000ff9e0ff */
[----:B------:R-:W-:Y:S02]  /*bc10*/  LOP3.LUT R105, R105, 0x2, RZ, 0xfc, !PT ;  /* 0x0000000269697812 */ /* 0x000fe400078efcff */
[----:B------:R-:W-:-:S02]  /*bc20*/  LOP3.LUT R104, R104, 0x4, RZ, 0xfc, !PT ;  /* 0x0000000468687812 */ /* 0x000fc400078efcff */
[----:B------:R-:W-:Y:S02]  /*bc30*/  IADD3 R0, P3, PT, R0, UR11, RZ ;  /* 0x0000000b00007c10 */ /* 0x000fe4000ff7e0ff */
[----:B------:R-:W-:Y:S02]  /*bc40*/  IADD3.X R4, PT, PT, R4, UR25, RZ, P5, !PT ;  /* 0x0000001904047c10 */ /* 0x000fe4000affe4ff */
[----:B------:R-:W-:Y:S02]  /*bc50*/  IADD3.X R79, PT, PT, R79, UR25, RZ, P2, !PT ;  /* 0x000000194f4f7c10 */ /* 0x000fe400097fe4ff */
[----:B------:R-:W-:Y:S02]  /*bc60*/  ISETP.GE.AND P5, PT, R105, UR22, PT ;  /* 0x0000001669007c0c */ /* 0x000fe4000bfa6270 */
[----:B------:R-:W-:Y:S02]  /*bc70*/  ISETP.GE.AND P2, PT, R104, UR22, PT ;  /* 0x0000001668007c0c */ /* 0x000fe4000bf46270 */
[----:B------:R-:W-:-:S02]  /*bc80*/  IADD3.X R28, PT, PT, R28, UR25, RZ, P4, !PT ;  /* 0x000000191c1c7c10 */ /* 0x000fc4000a7fe4ff */
[----:B------:R-:W-:Y:S02]  /*bc90*/  IADD3.X R3, PT, PT, R3, UR25, RZ, P3, !PT ;  /* 0x0000001903037c10 */ /* 0x000fe40009ffe4ff */
[----:B------:R-:W-:Y:S01]  /*bca0*/  PRMT R117, RZ, 0x7610, R117 ;  /* 0x00007610ff757816 */ /* 0x000fe20000000075 */
[----:B0-----:R-:W-:Y:S06]  /*bcb0*/  @!P6 BRA `(.L_x_8) ;  /* 0x0000006c0078e947 */ /* 0x001fec0003800000 */
.L_x_16:
[----:B------:R-:W0:Y:S01]  /*bcc0*/  S2R R118, SR_TID.X ;  /* 0x0000000000767919 */ /* 0x000e220000002100 */
[----:B------:R-:W-:Y:S02]  /*bcd0*/  @!P0 IMAD.MOV.U32 R104, RZ, RZ, R0 ;  /* 0x000000ffff688224 */ /* 0x000fe400078e0000 */
[----:B------:R-:W-:Y:S01]  /*bce0*/  @!P0 IMAD.MOV.U32 R105, RZ, RZ, R3 ;  /* 0x000000ffff698224 */ /* 0x000fe200078e0003 */
[----:B------:R-:W1:Y:S04]  /*bcf0*/  S2R R119, SR_TID.X ;  /* 0x0000000000777919 */ /* 0x000e680000002100 */
[----:B------:R2:W3:Y:S04]  /*bd00*/  @!P0 LDG.E.U8 R117, desc[UR20][R104.64] ;  /* 0x0000001468758981 */ /* 0x0004e8000c1e1100 */
[----:B------:R4:W-:Y:S01]  /*bd10*/  STL [R1+0x240], R0 ;  /* 0x0002400001007387 */ /* 0x0009e20000100800 */
[----:B------:R-:W-:-:S03]  /*bd20*/  PRMT R163, RZ, 0x7610, R163 ;  /* 0x00007610ffa37816 */ /* 0x000fc600000000a3 */
[----:B------:R0:W-:Y:S02]  /*bd30*/  STL [R1+0x23c], R3 ;  /* 0x00023c0301007387 */ /* 0x0001e40000100800 */
[----:B0-----:R-:W-:Y:S01]  /*bd40*/  SHF.R.U32.HI R118, RZ, 0x7, R118 ;  /* 0x00000007ff767819 */ /* 0x001fe20000011676 */
[----:B--2---:R-:W-:Y:S02]  /*bd50*/  @!P5 IMAD.MOV.U32 R104, RZ, RZ, R27 ;  /* 0x000000ffff68d224 */ /* 0x004fe400078e001b */
[----:B------:R-:W-:Y:S01]  /*bd60*/  @!P5 IMAD.MOV.U32 R105, RZ, RZ, R28 ;  /* 0x000000ffff69d224 */ /* 0x000fe200078e001c */
[----:B------:R-:W-:Y:S01]  /*bd70*/  SGXT.U32 R118, R118, 0x1 ;  /* 0x000000017676781a */ /* 0x000fe20000000000 */
[----:B------:R-:W2:Y:S03]  /*bd80*/  LDL R121, [R1+0x12c] ;  /* 0x00012c0001797983 */ /* 0x000ea60000100800 */
[----:B------:R-:W-:Y:S01]  /*bd90*/  LOP3.LUT R118, R118, 0x6, RZ, 0xfc, !PT ;  /* 0x0000000676767812 */ /* 0x000fe200078efcff */
[----:B------:R0:W2:Y:S03]  /*bda0*/  @!P5 LDG.E.U8 R163, desc[UR20][R104.64] ;  /* 0x0000001468a3d981 */ /* 0x0000a6000c1e1100 */
[----:B------:R-:W-:-:S02]  /*bdb0*/  ISETP.GE.AND P4, PT, R118, UR22, PT ;  /* 0x0000001676007c0c */ /* 0x000fc4000bf86270 */
[--C-:B-1----:R-:W-:Y:S02]  /*bdc0*/  SHF.R.U32.HI R118, RZ, 0x7, R119.reuse ;  /* 0x00000007ff767819 */ /* 0x102fe40000011677 */
[----:B------:R-:W-:-:S04]  /*bdd0*/  SHF.R.U32.HI R119, RZ, 0x7, R119 ;  /* 0x00000007ff777819 */ /* 0x000fc80000011677 */
[----:B------:R-:W-:-:S04]  /*bde0*/  SGXT.U32 R119, R119, 0x1 ;  /* 0x000000017777781a */ /* 0x000fc80000000000 */
[----:B------:R-:W-:-:S04]  /*bdf0*/  LOP3.LUT R119, R119, 0x8, RZ, 0xfc, !PT ;  /* 0x0000000877777812 */ /* 0x000fc800078efcff */
[----:B------:R-:W-:Y:S02]  /*be00*/  ISETP.GE.AND P3, PT, R119, UR22, PT ;  /* 0x0000001677007c0c */ /* 0x000fe4000bf66270 */
[----:B------:R-:W1:Y:S01]  /*be10*/  S2R R119, SR_TID.X ;  /* 0x0000000000777919 */ /* 0x000e620000002100 */
[----:B------:R-:W-:-:S04]  /*be20*/  SGXT.U32 R118, R118, 0x1 ;  /* 0x000000017676781a */ /* 0x000fc80000000000 */
[----:B------:R-:W-:-:S04]  /*be30*/  LOP3.LUT R118, R118, 0xa, RZ, 0xfc, !PT ;  /* 0x0000000a76767812 */ /* 0x000fc800078efcff */
[----:B------:R-:W-:Y:S02]  /*be40*/  ISETP.GE.AND P0, PT, R118, UR22, PT ;  /* 0x0000001676007c0c */ /* 0x000fe4000bf06270 */
[----:B-1----:R-:W-:-:S04]  /*be50*/  SHF.R.U32.HI R118, RZ, 0x7, R119 ;  /* 0x00000007ff767819 */ /* 0x002fc80000011677 */
[----:B------:R-:W-:-:S04]  /*be60*/  SGXT.U32 R118, R118, 0x1 ;  /* 0x000000017676781a */ /* 0x000fc80000000000 */
[----:B------:R-:W-:-:S04]  /*be70*/  LOP3.LUT R118, R118, 0xe, RZ, 0xfc, !PT ;  /* 0x0000000e76767812 */ /* 0x000fc800078efcff */
[----:B------:R-:W-:Y:S02]  /*be80*/  ISETP.GE.AND P5, PT, R118, UR22, PT ;  /* 0x0000001676007c0c */ /* 0x000fe4000bfa6270 */
[----:B------:R-:W1:Y:S01]  /*be90*/  S2R R118, SR_TID.X ;  /* 0x0000000000767919 */ /* 0x000e620000002100 */
[----:B----4-:R-:W-:Y:S01]  /*bea0*/  PRMT R0, RZ, 0x7610, R0 ;  /* 0x00007610ff007816 */ /* 0x010fe20000000000 */
[----:B0-----:R-:W-:Y:S01]  /*beb0*/  @!P2 IMAD.MOV.U32 R104, RZ, RZ, R53 ;  /* 0x000000ffff68a224 */ /* 0x001fe200078e0035 */
[----:B------:R-:W-:-:S04]  /*bec0*/  PRMT R147, RZ, 0x7610, R147 ;  /* 0x00007610ff937816 */ /* 0x000fc80000000093 */
[----:B------:R-:W4:Y:S01]  /*bed0*/  @!P4 LDG.E.U8 R0, desc[UR20][R78.64] ;  /* 0x000000144e00c981 */ /* 0x000f22000c1e1100 */
[----:B------:R-:W-:Y:S01]  /*bee0*/  @!P2 IMAD.MOV.U32 R105, RZ, RZ, R54 ;  /* 0x000000ffff69a224 */ /* 0x000fe200078e0036 */
[----:B------:R-:W-:-:S04]  /*bef0*/  PRMT R120, RZ, 0x7610, R120 ;  /* 0x00007610ff787816 */ /* 0x000fc80000000078 */
[----:B------:R0:W2:Y:S01]  /*bf00*/  @!P2 LDG.E.U8 R147, desc[UR20][R104.64] ;  /* 0x000000146893a981 */ /* 0x0000a2000c1e1100 */
[----:B-1----:R-:W-:-:S04]  /*bf10*/  SHF.R.U32.HI R3, RZ, 0x7, R118 ;  /* 0x00000007ff037819 */ /* 0x002fc80000011676 */
[----:B------:R-:W-:-:S04]  /*bf20*/  SGXT.U32 R3, R3, 0x1 ;  /* 0x000000010303781a */ /* 0x000fc80000000000 */
[----:B------:R-:W-:-:S04]  /*bf30*/  LOP3.LUT R3, R3, 0x10, RZ, 0xfc, !PT ;  /* 0x0000001003037812 */ /* 0x000fc800078efcff */
[----:B------:R-:W-:Y:S02]  /*bf40*/  ISETP.GE.AND P4, PT, R3, UR22, PT ;  /* 0x0000001603007c0c */ /* 0x000fe4000bf86270 */
[--C-:B------:R-:W-:Y:S02]  /*bf50*/  SHF.R.U32.HI R3, RZ, 0x7, R118.reuse ;  /* 0x00000007ff037819 */ /* 0x100fe40000011676 */
[----:B------:R-:W-:Y:S01]  /*bf60*/  SHF.R.U32.HI R118, RZ, 0x7, R118 ;  /* 0x00000007ff767819 */ /* 0x000fe20000011676 */
[----:B0-----:R-:W-:-:S03]  /*bf70*/  @!P3 IMAD.MOV.U32 R104, RZ, RZ, R2 ;  /* 0x000000ffff68b224 */ /* 0x001fc600078e0002 */
[----:B------:R-:W-:Y:S01]  /*bf80*/  SGXT.U32 R118, R118, 0x1 ;  /* 0x000000017676781a */ /* 0x000fe20000000000 */
[----:B------:R-:W-:-:S03]  /*bf90*/  @!P3 IMAD.MOV.U32 R105, RZ, RZ, R4 ;  /* 0x000000ffff69b224 */ /* 0x000fc600078e0004 */
[----:B------:R-:W-:Y:S02]  /*bfa0*/  LOP3.LUT R118, R118, 0x12, RZ, 0xfc, !PT ;  /* 0x0000001276767812 */ /* 0x000fe400078efcff */
[----:B------:R0:W2:Y:S02]  /*bfb0*/  @!P3 LDG.E.U8 R120, desc[UR20][R104.64] ;  /* 0x000000146878b981 */ /* 0x0000a4000c1e1100 */
[----:B------:R-:W-:Y:S02]  /*bfc0*/  ISETP.GE.AND P3, PT, R118, UR22, PT ;  /* 0x0000001676007c0c */ /* 0x000fe4000bf66270 */
[----:B------:R-:W1:Y:S01]  /*bfd0*/  S2R R118, SR_TID.X ;  /* 0x0000000000767919 */ /* 0x000e620000002100 */
[----:B------:R-:W-:-:S04]  /*bfe0*/  SHF.R.U32.HI R119, RZ, 0x7, R119 ;  /* 0x00000007ff777819 */ /* 0x000fc80000011677 */
[----:B------:R-:W-:Y:S02]  /*bff0*/  SGXT.U32 R119, R119, 0x1 ;  /* 0x000000017777781a */ /* 0x000fe40000000000 */
[----:B------:R-:W-:Y:S02]  /*c000*/  SGXT.U32 R3, R3, 0x1 ;  /* 0x000000010303781a */ /* 0x000fe40000000000 */
[----:B------:R-:W-:Y:S01]  /*c010*/  LOP3.LUT R119, R119, 0xc, RZ, 0xfc, !PT ;  /* 0x0000000c77777812 */ /* 0x000fe200078efcff */
[----:B0-----:R-:W-:Y:S01]  /*c020*/  @!P0 IMAD.MOV.U32 R104, RZ, RZ, R29 ;  /* 0x000000ffff688224 */ /* 0x001fe200078e001d */
[----:B------:R-:W-:Y:S01]  /*c030*/  PRMT R162, RZ, 0x7610, R162 ;  /* 0x00007610ffa27816 */ /* 0x000fe200000000a2 */
[----:B------:R-:W-:Y:S01]  /*c040*/  @!P0 IMAD.MOV.U32 R105, RZ, RZ, R31 ;  /* 0x000000ffff698224 */ /* 0x000fe200078e001f */
[----:B------:R-:W-:Y:S02]  /*c050*/  ISETP.GE.AND P2, PT, R119, UR22, PT ;  /* 0x0000001677007c0c */ /* 0x000fe4000bf46270 */
[----:B------:R-:W-:-:S02]  /*c060*/  LOP3.LUT R3, R3, 0x14, RZ, 0xfc, !PT ;  /* 0x0000001403037812 */ /* 0x000fc400078efcff */
[----:B------:R0:W2:Y:S02]  /*c070*/  @!P0 LDG.E.U8 R162, desc[UR20][R104.64] ;  /* 0x0000001468a28981 */ /* 0x0000a4000c1e1100 */
[----:B------:R-:W-:Y:S02]  /*c080*/  ISETP.GE.AND P0, PT, R3, UR22, PT ;  /* 0x0000001603007c0c */ /* 0x000fe4000bf06270 */
[----:B------:R-:W-:Y:S02]  /*c090*/  PRMT R146, RZ, 0x7610, R146 ;  /* 0x00007610ff927816 */ /* 0x000fe40000000092 */
[--C-:B-1----:R-:W-:Y:S02]  /*c0a0*/  SHF.R.U32.HI R3, RZ, 0x7, R118.reuse ;  /* 0x00000007ff037819 */ /* 0x102fe40000011676 */
        /* <DEDUP_REMOVED lines=8> */
[----:B------:R-:W-:Y:S02]  /*c130*/  SGXT.U32 R3, R3, 0x1 ;  /* 0x000000010303781a */ /* 0x000fe40000000000 */
[----:B------:R-:W-:Y:S01]  /*c140*/  PRMT R238, RZ, 0x7610, R238 ;  /* 0x00007610ffee7816 */ /* 0x000fe200000000ee */
[----:B0-----:R-:W-:-:S02]  /*c150*/  @!P5 IMAD.MOV.U32 R104, RZ, RZ, R80 ;  /* 0x000000ffff68d224 */ /* 0x001fc400078e0050 */
[----:B------:R-:W-:Y:S01]  /*c160*/  @!P5 IMAD.MOV.U32 R105, RZ, RZ, R82 ;  /* 0x000000ffff69d224 */ /* 0x000fe200078e0052 */
[----:B------:R-:W-:-:S04]  /*c170*/  LOP3.LUT R3, R3, 0x18, RZ, 0xfc, !PT ;  /* 0x0000001803037812 */ /* 0x000fc800078efcff */
[----:B------:R0:W2:Y:S01]  /*c180*/  @!P5 LDG.E.U8 R238, desc[UR20][R104.64] ;  /* 0x0000001468eed981 */ /* 0x0000a2000c1e1100 */
[----:B------:R-:W-:Y:S02]  /*c190*/  ISETP.GE.AND P5, PT, R3, UR22, PT ;  /* 0x0000001603007c0c */ /* 0x000fe4000bfa6270 */
[----:B------:R-:W-:Y:S01]  /*c1a0*/  PRMT R123, RZ, 0x7610, R123 ;  /* 0x00007610ff7b7816 */ /* 0x000fe2000000007b */
[----:B0-----:R-:W-:Y:S02]  /*c1b0*/  @!P4 IMAD.MOV.U32 R104, RZ, RZ, R5 ;  /* 0x000000ffff68c224 */ /* 0x001fe400078e0005 */
[----:B------:R-:W-:-:S05]  /*c1c0*/  @!P4 IMAD.MOV.U32 R105, RZ, RZ, R7 ;  /* 0x000000ffff69c224 */ /* 0x000fca00078e0007 */
[----:B------:R0:W2:Y:S01]  /*c1d0*/  @!P4 LDG.E.U8 R123, desc[UR20][R104.64] ;  /* 0x00000014687bc981 */ /* 0x0000a2000c1e1100 */
[----:B-1----:R-:W-:-:S04]  /*c1e0*/  SHF.R.U32.HI R3, RZ, 0x7, R118 ;  /* 0x00000007ff037819 */ /* 0x002fc80000011676 */
[----:B------:R-:W-:-:S04]  /*c1f0*/  SGXT.U32 R3, R3, 0x1 ;  /* 0x000000010303781a */ /* 0x000fc80000000000 */
[----:B------:R-:W-:-:S04]  /*c200*/  LOP3.LUT R3, R3, 0x1a, RZ, 0xfc, !PT ;  /* 0x0000001a03037812 */ /* 0x000fc800078efcff */
[----:B------:R-:W-:Y:S02]  /*c210*/  ISETP.GE.AND P4, PT, R3, UR22, PT ;  /* 0x0000001603007c0c */ /* 0x000fe4000bf86270 */
[--C-:B------:R-:W-:Y:S02]  /*c220*/  SHF.R.U32.HI R3, RZ, 0x7, R118.reuse ;  /* 0x00000007ff037819 */ /* 0x100fe40000011676 */
[----:B------:R-:W-:Y:S01]  /*c230*/  SHF.R.U32.HI R118, RZ, 0x7, R118 ;  /* 0x00000007ff767819 */ /* 0x000fe20000011676 */
[----:B0-----:R-:W-:Y:S01]  /*c240*/  @!P3 IMAD.MOV.U32 R104, RZ, RZ, R30 ;  /* 0x000000ffff68b224 */ /* 0x001fe200078e001e */
[----:B------:R-:W-:Y:S02]  /*c250*/  PRMT R161, RZ, 0x7610, R161 ;  /* 0x00007610ffa17816 */ /* 0x000fe400000000a1 */
        /* <DEDUP_REMOVED lines=14> */
[----:B0-----:R-:W-:Y:S01]  /*c340*/  @!P2 IMAD.MOV.U32 R104, RZ, RZ, R81 ;  /* 0x000000ffff68a224 */ /* 0x001fe200078e0051 */
[--C-:B-1----:R-:W-:Y:S02]  /*c350*/  SHF.R.U32.HI R3, RZ, 0x7, R118.reuse ;  /* 0x00000007ff037819 */ /* 0x102fe40000011676 */
[----:B------:R-:W-:Y:S01]  /*c360*/  SHF.R.U32.HI R118, RZ, 0x7, R118 ;  /* 0x00000007ff767819 */ /* 0x000fe20000011676 */
[----:B------:R-:W-:-:S03]  /*c370*/  @!P2 IMAD.MOV.U32 R105, RZ, RZ, R83 ;  /* 0x000000ffff69a224 */ /* 0x000fc600078e0053 */
[----:B------:R-:W-:Y:S02]  /*c380*/  SGXT.U32 R118, R118, 0x1 ;  /* 0x000000017676781a */ /* 0x000fe40000000000 */
[----:B------:R0:W2:Y:S02]  /*c390*/  @!P2 LDG.E.U8 R191, desc[UR20][R104.64] ;  /* 0x0000001468bfa981 */ /* 0x0000a4000c1e1100 */
[----:B------:R-:W-:-:S04]  /*c3a0*/  LOP3.LUT R118, R118, 0x20, RZ, 0xfc, !PT ;  /* 0x0000002076767812 */ /* 0x000fc800078efcff */
[----:B------:R-:W-:Y:S02]  /*c3b0*/  ISETP.GE.AND P2, PT, R118, UR22, PT ;  /* 0x0000001676007c0c */ /* 0x000fe4000bf46270 */
[----:B------:R-:W1:Y:S01]  /*c3c0*/  S2R R118, SR_TID.X ;  /* 0x0000000000767919 */ /* 0x000e620000002100 */
[----:B------:R-:W-:Y:S01]  /*c3d0*/  SGXT.U32 R3, R3, 0x1 ;  /* 0x000000010303781a */ /* 0x000fe20000000000 */
[----:B0-----:R-:W-:Y:S01]  /*c3e0*/  @!P5 IMAD.MOV.U32 R104, RZ, RZ, R6 ;  /* 0x000000ffff68d224 */ /* 0x001fe200078e0006 */
[----:B------:R-:W-:Y:S01]  /*c3f0*/  PRMT R122, RZ, 0x7610, R122 ;  /* 0x00007610ff7a7816 */ /* 0x000fe2000000007a */
        /* <DEDUP_REMOVED lines=23> */
[----:B------:R-:W-:Y:S02]  /*c570*/  PRMT R190, RZ, 0x7610, R190 ;  /* 0x00007610ffbe7816 */ /* 0x000fe400000000be */
[----:B------:R-:W-:-:S04]  /*c580*/  LOP3.LUT R3, R3, 0x28, RZ, 0xfc, !PT ;  /* 0x0000002803037812 */ /* 0x000fc800078efcff */
[----:B------:R-:W2:Y:S01]  /*c590*/  @!P0 LDG.E.U8 R190, desc[UR20][R84.64] ;  /* 0x0000001454be8981 */ /* 0x000ea2000c1e1100 */
[----:B------:R-:W-:Y:S01]  /*c5a0*/  ISETP.GE.AND P0, PT, R3, UR22, PT ;  /* 0x0000001603007c0c */ /* 0x000fe2000bf06270 */
[----:B0-----:R-:W-:Y:S01]  /*c5b0*/  @!P2 IMAD.MOV.U32 R104, RZ, RZ, R9 ;  /* 0x000000ffff68a224 */ /* 0x001fe200078e0009 */
[----:B------:R-:W-:Y:S01]  /*c5c0*/  PRMT R125, RZ, 0x7610, R125 ;  /* 0x00007610ff7d7816 */ /* 0x000fe2000000007d */
[----:B------:R-:W-:-:S05]  /*c5d0*/  @!P2 IMAD.MOV.U32 R105, RZ, RZ, R11 ;  /* 0x000000ffff69a224 */ /* 0x000fca00078e000b */
[----:B------:R0:W2:Y:S01]  /*c5e0*/  @!P2 LDG.E.U8 R125, desc[UR20][R104.64] ;  /* 0x00000014687da981 */ /* 0x0000a2000c1e1100 */
[--C-:B-1----:R-:W-:Y:S02]  /*c5f0*/  SHF.R.U32.HI R3, RZ, 0x7, R118.reuse ;  /* 0x00000007ff037819 */ /* 0x102fe40000011676 */
[----:B------:R-:W-:-:S04]  /*c600*/  SHF.R.U32.HI R118, RZ, 0x7, R118 ;  /* 0x00000007ff767819 */ /* 0x000fc80000011676 */
[----:B------:R-:W-:-:S04]  /*c610*/  SGXT.U32 R118, R118, 0x1 ;  /* 0x000000017676781a */ /* 0x000fc80000000000 */
        /* <DEDUP_REMOVED lines=169> */
[----:B------:R-:W-:Y:S01]  /*d0b0*/  PRMT R131, RZ, 0x7610, R131 ;  /* 0x00007610ff837816 */ /* 0x000fe20000000083 */
[----:B0-----:R-:W-:Y:S02]  /*d0c0*/  @!P5 IMAD.MOV.U32 R104, RZ, RZ, R25 ;  /* 0x000000ffff68d224 */ /* 0x001fe400078e0019 */
[----:B------:R-:W-:Y:S01]  /*d0d0*/  @!P5 IMAD.MOV.U32 R105, RZ, RZ, R26 ;  /* 0x000000ffff69d224 */ /* 0x000fe200078e001a */
[----:B------:R-:W-:Y:S02]  /*d0e0*/  SGXT.U32 R3, R3, 0x1 ;  /* 0x000000010303781a */ /* 0x000fe40000000000 */
[----:B------:R-:W-:Y:S02]  /*d0f0*/  PRMT R139, RZ, 0x7610, R139 ;  /* 0x00007610ff8b7816 */ /* 0x000fe4000000008b */
[----:B------:R0:W2:Y:S01]  /*d100*/  @!P5 LDG.E.U8 R131, desc[UR20][R104.64] ;  /* 0x000000146883d981 */ /* 0x0000a2000c1e1100 */
[----:B------:R-:W-:-:S02]  /*d110*/  LOP3.LUT R3, R3, 0x78, RZ, 0xfc, !PT ;  /* 0x0000007803037812 */ /* 0x000fc400078efcff */
[----:B------:R-:W-:Y:S02]  /*d120*/  PRMT R169, RZ, 0x7610, R169 ;  /* 0x00007610ffa97816 */ /* 0x000fe400000000a9 */
[----:B------:R-:W-:Y:S01]  /*d130*/  ISETP.GE.AND P5, PT, R3, UR22, PT ;  /* 0x0000001603007c0c */ /* 0x000fe2000bfa6270 */
[----:B0-----:R-:W-:Y:S02]  /*d140*/  @!P4 IMAD.MOV.U32 R104, RZ, RZ, R69 ;  /* 0x000000ffff68c224 */ /* 0x001fe400078e0045 */
[----:B------:R-:W-:-:S05]  /*d150*/  @!P4 IMAD.MOV.U32 R105, RZ, RZ, R71 ;  /* 0x000000ffff69c224 */ /* 0x000fca00078e0047 */
[----:B------:R0:W2:Y:S01]  /*d160*/  @!P4 LDG.E.U8 R139, desc[UR20][R104.64] ;  /* 0x00000014688bc981 */ /* 0x0000a2000c1e1100 */
[----:B------:R-:W-:Y:S02]  /*d170*/  PRMT R166, RZ, 0x7610, R166 ;  /* 0x00007610ffa67816 */ /* 0x000fe400000000a6 */
[----:B-1----:R-:W-:Y:S01]  /*d180*/  SHF.R.U32.HI R3, RZ, 0x7, R118 ;  /* 0x00000007ff037819 */ /* 0x002fe20000011676 */
[----:B0-----:R-:W-:Y:S02]  /*d190*/  @!P3 IMAD.MOV.U32 R104, RZ, RZ, R93 ;  /* 0x000000ffff68b224 */ /* 0x001fe400078e005d */
[----:B------:R-:W-:Y:S01]  /*d1a0*/  @!P3 IMAD.MOV.U32 R105, RZ, RZ, R95 ;  /* 0x000000ffff69b224 */ /* 0x000fe200078e005f */
[----:B------:R-:W-:-:S04]  /*d1b0*/  SGXT.U32 R3, R3, 0x1 ;  /* 0x000000010303781a */ /* 0x000fc80000000000 */
[----:B------:R0:W2:Y:S01]  /*d1c0*/  @!P3 LDG.E.U8 R169, desc[UR20][R104.64] ;  /* 0x0000001468a9b981 */ /* 0x0000a2000c1e1100 */
[----:B------:R-:W-:Y:S01]  /*d1d0*/  LOP3.LUT R3, R3, 0x4a, RZ, 0xfc, !PT ;  /* 0x0000004a03037812 */ /* 0x000fe200078efcff */
[----:B0-----:R-:W-:Y:S02]  /*d1e0*/  @!P0 IMAD.MOV.U32 R104, RZ, RZ, R174 ;  /* 0x000000ffff688224 */ /* 0x001fe400078e00ae */
[----:B------:R-:W-:-:S05]  /*d1f0*/  @!P0 IMAD.MOV.U32 R105, RZ, RZ, R172 ;  /* 0x000000ffff698224 */ /* 0x000fca00078e00ac */
[----:B------:R0:W2:Y:S01]  /*d200*/  @!P0 LDG.E.U8 R166, desc[UR20][R104.64] ;  /* 0x0000001468a68981 */ /* 0x0000a2000c1e1100 */
[----:B------:R-:W-:Y:S02]  /*d210*/  ISETP.GE.AND P0, PT, R3, UR22, PT ;  /* 0x0000001603007c0c */ /* 0x000fe4000bf06270 */
[----:B------:R-:W-:Y:S02]  /*d220*/  SHF.R.U32.HI R3, RZ, 0x7, R118 ;  /* 0x00000007ff037819 */ /* 0x000fe40000011676 */
[----:B------:R-:W-:Y:S02]  /*d230*/  PRMT R165, RZ, 0x7610, R165 ;  /* 0x00007610ffa57816 */ /* 0x000fe400000000a5 */
[----:B------:R-:W-:Y:S01]  /*d240*/  SGXT.U32 R3, R3, 0x1 ;  /* 0x000000010303781a */ /* 0x000fe20000000000 */
[----:B0-----:R-:W-:Y:S02]  /*d250*/  @!P2 IMAD.MOV.U32 R104, RZ, RZ, R184 ;  /* 0x000000ffff68a224 */ /* 0x001fe400078e00b8 */
[----:B------:R-:W-:Y:S01]  /*d260*/  @!P2 IMAD.MOV.U32 R105, RZ, RZ, R183 ;  /* 0x000000ffff69a224 */ /* 0x000fe200078e00b7 */
[----:B------:R-:W-:-:S02]  /*d270*/  LOP3.LUT R3, R3, 0x4c, RZ, 0xfc, !PT ;  /* 0x0000004c03037812 */ /* 0x000fc400078efcff */
[----:B------:R-:W-:Y:S02]  /*d280*/  PRMT R164, RZ, 0x7610, R164 ;  /* 0x00007610ffa47816 */ /* 0x000fe400000000a4 */
[----:B------:R0:W2:Y:S01]  /*d290*/  @!P2 LDG.E.U8 R165, desc[UR20][R104.64] ;  /* 0x0000001468a5a981 */ /* 0x0000a2000c1e1100 */
[----:B------:R-:W-:Y:S02]  /*d2a0*/  ISETP.GE.AND P2, PT, R3, UR22, PT ;  /* 0x0000001603007c0c */ /* 0x000fe4000bf46270 */
[----:B------:R-:W-:Y:S02]  /*d2b0*/  SHF.R.U32.HI R3, RZ, 0x7, R118 ;  /* 0x00000007ff037819 */ /* 0x000fe40000011676 */
[----:B------:R-:W-:Y:S01]  /*d2c0*/  PRMT R154, RZ, 0x7610, R154 ;  /* 0x00007610ff9a7816 */ /* 0x000fe2000000009a */
        /* <DEDUP_REMOVED lines=14> */
[----:B------:R-:W-:-:S04]  /*d3b0*/  LOP3.LUT R3, R3, 0x52, RZ, 0xfc, !PT ;  /* 0x0000005203037812 */ /* 0x000fc800078efcff */
[----:B------:R0:W2:Y:S01]  /*d3c0*/  @!P2 LDG.E.U8 R138, desc[UR20][R104.64] ;  /* 0x00000014688aa981 */ /* 0x0000a2000c1e1100 */
[----:B------:R-:W-:Y:S02]  /*d3d0*/  ISETP.GE.AND P2, PT, R3, UR22, PT ;  /* 0x0000001603007c0c */ /* 0x000fe4000bf46270 */
[----:B------:R-:W-:Y:S02]  /*d3e0*/  SHF.R.U32.HI R3, RZ, 0x7, R118 ;  /* 0x00000007ff037819 */ /* 0x000fe40000011676 */
[----:B------:R-:W-:Y:S02]  /*d3f0*/  PRMT R103, RZ, 0x7610, R103 ;  /* 0x00007610ff677816 */ /* 0x000fe40000000067 */
[----:B------:R-:W-:-:S04]  /*d400*/  SGXT.U32 R3, R3, 0x1 ;  /* 0x000000010303781a */ /* 0x000fc80000000000 */
[----:B------:R-:W-:Y:S01]  /*d410*/  LOP3.LUT R3, R3, 0x54, RZ, 0xfc, !PT ;  /* 0x0000005403037812 */ /* 0x000fe200078efcff */
[----:B------:R-:W2:Y:S03]  /*d420*/  @!P0 LDG.E.U8 R103, desc[UR20][R96.64] ;  /* 0x0000001460678981 */ /* 0x000ea6000c1e1100 */
[----:B------:R-:W-:Y:S02]  /*d430*/  ISETP.GE.AND P0, PT, R3, UR22, PT ;  /* 0x0000001603007c0c */ /* 0x000fe4000bf06270 */
        /* <DEDUP_REMOVED lines=8> */
[----:B------:R-:W-:Y:S02]  /*d4c0*/  SHF.R.U32.HI R3, RZ, 0x7, R118 ;  /* 0x00000007ff037819 */ /* 0x000fe40000011676 */
[----:B------:R-:W-:Y:S02]  /*d4d0*/  PRMT R137, RZ, 0x7610, R137 ;  /* 0x00007610ff897816 */ /* 0x000fe40000000089 */
[----:B------:R-:W-:Y:S01]  /*d4e0*/  SGXT.U32 R3, R3, 0x1 ;  /* 0x000000010303781a */ /* 0x000fe20000000000 */
[----:B0-----:R-:W-:-:S02]  /*d4f0*/  @!P0 IMAD.MOV.U32 R104, RZ, RZ, R73 ;  /* 0x000000ffff688224 */ /* 0x001fc400078e0049 */
        /* <DEDUP_REMOVED lines=46> */
[----:B------:R0:W3:Y:S01]  /*d7e0*/  @!P0 LDG.E.U8 R135, desc[UR20][R104.64] ;  /* 0x0000001468878981 */ /* 0x0000e2000c1e1100 */
[----:B------:R-:W-:Y:S02]  /*d7f0*/  ISETP.GE.AND P0, PT, R3, UR22, PT ;  /* 0x0000001603007c0c */ /* 0x000fe4000bf06270 */
[----:B------:R-:W-:Y:S02]  /*d800*/  SHF.R.U32.HI R3, RZ, 0x7, R118 ;  /* 0x00000007ff037819 */ /* 0x000fe40000011676 */
[----:B------:R-:W-:Y:S02]  /*d810*/  PRMT R114, RZ, 0x7610, R114 ;  /* 0x00007610ff727816 */ /* 0x000fe40000000072 */
[----:B------:R-:W-:Y:S01]  /*d820*/  SGXT.U32 R3, R3, 0x1 ;  /* 0x000000010303781a */ /* 0x000fe20000000000 */
[----:B0-----:R-:W-:Y:S02]  /*d830*/  @!P2 IMAD.MOV.U32 R104, RZ, RZ, R171 ;  /* 0x000000ffff68a224 */ /* 0x001fe400078e00ab */
[----:B------:R-:W-:Y:S01]  /*d840*/  @!P2 IMAD.MOV.U32 R105, RZ, RZ, R170 ;  /* 0x000000ffff69a224 */ /* 0x000fe200078e00aa */
[----:B------:R-:W-:-:S04]  /*d850*/  LOP3.LUT R3, R3, 0x72, RZ, 0xfc, !PT ;  /* 0x0000007203037812 */ /* 0x000fc800078efcff */
[----:B------:R0:W3:Y:S01]  /*d860*/  @!P2 LDG.E.U8 R114, desc[UR20][R104.64] ;  /* 0x000000146872a981 */ /* 0x0000e2000c1e1100 */
[----:B------:R-:W-:Y:S02]  /*d870*/  ISETP.GE.AND P2, PT, R3, UR22, PT ;  /* 0x0000001603007c0c */ /* 0x000fe4000bf46270 */
[----:B------:R-:W-:-:S04]  /*d880*/  SHF.R.U32.HI R3, RZ, 0x7, R118 ;  /* 0x00000007ff037819 */ /* 0x000fc80000011676 */
[----:B------:R-:W-:-:S04]  /*d890*/  SGXT.U32 R3, R3, 0x1 ;  /* 0x000000010303781a */ /* 0x000fc80000000000 */
[----:B------:R-:W-:-:S04]  /*d8a0*/  LOP3.LUT R3, R3, 0x7a, RZ, 0xfc, !PT ;  /* 0x0000007a03037812 */ /* 0x000fc800078efcff */
[----:B------:R-:W-:Y:S02]  /*d8b0*/  ISETP.GE.AND P3, PT, R3, UR22, PT ;  /* 0x0000001603007c0c */ /* 0x000fe4000bf66270 */
[----:B------:R-:W-:Y:S01]  /*d8c0*/  SHF.R.U32.HI R3, RZ, 0x7, R118 ;  /* 0x00000007ff037819 */ /* 0x000fe20000011676 */
[----:B0-----:R-:W-:Y:S01]  /*d8d0*/  @!P0 IMAD.MOV.U32 R104, RZ, RZ, R176 ;  /* 0x000000ffff688224 */ /* 0x001fe200078e00b0 */
[----:B------:R-:W-:Y:S02]  /*d8e0*/  PRMT R150, RZ, 0x7610, R150 ;  /* 0x00007610ff967816 */ /* 0x000fe40000000096 */
[----:B------:R-:W-:Y:S01]  /*d8f0*/  SGXT.U32 R3, R3, 0x1 ;  /* 0x000000010303781a */ /* 0x000fe20000000000 */
[----:B------:R-:W-:-:S03]  /*d900*/  @!P0 IMAD.MOV.U32 R105, RZ, RZ, R175 ;  /* 0x000000ffff698224 */ /* 0x000fc600078e00af */
[----:B------:R-:W-:Y:S02]  /*d910*/  LOP3.LUT R3, R3, 0x6c, RZ, 0xfc, !PT ;  /* 0x0000006c03037812 */ /* 0x000fe400078efcff */
[----:B------:R0:W3:Y:S02]  /*d920*/  @!P0 LDG.E.U8 R150, desc[UR20][R104.64] ;  /* 0x0000001468968981 */ /* 0x0000e4000c1e1100 */
[----:B------:R-:W-:Y:S02]  /*d930*/  ISETP.GE.AND P0, PT, R3, UR22, PT ;  /* 0x0000001603007c0c */ /* 0x000fe4000bf06270 */
[----:B------:R-:W-:Y:S02]  /*d940*/  SHF.R.U32.HI R3, RZ, 0x7, R118 ;  /* 0x00000007ff037819 */ /* 0x000fe40000011676 */
[----:B------:R-:W-:Y:S02]  /*d950*/  PRMT R149, RZ, 0x7610, R149 ;  /* 0x00007610ff957816 */ /* 0x000fe40000000095 */
[----:B------:R-:W-:Y:S01]  /*d960*/  SGXT.U32 R3, R3, 0x1 ;  /* 0x000000010303781a */ /* 0x000fe20000000000 */
[----:B0-----:R-:W-:-:S02]  /*d970*/  @!P2 IMAD.MOV.U32 R104, RZ, RZ, R187 ;  /* 0x000000ffff68a224 */ /* 0x001fc400078e00bb */
[----:B------:R-:W-:Y:S01]  /*d980*/  @!P2 IMAD.MOV.U32 R105, RZ, RZ, R186 ;  /* 0x000000ffff69a224 */ /* 0x000fe200078e00ba */
[----:B------:R-:W-:Y:S02]  /*d990*/  LOP3.LUT R3, R3, 0x6e, RZ, 0xfc, !PT ;  /* 0x0000006e03037812 */ /* 0x000fe400078efcff */
[----:B------:R-:W-:Y:S02]  /*d9a0*/  PRMT R148, RZ, 0x7610, R148 ;  /* 0x00007610ff947816 */ /* 0x000fe40000000094 */
[----:B------:R0:W3:Y:S01]  /*d9b0*/  @!P2 LDG.E.U8 R149, desc[UR20][R104.64] ;  /* 0x000000146895a981 */ /* 0x0000e2000c1e1100 */
[----:B------:R-:W-:Y:S02]  /*d9c0*/  ISETP.GE.AND P2, PT, R3, UR22, PT ;  /* 0x0000001603007c0c */ /* 0x000fe4000bf46270 */
[----:B------:R-:W-:Y:S01]  /*d9d0*/  PRMT R134, RZ, 0x7610, R134 ;  /* 0x00007610ff867816 */ /* 0x000fe20000000086 */
[----:B0-----:R-:W-:Y:S02]  /*d9e0*/  @!P3 IMAD.MOV.U32 R104, RZ, RZ, R197 ;  /* 0x000000ffff68b224 */ /* 0x001fe400078e00c5 */
[----:B------:R-:W-:-:S05]  /*d9f0*/  @!P3 IMAD.MOV.U32 R105, RZ, RZ, R196 ;  /* 0x000000ffff69b224 */ /* 0x000fca00078e00c4 */
[----:B------:R0:W3:Y:S01]  /*da00*/  @!P3 LDG.E.U8 R148, desc[UR20][R104.64] ;  /* 0x000000146894b981 */ /* 0x0000e2000c1e1100 */
[----:B------:R-:W-:Y:S01]  /*da10*/  PRMT R113, RZ, 0x7610, R113 ;  /* 0x00007610ff717816 */ /* 0x000fe20000000071 */
[----:B0-----:R-:W-:Y:S02]  /*da20*/  @!P0 IMAD.MOV.U32 R104, RZ, RZ, R179 ;  /* 0x000000ffff688224 */ /* 0x001fe400078e00b3 */
[----:B------:R-:W-:-:S05]  /*da30*/  @!P0 IMAD.MOV.U32 R105, RZ, RZ, R177 ;  /* 0x000000ffff698224 */ /* 0x000fca00078e00b1 */
[----:B------:R0:W3:Y:S02]  /*da40*/  @!P0 LDG.E.U8 R134, desc[UR20][R104.64] ;  /* 0x0000001468868981 */ /* 0x0000e4000c1e1100 */
[----:B0-----:R-:W-:Y:S02]  /*da50*/  @!P2 IMAD.MOV.U32 R104, RZ, RZ, R182 ;  /* 0x000000ffff68a224 */ /* 0x001fe400078e00b6 */
[----:B------:R-:W-:-:S05]  /*da60*/  @!P2 IMAD.MOV.U32 R105, RZ, RZ, R180 ;  /* 0x000000ffff69a224 */ /* 0x000fca00078e00b4 */
[----:B------:R0:W3:Y:S02]  /*da70*/  @!P2 LDG.E.U8 R113, desc[UR20][R104.64] ;  /* 0x000000146871a981 */ /* 0x0000e4000c1e1100 */
[----:B0-----:R-:W0:Y:S01]  /*da80*/  S2R R105, SR_TID.X ;  /* 0x0000000000697919 */ /* 0x001e220000002100 */
[----:B------:R-:W-:Y:S02]  /*da90*/  SHF.R.U32.HI R3, RZ, 0x7, R118 ;  /* 0x00000007ff037819 */ /* 0x000fe40000011676 */
[----:B------:R-:W-:Y:S01]  /*daa0*/  PRMT R133, RZ, 0x7610, R133 ;  /* 0x00007610ff857816 */ /* 0x000fe20000000085 */
[----:B------:R-:W3:Y:S01]  /*dab0*/  LDL R118, [R1+0x130] ;  /* 0x0001300001767983 */ /* 0x000ee20000100800 */
[----:B------:R-:W-:-:S04]  /*dac0*/  SGXT.U32 R3, R3, 0x1 ;  /* 0x000000010303781a */ /* 0x000fc80000000000 */
[----:B------:R-:W-:-:S04]  /*dad0*/  LOP3.LUT R3, R3, 0x74, RZ, 0xfc, !PT ;  /* 0x0000007403037812 */ /* 0x000fc800078efcff */
[----:B------:R-:W-:Y:S02]  /*dae0*/  ISETP.GE.AND P0, PT, R3, UR22, PT ;  /* 0x0000001603007c0c */ /* 0x000fe4000bf06270 */
[----:B------:R-:W-:Y:S01]  /*daf0*/  PRMT R112, RZ, 0x7610, R112 ;  /* 0x00007610ff707816 */ /* 0x000fe20000000070 */
[----:B------:R-:W3:Y:S01]  /*db00*/  LDL R3, [R1+0x134] ;  /* 0x0001340001037983 */ /* 0x000ee20000100800 */
[----:B0-----:R-:W-:-:S04]  /*db10*/  SHF.R.U32.HI R105, RZ, 0x7, R105 ;  /* 0x00000007ff697819 */ /* 0x001fc80000011669 */
[----:B------:R-:W-:-:S04]  /*db20*/  SGXT.U32 R105, R105, 0x1 ;  /* 0x000000016969781a */ /* 0x000fc80000000000 */
[----:B------:R-:W-:-:S04]  /*db30*/  LOP3.LUT R105, R105, 0x76, RZ, 0xfc, !PT ;  /* 0x0000007669697812 */ /* 0x000fc800078efcff */
[----:B------:R-:W-:Y:S01]  /*db40*/  ISETP.GE.AND P2, PT, R105, UR22, PT ;  /* 0x0000001669007c0c */ /* 0x000fe2000bf46270 */
[----:B------:R-:W-:Y:S02]  /*db50*/  @!P0 IMAD.MOV.U32 R104, RZ, RZ, R189 ;  /* 0x000000ffff688224 */ /* 0x000fe400078e00bd */
[----:B------:R-:W-:-:S05]  /*db60*/  @!P0 IMAD.MOV.U32 R105, RZ, RZ, R188 ;  /* 0x000000ffff698224 */ /* 0x000fca00078e00bc */
[----:B------:R0:W3:Y:S05]  /*db70*/  @!P0 LDG.E.U8 R133, desc[UR20][R104.64] ;  /* 0x0000001468858981 */ /* 0x0000ea000c1e1100 */
[----:B0-----:R-:W-:Y:S02]  /*db80*/  @!P2 IMAD.MOV.U32 R104, RZ, RZ, R193 ;  /* 0x000000ffff68a224 */ /* 0x001fe400078e00c1 */
[----:B------:R-:W-:-:S05]  /*db90*/  @!P2 IMAD.MOV.U32 R105, RZ, RZ, R192 ;  /* 0x000000ffff69a224 */ /* 0x000fca00078e00c0 */
[----:B------:R0:W3:Y:S02]  /*dba0*/  @!P2 LDG.E.U8 R112, desc[UR20][R104.64] ;  /* 0x000000146870a981 */ /* 0x0000e4000c1e1100 */
[----:B0-----:R-:W0:Y:S02]  /*dbb0*/  S2R R105, SR_TID.X ;  /* 0x0000000000697919 */ /* 0x001e240000002100 */
[----:B0-----:R-:W-:Y:S02]  /*dbc0*/  SHF.R.U32.HI R104, RZ, 0x7, R105 ;  /* 0x00000007ff687819 */ /* 0x001fe40000011669 */
[----:B------:R-:W3:Y:S01]  /*dbd0*/  LDL R105, [R1+0x128] ;  /* 0x0001280001697983 */ /* 0x000ee20000100800 */
[----:B------:R-:W0:Y:S01]  /*dbe0*/  S2R R119, SR_TID.X ;  /* 0x0000000000777919 */ /* 0x000e220000002100 */
[----:B------:R-:W-:-:S04]  /*dbf0*/  SGXT.U32 R104, R104, 0x1 ;  /* 0x000000016868781a */ /* 0x000fc80000000000 */
[----:B------:R-:W-:Y:S02]  /*dc00*/  LOP3.LUT R104, R104, 0x7e, RZ, 0xfc, !PT ;  /* 0x0000007e68687812 */ /* 0x000fe400078efcff */
[----:B0-----:R-:W-:-:S04]  /*dc10*/  SHF.R.U32.HI R119, RZ, 0x7, R119 ;  /* 0x00000007ff777819 */ /* 0x001fc80000011677 */
[----:B------:R-:W-:-:S04]  /*dc20*/  SGXT.U32 R119, R119, 0x1 ;  /* 0x000000017777781a */ /* 0x000fc80000000000 */
[----:B------:R-:W-:-:S04]  /*dc30*/  LOP3.LUT R119, R119, 0x7c, RZ, 0xfc, !PT ;  /* 0x0000007c77777812 */ /* 0x000fc800078efcff */
[----:B------:R-:W-:Y:S02]  /*dc40*/  ISETP.GE.AND P0, PT, R119, UR22, PT ;  /* 0x0000001677007c0c */ /* 0x000fe4000bf06270 */
[----:B------:R-:W0:Y:S01]  /*dc50*/  S2R R119, SR_TID.X ;  /* 0x0000000000777919 */ /* 0x000e220000002100 */
[----:B------:R-:W-:Y:S02]  /*dc60*/  ISETP.GE.AND P2, PT, R104, UR22, PT ;  /* 0x0000001668007c0c */ /* 0x000fe4000bf46270 */
[----:B------:R-:W-:Y:S02]  /*dc70*/  PRMT R132, RZ, 0x7610, R132 ;  /* 0x00007610ff847816 */ /* 0x000fe40000000084 */
[----:B------:R-:W-:-:S06]  /*dc80*/  PRMT R111, RZ, 0x7610, R111 ;  /* 0x00007610ff6f7816 */ /* 0x000fcc000000006f */
[----:B--2---:R-:W-:Y:S01]  /*dc90*/  @!P0 IMAD.MOV.U32 R104, RZ, RZ, R121 ;  /* 0x000000ffff688224 */ /* 0x004fe200078e0079 */
[----:B------:R-:W-:Y:S01]  /*dca0*/  PRMT R110, RZ, 0x7610, R110 ;  /* 0x00007610ff6e7816 */ /* 0x000fe2000000006e */
[----:B------:R-:W2:Y:S01]  /*dcb0*/  LDL R121, [R1+0x2c] ;  /* 0x00002c0001797983 */ /* 0x000ea20000100800 */
[----:B0-----:R-:W-:Y:S02]  /*dcc0*/  LOP3.LUT R119, R119, 0x7f, RZ, 0xc0, !PT ;  /* 0x0000007f77777812 */ /* 0x001fe400078ec0ff */
[----:B------:R-:W-:Y:S02]  /*dcd0*/  PRMT R109, RZ, 0x7610, R109 ;  /* 0x00007610ff6d7816 */ /* 0x000fe4000000006d */
[----:B------:R-:W-:Y:S02]  /*dce0*/  PRMT R108, RZ, 0x7610, R108 ;  /* 0x00007610ff6c7816 */ /* 0x000fe4000000006c */
[----:B------:R-:W-:Y:S02]  /*dcf0*/  PRMT R107, RZ, 0x7610, R107 ;  /* 0x00007610ff6b7816 */ /* 0x000fe4000000006b */
[----:B------:R-:W-:Y:S01]  /*dd00*/  PRMT R106, RZ, 0x7610, R106 ;  /* 0x00007610ff6a7816 */ /* 0x000fe2000000006a */
[----:B---3--:R0:W3:Y:S02]  /*dd10*/  @!P0 LDG.E.U8 R132, desc[UR20][R104.64] ;  /* 0x0000001468848981 */ /* 0x0080e4000c1e1100 */
[----:B0-----:R-:W-:-:S02]  /*dd20*/  @!P2 IMAD.MOV.U32 R104, RZ, RZ, R3 ;  /* 0x000000ffff68a224 */ /* 0x001fc400078e0003 */
[----:B------:R-:W-:Y:S01]  /*dd30*/  @!P2 IMAD.MOV.U32 R105, RZ, RZ, R118 ;  /* 0x000000ffff69a224 */ /* 0x000fe200078e0076 */
[----:B------:R-:W-:Y:S01]  /*dd40*/  ISETP.GE.AND P0, PT, R119, UR22, PT ;  /* 0x0000001677007c0c */ /* 0x000fe2000bf06270 */
[----:B------:R-:W2:Y:S04]  /*dd50*/  LDL R3, [R1+0x6c] ;  /* 0x00006c0001037983 */ /* 0x000ea80000100800 */
[----:B------:R0:W2:Y:S01]  /*dd60*/  @!P2 LDG.E.U8 R111, desc[UR20][R104.64] ;  /* 0x00000014686fa981 */ /* 0x0000a2000c1e1100 */
[----:B------:R-:W-:Y:S07]  /*dd70*/  BAR.SYNC.DEFER_BLOCKING 0x0 ;  /* 0x0000000000007b1d */ /* 0x000fee0000010000 */
[----:B0-----:R-:W-:-:S02]  /*dd80*/  @!P0 IMAD.MOV.U32 R104, RZ, RZ, R199 ;  /* 0x000000ffff688224 */ /* 0x001fc400078e00c7 */
[----:B------:R-:W-:-:S05]  /*dd90*/  @!P0 IMAD.MOV.U32 R105, RZ, RZ, R198 ;  /* 0x000000ffff698224 */ /* 0x000fca00078e00c6 */
[----:B------:R0:W2:Y:S02]  /*dda0*/  @!P0 LDG.E.U8 R110, desc[UR20][R104.64] ;  /* 0x00000014686e8981 */ /* 0x0000a4000c1e1100 */
[----:B0-----:R-:W-:Y:S02]  /*ddb0*/  @!P0 IMAD.MOV.U32 R104, RZ, RZ, R207 ;  /* 0x000000ffff688224 */ /* 0x001fe400078e00cf */
[----:B------:R-:W-:-:S05]  /*ddc0*/  @!P0 IMAD.MOV.U32 R105, RZ, RZ, R206 ;  /* 0x000000ffff698224 */ /* 0x000fca00078e00ce */
[----:B------:R0:W2:Y:S02]  /*ddd0*/  @!P0 LDG.E.U8 R109, desc[UR20][R104.64] ;  /* 0x00000014686d8981 */ /* 0x0000a4000c1e1100 */
[----:B0-----:R-:W-:Y:S02]  /*dde0*/  @!P0 IMAD.MOV.U32 R104, RZ, RZ, R215 ;  /* 0x000000ffff688224 */ /* 0x001fe400078e00d7 */
[----:B------:R-:W-:-:S05]  /*ddf0*/  @!P0 IMAD.MOV.U32 R105, RZ, RZ, R214 ;  /* 0x000000ffff698224 */ /* 0x000fca00078e00d6 */
[----:B------:R0:W2:Y:S02]  /*de00*/  @!P0 LDG.E.U8 R108, desc[UR20][R104.64] ;  /* 0x00000014686c8981 */ /* 0x0000a4000c1e1100 */
[----:B0-----:R-:W-:Y:S02]  /*de10*/  @!P0 IMAD.MOV.U32 R104, RZ, RZ, R223 ;  /* 0x000000ffff688224 */ /* 0x001fe400078e00df */
[----:B------:R-:W-:-:S05]  /*de20*/  @!P0 IMAD.MOV.U32 R105, RZ, RZ, R222 ;  /* 0x000000ffff698224 */ /* 0x000fca00078e00de */
[----:B------:R0:W2:Y:S01]  /*de30*/  @!P0 LDG.E.U8 R107, desc[UR20][R104.64] ;  /* 0x00000014686b8981 */ /* 0x0000a2000c1e1100 */
[----:B------:R-:W-:Y:S02]  /*de40*/  @!P0 IMAD.MOV.U32 R118, RZ, RZ, R240 ;  /* 0x000000ffff768224 */ /* 0x000fe400078e00f0 */
[----:B------:R-:W-:Y:S02]  /*de50*/  @!P0 IMAD.MOV.U32 R119, RZ, RZ, R239 ;  /* 0x000000ffff778224 */ /* 0x000fe400078e00ef */
[----:B0-----:R-:W-:Y:S02]  /*de60*/  @!P0 IMAD.MOV.U32 R104, RZ, RZ, R231 ;  /* 0x000000ffff688224 */ /* 0x001fe400078e00e7 */
[----:B------:R-:W-:-:S05]  /*de70*/  @!P0 IMAD.MOV.U32 R105, RZ, RZ, R230 ;  /* 0x000000ffff698224 */ /* 0x000fca00078e00e6 */
[----:B------:R0:W2:Y:S02]  /*de80*/  @!P0 LDG.E.U8 R106, desc[UR20][R104.64] ;  /* 0x00000014686a8981 */ /* 0x0000a4000c1e1100 */
[----:B0-----:R-:W-:Y:S02]  /*de90*/  PRMT R105, RZ, 0x7610, R105 ;  /* 0x00007610ff697816 */ /* 0x001fe40000000069 */
[----:B------:R-:W-:-:S04]  /*dea0*/  PRMT R104, RZ, 0x7610, R104 ;  /* 0x00007610ff687816 */ /* 0x000fc80000000068 */
[----:B------:R0:W2:Y:S02]  /*deb0*/  @!P0 LDG.E.U8 R105, desc[UR20][R118.64] ;  /* 0x0000001476698981 */ /* 0x0000a4000c1e1100 */
[----:B0-----:R-:W-:Y:S02]  /*dec0*/  @!P0 IMAD.MOV.U32 R118, RZ, RZ, R248 ;  /* 0x000000ffff768224 */ /* 0x001fe400078e00f8 */
[----:B------:R-:W-:-:S05]  /*ded0*/  @!P0 IMAD.MOV.U32 R119, RZ, RZ, R247 ;  /* 0x000000ffff778224 */ /* 0x000fca00078e00f7 */
[----:B------:R0:W2:Y:S04]  /*dee0*/  @!P0 LDG.E.U8 R104, desc[UR20][R118.64] ;  /* 0x0000001476688981 */ /* 0x0000a8000c1e1100 */
[----:B------:R1:W-:Y:S04]  /*def0*/  STS.U8 [R102+UR9+0x8400], R120 ;  /* 0x0084007866007988 */ /* 0x0003e80008000009 */
[----:B------:R-:W0:Y:S04]  /*df00*/  LDL R118, [R1+0x8] ;  /* 0x0000080001767983 */ /* 0x000e280000100800 */
[----:B------:R-:W0:Y:S04]  /*df10*/  LDL R119, [R1+0xc] ;  /* 0x00000c0001777983 */ /* 0x000e280000100800 */
[----:B-1----:R-:W2:Y:S04]  /*df20*/  LDL R120, [R1+0x28] ;  /* 0x0000280001787983 */ /* 0x002ea80000100800 */
[----:B------:R1:W-:Y:S02]  /*df30*/  STS.U8 [R102+UR9+0x8000], R117 ;  /* 0x0080007566007988 */ /* 0x0003e40008000009 */
[----:B-1----:R-:W-:-:S02]  /*df40*/  PRMT R117, RZ, 0x7610, R117 ;  /* 0x00007610ff757816 */ /* 0x002fc40000000075 */
[----:B------:R1:W-:Y:S04]  /*df50*/  STS.U8 [R102+UR9+0x8800], R123 ;  /* 0x0088007b66007988 */ /* 0x0003e80008000009 */
[----:B-1----:R-:W3:Y:S01]  /*df60*/  LDL R123, [R1+0x68] ;  /* 0x00006800017b7983 */ /* 0x002ee20000100800 */
[----:B0-----:R-:W-:-:S04]  /*df70*/  @!P0 LOP3.LUT R119, R119, R118, RZ, 0x3c, !PT ;  /* 0x0000007677778212 */ /* 0x001fc800078e3cff */
[----:B------:R-:W-:Y:S02]  /*df80*/  @!P0 LOP3.LUT R118, R119, R118, RZ, 0x3c, !PT ;  /* 0x0000007677768212 */ /* 0x000fe400078e3cff */
[----:B--2---:R-:W-:Y:S02]  /*df90*/  @!P0 LOP3.LUT R121, R121, R120, RZ, 0x3c, !PT ;  /* 0x0000007879798212 */ /* 0x004fe400078e3cff */
[----:B------:R-:W-:Y:S02]  /*dfa0*/  @!P0 LOP3.LUT R119, R119, R118, RZ, 0x3c, !PT ;  /* 0x0000007677778212 */ /* 0x000fe400078e3cff */
[----:B------:R-:W-:-:S03]  /*dfb0*/  @!P0 LOP3.LUT R120, R121, R120, RZ, 0x3c, !PT ;  /* 0x0000007879788212 */ /* 0x000fc600078e3cff */
[----:B------:R0:W2:Y:S01]  /*dfc0*/  @!P0 LDG.E.U8 R117, desc[UR20][R118.64] ;  /* 0x0000001476758981 */ /* 0x0000a2000c1e1100 */
[----:B------:R-:W-:Y:S02]  /*dfd0*/  @!P0 LOP3.LUT R121, R121, R120, RZ, 0x3c, !PT ;  /* 0x0000007879798212 */ /* 0x000fe400078e3cff */
[----:B0-----:R-:W-:-:S06]  /*dfe0*/  PRMT R118, RZ, 0x7610, R118 ;  /* 0x00007610ff767816 */ /* 0x001fcc0000000076 */
[----:B------:R0:W2:Y:S04]  /*dff0*/  @!P0 LDG.E.U8 R118, desc[UR20][R120.64] ;  /* 0x0000001478768981 */ /* 0x0000a8000c1e1100 */
[----:B------:R-:W0:Y:S04]  /*e000*/  LDL R120, [R1+0x48] ;  /* 0x0000480001787983 */ /* 0x000e280000100800 */
[----:B------:R-:W0:Y:S01]  /*e010*/  LDL R121, [R1+0x4c] ;  /* 0x00004c0001797983 */ /* 0x000e220000100800 */
[----:B------:R-:W-:-:S03]  /*e020*/  PRMT R119, RZ, 0x7610, R119 ;  /* 0x00007610ff777816 */ /* 0x000fc60000000077 */
[----:B------:R1:W-:Y:S02]  /*e030*/  STS.U8 [R102+UR9+0x8c00], R122 ;  /* 0x008c007a66007988 */ /* 0x0003e40008000009 */
[----:B-1----:R-:W-:Y:S02]  /*e040*/  @!P0 IMAD.MOV.U32 R122, RZ, RZ, R3 ;  /* 0x000000ffff7a8224 */ /* 0x002fe400078e0003 */
[----:B------:R1:W-:Y:S04]  /*e050*/  STS.U8 [R102+UR9+0x9000], R125 ;  /* 0x0090007d66007988 */ /* 0x0003e80008000009 */
[----:B------:R3:W-:Y:S04]  /*e060*/  STS.U8 [R102+UR9+0x9400], R124 ;  /* 0x0094007c66007988 */ /* 0x0007e80008000009 */
[----:B------:R4:W-:Y:S04]  /*e070*/  STS.U8 [R102+UR9+0x9800], R127 ;  /* 0x0098007f66007988 */ /* 0x0009e80008000009 */
[----:B-1----:R-:W2:Y:S04]  /*e080*/  LDL R125, [R1+0xac] ;  /* 0x0000ac00017d7983 */ /* 0x002ea80000100800 */
[----:B---3--:R-:W2:Y:S04]  /*e090*/  LDL R124, [R1+0xa8] ;  /* 0x0000a800017c7983 */ /* 0x008ea80000100800 */
[----:B------:R1:W-:Y:S04]  /*e0a0*/  STS.U8 [R102+UR9+0x9c00], R126 ;  /* 0x009c007e66007988 */ /* 0x0003e80008000009 */
[----:B----4-:R-:W3:Y:S04]  /*e0b0*/  LDL R127, [R1+0xec] ;  /* 0x0000ec00017f7983 */ /* 0x010ee80000100800 */
[----:B------:R-:W4:Y:S04]  /*e0c0*/  LDL R3, [R1+0x10c] ;  /* 0x00010c0001037983 */ /* 0x000f280000100800 */
[----:B-1----:R-:W3:Y:S01]  /*e0d0*/  LDL R126, [R1+0xe8] ;  /* 0x0000e800017e7983 */ /* 0x002ee20000100800 */
[----:B0-----:R-:W-:-:S04]  /*e0e0*/  @!P0 LOP3.LUT R121, R121, R120, RZ, 0x3c, !PT ;  /* 0x0000007879798212 */ /* 0x001fc800078e3cff */
[----:B------:R-:W-:-:S04]  /*e0f0*/  @!P0 LOP3.LUT R120, R121, R120, RZ, 0x3c, !PT ;  /* 0x0000007879788212 */ /* 0x000fc800078e3cff */
[----:B------:R-:W-:-:S05]  /*e100*/  @!P0 LOP3.LUT R121, R121, R120, RZ, 0x3c, !PT ;  /* 0x0000007879798212 */ /* 0x000fca00078e3cff */
[----:B------:R0:W3:Y:S02]  /*e110*/  @!P0 LDG.E.U8 R119, desc[UR20][R120.64] ;  /* 0x0000001478778981 */ /* 0x0000e4000c1e1100 */
[----:B0-----:R-:W-:-:S06]  /*e120*/  PRMT R120, RZ, 0x7610, R120 ;  /* 0x00007610ff787816 */ /* 0x001fcc0000000078 */
[----:B------:R0:W3:Y:S04]  /*e130*/  @!P0 LDG.E.U8 R120, desc[UR20][R122.64] ;  /* 0x000000147a788981 */ /* 0x0000e8000c1e1100 */
[----:B------:R-:W0:Y:S04]  /*e140*/  LDL R122, [R1+0x88] ;  /* 0x00008800017a7983 */ /* 0x000e280000100800 */
[----:B------:R-:W0:Y:S01]  /*e150*/  LDL R123, [R1+0x8c] ;  /* 0x00008c00017b7983 */ /* 0x000e220000100800 */
[----:B------:R-:W-:Y:S02]  /*e160*/  PRMT R121, RZ, 0x7610, R121 ;  /* 0x00007610ff797816 */ /* 0x000fe40000000079 */
[----:B--2---:R-:W-:-:S04]  /*e170*/  @!P0 LOP3.LUT R125, R125, R124, RZ, 0x3c, !PT ;  /* 0x0000007c7d7d8212 */ /* 0x004fc800078e3cff */
[----:B------:R-:W-:-:S04]  /*e180*/  @!P0 LOP3.LUT R124, R125, R124, RZ, 0x3c, !PT ;  /* 0x0000007c7d7c8212 */ /* 0x000fc800078e3cff */
[----:B------:R-:W-:Y:S02]  /*e190*/  @!P0 LOP3.LUT R125, R125, R124, RZ, 0x3c, !PT ;  /* 0x0000007c7d7d8212 */ /* 0x000fe400078e3cff */
[----:B0-----:R-:W-:-:S04]  /*e1a0*/  @!P0 LOP3.LUT R123, R123, R122, RZ, 0x3c, !PT ;  /* 0x0000007a7b7b8212 */ /* 0x001fc800078e3cff */
[----:B------:R-:W-:-:S04]  /*e1b0*/  @!P0 LOP3.LUT R122, R123, R122, RZ, 0x3c, !PT ;  /* 0x0000007a7b7a8212 */ /* 0x000fc800078e3cff */
[----:B------:R-:W-:-:S05]  /*e1c0*/  @!P0 LOP3.LUT R123, R123, R122, RZ, 0x3c, !PT ;  /* 0x0000007a7b7b8212 */ /* 0x000fca00078e3cff */
[----:B------:R0:W2:Y:S02]  /*e1d0*/  @!P0 LDG.E.U8 R121, desc[UR20][R122.64] ;  /* 0x000000147a798981 */ /* 0x0000a4000c1e1100 */
[----:B0-----:R-:W-:-:S06]  /*e1e0*/  PRMT R122, RZ, 0x7610, R122 ;  /* 0x00007610ff7a7816 */ /* 0x001fcc000000007a */
[----:B------:R0:W2:Y:S04]  /*e1f0*/  @!P0 LDG.E.U8 R122, desc[UR20][R124.64] ;  /* 0x000000147c7a8981 */ /* 0x0000a8000c1e1100 */
[----:B------:R-:W0:Y:S04]  /*e200*/  LDL R124, [R1+0xc8] ;  /* 0x0000c800017c7983 */ /* 0x000e280000100800 */
[----:B------:R-:W0:Y:S01]  /*e210*/  LDL R125, [R1+0xcc] ;  /* 0x0000cc00017d7983 */ /* 0x000e220000100800 */
[----:B------:R-:W-:Y:S02]  /*e220*/  PRMT R123, RZ, 0x7610, R123 ;  /* 0x00007610ff7b7816 */ /* 0x000fe4000000007b */
[----:B---3--:R-:W-:-:S04]  /*e230*/  @!P0 LOP3.LUT R127, R127, R126, RZ, 0x3c, !PT ;  /* 0x0000007e7f7f8212 */ /* 0x008fc800078e3cff */
[----:B------:R-:W-:-:S04]  /*e240*/  @!P0 LOP3.LUT R126, R127, R126, RZ, 0x3c, !PT ;  /* 0x0000007e7f7e8212 */ /* 0x000fc800078e3cff */
[----:B------:R-:W-:Y:S02]  /*e250*/  @!P0 LOP3.LUT R127, R127, R126, RZ, 0x3c, !PT ;  /* 0x0000007e7f7f8212 */ /* 0x000fe400078e3cff */
[----:B0-----:R-:W-:-:S04]  /*e260*/  @!P0 LOP3.LUT R125, R125, R124, RZ, 0x3c, !PT ;  /* 0x0000007c7d7d8212 */ /* 0x001fc800078e3cff */
[----:B------:R-:W-:-:S04]  /*e270*/  @!P0 LOP3.LUT R124, R125, R124, RZ, 0x3c, !PT ;  /* 0x0000007c7d7c8212 */ /* 0x000fc800078e3cff */
[----:B------:R-:W-:-:S05]  /*e280*/  @!P0 LOP3.LUT R125, R125, R124, RZ, 0x3c, !PT ;  /* 0x0000007c7d7d8212 */ /* 0x000fca00078e3cff */
[----:B------:R0:W3:Y:S02]  /*e290*/  @!P0 LDG.E.U8 R123, desc[UR20][R124.64] ;  /* 0x000000147c7b8981 */ /* 0x0000e4000c1e1100 */
[----:B0-----:R-:W-:-:S06]  /*e2a0*/  PRMT R124, RZ, 0x7610, R124 ;  /* 0x00007610ff7c7816 */ /* 0x001fcc000000007c */
[----:B------:R4:W2:Y:S04]  /*e2b0*/  @!P0 LDG.E.U8 R124, desc[UR20][R126.64] ;  /* 0x000000147e7c8981 */ /* 0x0008a8000c1e1100 */
[----:B------:R-:W2:Y:S01]  /*e2c0*/  LDL R127, [R1+0x108] ;  /* 0x00010800017f7983 */ /* 0x000ea20000100800 */
[----:B------:R-:W-:Y:S01]  /*e2d0*/  PRMT R125, RZ, 0x7610, R125 ;  /* 0x00007610ff7d7816 */ /* 0x000fe2000000007d */
[----:B----4-:R-:W-:Y:S02]  /*e2e0*/  @!P0 IMAD.MOV.U32 R126, RZ, RZ, R3 ;  /* 0x000000ffff7e8224 */ /* 0x010fe400078e0003 */
[----:B------:R0:W-:Y:S04]  /*e2f0*/  STS.U8 [R102+UR9+0xa400], R128 ;  /* 0x00a4008066007988 */ /* 0x0001e80008000009 */
[----:B------:R1:W-:Y:S01]  /*e300*/  STS.U8 [R102+UR9+0xa800], R129 ;  /* 0x00a8008166007988 */ /* 0x0003e20008000009 */
[----:B0-----:R-:W-:-:S02]  /*e310*/  PRMT R128, RZ, 0x7610, R128 ;  /* 0x00007610ff807816 */ /* 0x001fc40000000080 */
[----:B-1----:R-:W-:Y:S01]  /*e320*/  PRMT R129, RZ, 0x7610, R129 ;  /* 0x00007610ff817816 */ /* 0x002fe20000000081 */
[----:B------:R0:W-:Y:S04]  /*e330*/  STS.U8 [R102+UR9+0xac00], R130 ;  /* 0x00ac008266007988 */ /* 0x0001e80008000009 */
[----:B------:R1:W-:Y:S01]  /*e340*/  STS.U8 [R102+UR9+0xb000], R131 ;  /* 0x00b0008366007988 */ /* 0x0003e20008000009 */
[----:B0-----:R-:W-:Y:S02]  /*e350*/  PRMT R130, RZ, 0x7610, R130 ;  /* 0x00007610ff827816 */ /* 0x001fe40000000082 */
[----:B-1----:R-:W-:Y:S01]  /*e360*/  PRMT R131, RZ, 0x7610, R131 ;  /* 0x00007610ff837816 */ /* 0x002fe20000000083 */
[----:B------:R0:W-:Y:S04]  /*e370*/  STS.U8 [R102+UR9+0xb400], R166 ;  /* 0x00b400a666007988 */ /* 0x0001e80008000009 */
[----:B------:R1:W-:Y:S01]  /*e380*/  STS.U8 [R102+UR9+0xb800], R165 ;  /* 0x00b800a566007988 */ /* 0x0003e20008000009 */
[----:B0-----:R-:W-:-:S02]  /*e390*/  PRMT R166, RZ, 0x7610, R166 ;  /* 0x00007610ffa67816 */ /* 0x001fc400000000a6 */
[----:B-1----:R-:W-:Y:S01]  /*e3a0*/  PRMT R165, RZ, 0x7610, R165 ;  /* 0x00007610ffa57816 */ /* 0x002fe200000000a5 */
[----:B------:R0:W-:Y:S02]  /*e3b0*/  STS.U8 [R102+UR9+0xbc00], R164 ;  /* 0x00bc00a466007988 */ /* 0x0001e40008000009 */
[----:B0-----:R-:W-:Y:S02]  /*e3c0*/  PRMT R164, RZ, 0x7610, R164 ;  /* 0x00007610ffa47816 */ /* 0x001fe400000000a4 */
[----:B--2---:R0:W2:Y:S02]  /*e3d0*/  @!P0 LDG.E.U8 R125, desc[UR20][R126.64] ;  /* 0x000000147e7d8981 */ /* 0x0040a4000c1e1100 */
[----:B0-----:R-:W-:Y:S02]  /*e3e0*/  @!P0 IMAD.MOV.U32 R126, RZ, RZ, R201 ;  /* 0x000000ffff7e8224 */ /* 0x001fe400078e00c9 */
[----:B------:R-:W-:-:S05]  /*e3f0*/  @!P0 IMAD.MOV.U32 R127, RZ, RZ, R200 ;  /* 0x000000ffff7f8224 */ /* 0x000fca00078e00c8 */
[----:B------:R0:W4:Y:S02]  /*e400*/  @!P0 LDG.E.U8 R128, desc[UR20][R126.64] ;  /* 0x000000147e808981 */ /* 0x000124000c1e1100 */
        /* <DEDUP_REMOVED lines=17> */
[----:B------:R0:W2:Y:S04]  /*e520*/  @!P0 LDG.E.U8 R164, desc[UR20][R126.64] ;  /* 0x000000147ea48981 */ /* 0x0000a8000c1e1100 */
[----:B------:R-:W0:Y:S04]  /*e530*/  LDL R126, [R1+0x10] ;  /* 0x00001000017e7983 */ /* 0x000e280000100800 */
[----:B------:R-:W0:Y:S01]  /*e540*/  LDL R127, [R1+0x14] ;  /* 0x00001400017f7983 */ /* 0x000e220000100800 */
[----:B------:R-:W-:-:S03]  /*e550*/  LOP3.LUT R3, R102, 0x20, RZ, 0x3c, !PT ;  /* 0x0000002066037812 */ /* 0x000fc600078e3cff */
[----:B------:R-:W-:Y:S04]  /*e560*/  STS.U8 [R102+UR9+0xa000], R167 ;  /* 0x00a000a766007988 */ /* 0x000fe80008000009 */
[----:B------:R1:W-:Y:S02]  /*e570*/  STS.U8 [R3+UR9+0x8100], R163 ;  /* 0x008100a303007988 */ /* 0x0003e40008000009 */
[----:B-1----:R-:W-:Y:S02]  /*e580*/  PRMT R163, RZ, 0x7610, R163 ;  /* 0x00007610ffa37816 */ /* 0x002fe400000000a3 */
[----:B0-----:R-:W-:-:S04]  /*e590*/  @!P0 LOP3.LUT R127, R127, R126, RZ, 0x3c, !PT ;  /* 0x0000007e7f7f8212 */ /* 0x001fc800078e3cff */
[----:B------:R-:W-:-:S04]  /*e5a0*/  @!P0 LOP3.LUT R126, R127, R126, RZ, 0x3c, !PT ;  /* 0x0000007e7f7e8212 */ /* 0x000fc800078e3cff */
[----:B------:R-:W-:-:S05]  /*e5b0*/  @!P0 LOP3.LUT R127, R127, R126, RZ, 0x3c, !PT ;  /* 0x0000007e7f7f8212 */ /* 0x000fca00078e3cff */
[----:B------:R0:W2:Y:S04]  /*e5c0*/  @!P0 LDG.E.U8 R163, desc[UR20][R126.64] ;  /* 0x000000147ea38981 */ /* 0x0000a8000c1e1100 */
[----:B------:R-:W0:Y:S04]  /*e5d0*/  LDL R126, [R1+0x30] ;  /* 0x00003000017e7983 */ /* 0x000e280000100800 */
[----:B------:R-:W0:Y:S04]  /*e5e0*/  LDL R127, [R1+0x34] ;  /* 0x00003400017f7983 */ /* 0x000e280000100800 */
[----:B------:R1:W-:Y:S02]  /*e5f0*/  STS.U8 [R3+UR9+0x8500], R162 ;  /* 0x008500a203007988 */ /* 0x0003e40008000009 */
[----:B-1----:R-:W-:-:S02]  /*e600*/  PRMT R162, RZ, 0x7610, R162 ;  /* 0x00007610ffa27816 */ /* 0x002fc400000000a2 */
        /* <DEDUP_REMOVED lines=54> */
[----:B------:R1:W-:Y:S04]  /*e970*/  STS.U8 [R3+UR9+0xa100], R155 ;  /* 0x00a1009b03007988 */ /* 0x0003e80008000009 */
[----:B------:R3:W-:Y:S01]  /*e980*/  STS.U8 [R3+UR9+0xa500], R154 ;  /* 0x00a5009a03007988 */ /* 0x0007e20008000009 */
[----:B-1----:R-:W-:-:S02]  /*e990*/  PRMT R155, RZ, 0x7610, R155 ;  /* 0x00007610ff9b7816 */ /* 0x002fc4000000009b */
[----:B---3--:R-:W-:Y:S01]  /*e9a0*/  PRMT R154, RZ, 0x7610, R154 ;  /* 0x00007610ff9a7816 */ /* 0x008fe2000000009a */
[----:B------:R1:W-:Y:S04]  /*e9b0*/  STS.U8 [R3+UR9+0xa900], R153 ;  /* 0x00a9009903007988 */ /* 0x0003e80008000009 */
[----:B------:R3:W-:Y:S01]  /*e9c0*/  STS.U8 [R3+UR9+0xad00], R152 ;  /* 0x00ad009803007988 */ /* 0x0007e20008000009 */
[----:B-1----:R-:W-:Y:S02]  /*e9d0*/  PRMT R153, RZ, 0x7610, R153 ;  /* 0x00007610ff997816 */ /* 0x002fe40000000099 */
[----:B---3--:R-:W-:Y:S01]  /*e9e0*/  PRMT R152, RZ, 0x7610, R152 ;  /* 0x00007610ff987816 */ /* 0x008fe20000000098 */
[----:B------:R1:W-:Y:S04]  /*e9f0*/  STS.U8 [R3+UR9+0xb100], R151 ;  /* 0x00b1009703007988 */ /* 0x0003e80008000009 */
[----:B------:R3:W-:Y:S01]  /*ea00*/  STS.U8 [R3+UR9+0xb500], R150 ;  /* 0x00b5009603007988 */ /* 0x0007e20008000009 */
[----:B-1----:R-:W-:-:S02]  /*ea10*/  PRMT R151, RZ, 0x7610, R151 ;  /* 0x00007610ff977816 */ /* 0x002fc40000000097 */
[----:B---3--:R-:W-:Y:S01]  /*ea20*/  PRMT R150, RZ, 0x7610, R150 ;  /* 0x00007610ff967816 */ /* 0x008fe20000000096 */
[----:B------:R1:W-:Y:S04]  /*ea30*/  STS.U8 [R3+UR9+0xb900], R149 ;  /* 0x00b9009503007988 */ /* 0x0003e80008000009 */
[----:B------:R3:W-:Y:S01]  /*ea40*/  STS.U8 [R3+UR9+0xbd00], R148 ;  /* 0x00bd009403007988 */ /* 0x0007e20008000009 */
[----:B-1----:R-:W-:Y:S02]  /*ea50*/  PRMT R149, RZ, 0x7610, R149 ;  /* 0x00007610ff957816 */ /* 0x002fe40000000095 */
[----:B---3--:R-:W-:Y:S02]  /*ea60*/  PRMT R148, RZ, 0x7610, R148 ;  /* 0x00007610ff947816 */ /* 0x008fe40000000094 */
[----:B0-----:R-:W-:-:S04]  /*ea70*/  @!P0 LOP3.LUT R127, R127, R126, RZ, 0x3c, !PT ;  /* 0x0000007e7f7f8212 */ /* 0x001fc800078e3cff */
[----:B------:R-:W-:-:S04]  /*ea80*/  @!P0 LOP3.LUT R126, R127, R126, RZ, 0x3c, !PT ;  /* 0x0000007e7f7e8212 */ /* 0x000fc800078e3cff */
[----:B------:R-:W-:-:S05]  /*ea90*/  @!P0 LOP3.LUT R127, R127, R126, RZ, 0x3c, !PT ;  /* 0x0000007e7f7f8212 */ /* 0x000fca00078e3cff */
[----:B------:R0:W3:Y:S02]  /*eaa0*/  @!P0 LDG.E.U8 R155, desc[UR20][R126.64] ;  /* 0x000000147e9b8981 */ /* 0x0000e4000c1e1100 */
        /* <DEDUP_REMOVED lines=23> */
[----:B------:R-:W-:-:S05]  /*ec20*/  LOP3.LUT R3, R102, 0x40, RZ, 0x3c, !PT ;  /* 0x0000004066037812 */ /* 0x000fca00078e3cff */
        /* <DEDUP_REMOVED lines=76> */
[----:B------:R1:W-:Y:S02]  /*f0f0*/  STS.U8 [R3+UR9+0xba00], R133 ;  /* 0x00ba008503007988 */ /* 0x0003e40008000009 */
[----:B-1----:R-:W-:Y:S02]  /*f100*/  PRMT R133, RZ, 0x7610, R133 ;  /* 0x00007610ff857816 */ /* 0x002fe40000000085 */
        /* <DEDUP_REMOVED lines=22> */
[----:B------:R-:W0:Y:S04]  /*f270*/  LDL R126, [R1] ;  /* 0x00000000017e7983 */ /* 0x000e280000100800 */
        /* <DEDUP_REMOVED lines=8> */
[----:B------:R-:W0:Y:S01]  /*f300*/  LDL R127, [R1+0x24] ;  /* 0x00002400017f7983 */ /* 0x000e220000100800 */
[----:B------:R-:W-:Y:S02]  /*f310*/  LOP3.LUT R3, R102, 0x60, RZ, 0x3c, !PT ;  /* 0x0000006066037812 */ /* 0x000fe400078e3cff */
[----:B------:R-:W-:-:S03]  /*f320*/  PRMT R167, RZ, 0x7610, R167 ;  /* 0x00007610ffa77816 */ /* 0x000fc600000000a7 */
[----:B------:R1:W-:Y:S04]  /*f330*/  STS.U8 [R3+UR9+0x8300], R0 ;  /* 0x0083000003007988 */ /* 0x0003e80008000009 */
[----:B-1----:R-:W5:Y:S01]  /*f340*/  LDL.LU R0, [R1+0x240] ;  /* 0x0002400001007983 */ /* 0x002f620000300800 */
        /* <DEDUP_REMOVED lines=64> */
[----:B------:R-:W5:Y:S01]  /*f750*/  LDL.LU R3, [R1+0x23c] ;  /* 0x00023c0001037983 */ /* 0x000f620000300800 */
[----:B0-----:R-:W-:-:S04]  /*f760*/  @!P0 LOP3.LUT R127, R127, R126, RZ, 0x3c, !PT ;  /* 0x0000007e7f7f8212 */ /* 0x001fc800078e3cff */
[----:B------:R-:W-:-:S04]  /*f770*/  @!P0 LOP3.LUT R126, R127, R126, RZ, 0x3c, !PT ;  /* 0x0000007e7f7e8212 */ /* 0x000fc800078e3cff */
[----:B------:R-:W-:-:S05]  /*f780*/  @!P0 LOP3.LUT R127, R127, R126, RZ, 0x3c, !PT ;  /* 0x0000007e7f7f8212 */ /* 0x000fca00078e3cff */
[----:B------:R0:W3:Y:S02]  /*f790*/  @!P0 LDG.E.U8 R169, desc[UR20][R126.64] ;  /* 0x000000147ea98981 */ /* 0x0000e4000c1e1100 */
[----:B0-----:R-:W-:-:S05]  /*f7a0*/  LOP3.LUT R127, R102, 0x60, RZ, 0x3c, !PT ;  /* 0x00000060667f7812 */ /* 0x001fca00078e3cff */
[----:B------:R0:W-:Y:S04]  /*f7b0*/  STS.U8 [R127+UR9+0xa700], R103 ;  /* 0x00a700677f007988 */ /* 0x0001e80008000009 */
[----:B------:R1:W-:Y:S04]  /*f7c0*/  STS.U8 [R127+UR9+0xab00], R116 ;  /* 0x00ab00747f007988 */ /* 0x0003e80008000009 */
[----:B------:R1:W-:Y:S01]  /*f7d0*/  STS.U8 [R127+UR9+0xaf00], R115 ;  /* 0x00af00737f007988 */ /* 0x0003e20008000009 */
[----:B0-----:R-:W-:-:S03]  /*f7e0*/  LOP3.LUT R103, R102, 0x20, RZ, 0x3c, !PT ;  /* 0x0000002066677812 */ /* 0x001fc600078e3cff */
[----:B------:R1:W-:Y:S04]  /*f7f0*/  STS.U8 [R127+UR9+0xb300], R114 ;  /* 0x00b300727f007988 */ /* 0x0003e80008000009 */
        /* <DEDUP_REMOVED lines=18> */
[----:B--2---:R1:W-:Y:S04]  /*f920*/  STS.U8 [R102+UR9+0xfc00], R125 ;  /* 0x00fc007d66007988 */ /* 0x0043e80008000009 */
[----:B----4-:R1:W-:Y:S04]  /*f930*/  STS.U8 [R103+UR9+0xc100], R128 ;  /* 0x00c1008067007988 */ /* 0x0103e80008000009 */
[----:B------:R1:W-:Y:S04]  /*f940*/  STS.U8 [R103+UR9+0xc500], R129 ;  /* 0x00c5008167007988 */ /* 0x0003e80008000009 */
[----:B------:R1:W-:Y:S04]  /*f950*/  STS.U8 [R103+UR9+0xc900], R130 ;  /* 0x00c9008267007988 */ /* 0x0003e80008000009 */
[----:B------:R1:W-:Y:S04]  /*f960*/  STS.U8 [R103+UR9+0xcd00], R131 ;  /* 0x00cd008367007988 */ /* 0x0003e80008000009 */
[----:B------:R1:W-:Y:S04]  /*f970*/  STS.U8 [R103+UR9+0xd100], R166 ;  /* 0x00d100a667007988 */ /* 0x0003e80008000009 */
[----:B------:R1:W-:Y:S04]  /*f980*/  STS.U8 [R103+UR9+0xd500], R165 ;  /* 0x00d500a567007988 */ /* 0x0003e80008000009 */
[----:B------:R1:W-:Y:S04]  /*f990*/  STS.U8 [R103+UR9+0xd900], R164 ;  /* 0x00d900a467007988 */ /* 0x0003e80008000009 */
[----:B------:R1:W-:Y:S01]  /*f9a0*/  STS.U8 [R103+UR9+0xdd00], R163 ;  /* 0x00dd00a367007988 */ /* 0x0003e20008000009 */
[----:B------:R-:W-:-:S03]  /*f9b0*/  LOP3.LUT R126, R102, 0x40, RZ, 0x3c, !PT ;  /* 0x00000040667e7812 */ /* 0x000fc600078e3cff */
        /* <DEDUP_REMOVED lines=23> */
[----:B---3--:R1:W-:Y:S04]  /*fb30*/  STS.U8 [R126+UR9+0xfe00], R139 ;  /* 0x00fe008b7e007988 */ /* 0x0083e80008000009 */
        /* <DEDUP_REMOVED lines=15> */
[----:B------:R1:W-:Y:S01]  /*fc30*/  STS.U8 [R127+UR9+0xff00], R169 ;  /* 0x00ff00a97f007988 */ /* 0x0003e20008000009 */
[----:B------:R0:W-:Y:S06]  /*fc40*/  MEMBAR.ALL.CTA ;  /* 0x0000000000007992 */ /* 0x0001ec0000008000 */
[----:B0-----:R-:W0:Y:S01]  /*fc50*/  FENCE.VIEW.ASYNC.S ;  /* 0x00000000000073c6 */ /* 0x001e220000000000 */
[----:B------:R-:W-:Y:S01]  /*fc60*/  ULEA UR6, UR23, UR9, 0x3 ;  /* 0x0000000917067291 */ /* 0x000fe2000f8e18ff */
[----:B------:R-:W-:-:S03]  /*fc70*/  UMOV UR4, UR5 ;  /* 0x0000000500047c82 */ /* 0x000fc60008000000 */
[----:B------:R-:W-:Y:S01]  /*fc80*/  UIADD3 UR6, UPT, UPT, UR6, 0x10000, URZ ;  /* 0x0001000006067890 */ /* 0x000fe2000fffe0ff */
[----:B0-----:R-:W-:Y:S06]  /*fc90*/  BAR.SYNC.DEFER_BLOCKING 0x0 ;  /* 0x0000000000007b1d */ /* 0x001fec0000010000 */
[----:B-1----:R-:W-:Y:S05]  /*fca0*/  BRA.U UP1, `(.L_x_9) ;  /* 0x0000000101487547 */ /* 0x002fea000b800000 */
[----:B------:R-:W-:Y:S01]  /*fcb0*/  UMOV UR13, 0x40004040 ;  /* 0x40004040000d7882 */ /* 0x000fe20000000000 */
[----:B------:R-:W-:Y:S01]  /*fcc0*/  UMOV UR15, 0x40004040 ;  /* 0x40004040000f7882 */ /* 0x000fe20000000000 */
[----:B------:R-:W-:Y:S01]  /*fcd0*/  UMOV UR16, 0x0 ;  /* 0x0000000000107882 */ /* 0x000fe20000000000 */
[----:B------:R-:W-:Y:S01]  /*fce0*/  UMOV UR17, 0x8208490 ;  /* 0x0820849000117882 */ /* 0x000fe20000000000 */
[----:B------:R-:W-:Y:S01]  /*fcf0*/  UMOV UR40, 0x0 ;  /* 0x0000000000287882 */ /* 0x000fe20000000000 */
[----:B------:R-:W-:Y:S01]  /*fd00*/  UMOV UR41, 0x8208490 ;  /* 0x0820849000297882 */ /* 0x000fe20000000000 */
[----:B------:R-:W-:Y:S01]  /*fd10*/  UMOV UR42, 0x0 ;  /* 0x00000000002a7882 */ /* 0x000fe20000000000 */
[----:B------:R-:W-:Y:S01]  /*fd20*/  UMOV UR43, 0x8208490 ;  /* 0x08208490002b7882 */ /* 0x000fe20000000000 */
[----:B------:R-:W-:Y:S01]  /*fd30*/  UMOV UR7, URZ ;  /* 0x000000ff00077c82 */ /* 0x000fe20008000000 */
[----:B------:R0:W-:Y:S01]  /*fd40*/  UTCQMMA gdesc[UR12], gdesc[UR14], tmem[UR8], tmem[UR16], idesc[UR17], UPT ;  /* 0x00ff100e0c0075ea */ /* 0x0001e2000b800308 */
        /* <DEDUP_REMOVED lines=8> */
.L_x_9:
[----:B------:R-:W-:Y:S01]  /*fdd0*/  UIADD3 UR23, UPT, UPT, UR23, 0x1, URZ ;  /* 0x0000000117177890 */ /* 0x000fe2000fffe0ff */
[----:B------:R-:W-:Y:S01]  /*fde0*/  IMAD.U32 R103, RZ, RZ, UR4 ;  /* 0x00000004ff677e24 */ /* 0x000fe2000f8e00ff */
[----:B------:R-:W-:Y:S02]  /*fdf0*/  UIADD3 UR19, UPT, UPT, UR19, -0x1, URZ ;  /* 0xffffffff13137890 */ /* 0x000fe4000fffe0ff */
[----:B------:R-:W-:Y:S02]  /*fe00*/  UISETP.GT.AND UP2, UPT, UR23, 0x1, UPT ;  /* 0x000000011700788c */ /* 0x000fe4000bf44270 */
[----:B------:R-:W-:Y:S02]  /*fe10*/  UIADD3 UR22, UPT, UPT, UR22, -0x80, URZ ;  /* 0xffffff8016167890 */ /* 0x000fe4000fffe0ff */
[----:B0-----:R-:W-:Y:S02]  /*fe20*/  USEL UR5, URZ, 0x1, !UP2 ;  /* 0x00000001ff057887 */ /* 0x001fe4000d000000 */
[----:B------:R-:W-:-:S02]  /*fe30*/  USEL UR23, UR23, URZ, !UP2 ;  /* 0x000000ff17177287 */ /* 0x000fc4000d000000 */
[----:B------:R-:W-:Y:S02]  /*fe40*/  UISETP.NE.U32.AND UP2, UPT, UR19, URZ, UPT ;  /* 0x000000ff1300728c */ /* 0x000fe4000bf45070 */
[----:B------:R-:W-:-:S07]  /*fe50*/  ULOP3.LUT UR5, UR4, UR5, URZ, 0x3c, !UPT ;  /* 0x0000000504057292 */ /* 0x000fce000f8e3cff */
[----:B------:R-:W-:Y:S05]  /*fe60*/  BRA.U UP2, `(.L_x_10) ;  /* 0xffffffa102e47547 */ /* 0x000fea000b83ffff */
.L_x_7:
[----:B------:R-:W-:-:S09]  /*fe70*/  UISETP.GE.AND UP1, UPT, UR24, 0x80, UPT ;  /* 0x000000801800788c */ /* 0x000fd2000bf26270 */
[----:B------:R-:W-:Y:S05]  /*fe80*/  BRA.U !UP1, `(.L_x_11) ;  /* 0x0000000109107547 */ /* 0x000fea000b800000 */
[----:B------:R-:W-:-:S06]  /*fe90*/  USHF.L.U32 UR4, UR4, 0x1f, URZ ;  /* 0x0000001f04047899 */ /* 0x000fcc00080006ff */
[----:B-----5:R-:W-:-:S04]  /*fea0*/  IMAD.U32 R0, RZ, RZ, UR4 ;  /* 0x00000004ff007e24 */ /* 0x020fc8000f8e00ff */
[----:B------:R-:W1:Y:S02]  /*feb0*/  SYNCS.PHASECHK.TRANS64.TRYWAIT P0, [UR6], R0 ;  /* 0x00000000ff0075a7 */ /* 0x000e640008001106 */
[----:B-1----:R-:W-:Y:S05]  /*fec0*/  @!P0 BRA `(.L_x_12) ;  /* 0x0000002c00008947 */ /* 0x002fea0003800000 */
.L_x_11:
[----:B------:R-:W-:Y:S06]  /*fed0*/  BAR.SYNC.DEFER_BLOCKING 0x0 ;  /* 0x0000000000007b1d */ /* 0x000fec0000010000 */
[----:B------:R-:W1:Y:S01]  /*fee0*/  LDCU.128 UR12, c[0x0][0x390] ;  /* 0x00007200ff0c77ac */ /* 0x000e620008000c00 */
[----:B------:R-:W2:Y:S01]  /*fef0*/  S2R R69, SR_TID.X ;  /* 0x0000000000457919 */ /* 0x000ea20000002100 */
[----:B------:R-:W3:Y:S01]  /*ff00*/  LDCU UR5, c[0x0][0x3b8] ;  /* 0x00007700ff0577ac */ /* 0x000ee20008000800 */
[----:B-----5:R-:W4:Y:S01]  /*ff10*/  S2R R2, SR_TID.X ;  /* 0x0000000000027919 */ /* 0x020f220000002100 */
[----:B------:R-:W0:Y:S01]  /*ff20*/  LDCU UR4, c[0x0][0x3b4] ;  /* 0x00007680ff0477ac */ /* 0x000e220008000800 */
[----:B------:R-:W0:Y:S02]  /*ff30*/  @!P1 SYNCS.CCTL.IV [UR9+0x10000] ;  /* 0x01000000ff0099b1 */ /* 0x000e240008000009 */
[----:B0-----:R-:W-:Y:S06]  /*ff40*/  BAR.SYNC.DEFER_BLOCKING 0x0 ;  /* 0x0000000000007b1d */ /* 0x001fec0000010000 */
[----:B------:R-:W0:Y:S01]  /*ff50*/  LDTM.x64 R4, tmem[UR10] ;  /* 0x0000000a000479ee */ /* 0x000e220008340000 */
[----:B--2---:R-:W-:-:S02]  /*ff60*/  LOP3.LUT R0, R69, 0x80, RZ, 0xc0, !PT ;  /* 0x0000008045007812 */ /* 0x004fc400078ec0ff */
[----:B----4-:R-:W-:Y:S02]  /*ff70*/  LOP3.LUT R2, R2, 0x7f, RZ, 0xc0, !PT ;  /* 0x0000007f02027812 */ /* 0x010fe400078ec0ff */
[----:B------:R-:W-:Y:S01]  /*ff80*/  LEA R0, R0, UR9, 0x5 ;  /* 0x0000000900007c11 */ /* 0x000fe2000f8e28ff */
[----:B------:R-:W2:Y:S01]  /*ff90*/  @!P1 SYNCS.CCTL.IV [UR9+0x10008] ;  /* 0x01000800ff0099b1 */ /* 0x000ea20008000009 */
[----:B------:R-:W-:-:S03]  /*ffa0*/  NOP ;  /* 0x0000000000007918 */ /* 0x000fc60000000000 */
[----:B------:R-:W-:Y:S01]  /*ffb0*/  IMAD R0, R2, 0x10, R0 ;  /* 0x0000001002007824 */ /* 0x000fe200078e0200 */
[----:B0-----:R-:W-:Y:S02]  /*ffc0*/  F2FP.SATFINITE.E5M2.F32.PACK_AB_MERGE_C R12, R13, R12, RZ ;  /* 0x0000000c0d0c723e */ /* 0x001fe400048060ff */
[----:B------:R-:W-:Y:S02]  /*ffd0*/  F2FP.SATFINITE.E5M2.F32.PACK_AB_MERGE_C R14, R15, R14, RZ ;  /* 0x0000000e0f0e723e */ /* 0x000fe400048060ff */
[----:B------:R-:W-:Y:S02]  /*ffe0*/  F2FP.SATFINITE.E5M2.F32.PACK_AB_MERGE_C R16, R17, R16, RZ ;  /* 0x000000101110723e */ /* 0x000fe400048060ff */
[----:B------:R-:W-:Y:S02]  /*fff0*/  F2FP.SATFINITE.E5M2.F32.PACK_AB_MERGE_C R20, R21, R20, RZ ;  /* 0x000000141514723e */ /* 0x000fe400048060ff */
[----:B------:R-:W-:Y:S02]  /*10000*/  F2FP.SATFINITE.E5M2.F32.PACK_AB_MERGE_C R22, R23, R22, RZ ;  /* 0x000000161716723e */ /* 0x000fe400048060ff */
[----:B------:R-:W-:-:S02]  /*10010*/  F2FP.SATFINITE.E5M2.F32.PACK_AB_MERGE_C R24, R25, R24, RZ ;  /* 0x000000181918723e */ /* 0x000fc400048060ff */
[----:B------:R-:W-:Y:S02]  /*10020*/  F2FP.SATFINITE.E5M2.F32.PACK_AB_MERGE_C R4, R5, R4, RZ ;  /* 0x000000040504723e */ /* 0x000fe400048060ff */
[----:B------:R-:W-:Y:S02]  /*10030*/  F2FP.SATFINITE.E5M2.F32.PACK_AB_MERGE_C R6, R7, R6, RZ ;  /* 0x000000060706723e */ /* 0x000fe400048060ff */
[----:B------:R-:W-:Y:S02]  /*10040*/  F2FP.SATFINITE.E5M2.F32.PACK_AB_MERGE_C R8, R9, R8, RZ ;  /* 0x000000080908723e */ /* 0x000fe400048060ff */
[----:B------:R-:W-:Y:S02]  /*10050*/  LOP3.LUT R12, R12, 0xffff, RZ, 0xc0, !PT ;  /* 0x0000ffff0c0c7812 */ /* 0x000fe400078ec0ff */
[----:B------:R-:W-:Y:S02]  /*10060*/  LOP3.LUT R21, R14, 0xffff, RZ, 0xc0, !PT ;  /* 0x0000ffff0e157812 */ /* 0x000fe400078ec0ff */
[----:B------:R-:W-:-:S02]  /*10070*/  LOP3.LUT R16, R16, 0xffff, RZ, 0xc0, !PT ;  /* 0x0000ffff10107812 */ /* 0x000fc400078ec0ff */
[----:B------:R-:W-:Y:S02]  /*10080*/  LOP3.LUT R20, R20, 0xffff, RZ, 0xc0, !PT ;  /* 0x0000ffff14147812 */ /* 0x000fe400078ec0ff */
[----:B------:R-:W-:Y:S02]  /*10090*/  LOP3.LUT R23, R22, 0xffff, RZ, 0xc0, !PT ;  /* 0x0000ffff16177812 */ /* 0x000fe400078ec0ff */
[----:B------:R-:W-:Y:S02]  /*100a0*/  LOP3.LUT R24, R24, 0xffff, RZ, 0xc0, !PT ;  /* 0x0000ffff18187812 */ /* 0x000fe400078ec0ff */
[----:B------:R-:W-:Y:S02]  /*100b0*/  F2FP.SATFINITE.E5M2.F32.PACK_AB_MERGE_C R44, R45, R44, RZ ;  /* 0x0000002c2d2c723e */ /* 0x000fe400048060ff */
[----:B------:R-:W-:Y:S02]  /*100c0*/  F2FP.SATFINITE.E5M2.F32.PACK_AB_MERGE_C R46, R47, R46, RZ ;  /* 0x0000002e2f2e723e */ /* 0x000fe400048060ff */
[----:B------:R-:W-:-:S02]  /*100d0*/  F2FP.SATFINITE.E5M2.F32.PACK_AB_MERGE_C R48, R49, R48, RZ ;  /* 0x000000303130723e */ /* 0x000fc400048060ff */
[----:B------:R-:W-:Y:S02]  /*100e0*/  F2FP.SATFINITE.E5M2.F32.PACK_AB_MERGE_C R52, R53, R52, RZ ;  /* 0x000000343534723e */ /* 0x000fe400048060ff */
[----:B------:R-:W-:Y:S02]  /*100f0*/  F2FP.SATFINITE.E5M2.F32.PACK_AB_MERGE_C R54, R55, R54, RZ ;  /* 0x000000363736723e */ /* 0x000fe400048060ff */
[----:B------:R-:W-:Y:S02]  /*10100*/  F2FP.SATFINITE.E5M2.F32.PACK_AB_MERGE_C R56, R57, R56, RZ ;  /* 0x000000383938723e */ /* 0x000fe400048060ff */
[----:B------:R-:W-:Y:S02]  /*10110*/  F2FP.SATFINITE.E5M2.F32.PACK_AB_MERGE_C R18, R19, R18, RZ ;  /* 0x000000121312723e */ /* 0x000fe400048060ff */
[----:B------:R-:W-:Y:S02]  /*10120*/  LOP3.LUT R19, R4, 0xffff, RZ, 0xc0, !PT ;  /* 0x0000ffff04137812 */ /* 0x000fe400078ec0ff */
[----:B------:R-:W-:-:S02]  /*10130*/  LOP3.LUT R76, R6, 0xffff, RZ, 0xc0, !PT ;  /* 0x0000ffff064c7812 */ /* 0x000fc400078ec0ff */
[----:B------:R-:W-:Y:S02]  /*10140*/  F2FP.SATFINITE.E5M2.F32.PACK_AB_MERGE_C R36, R37, R36, RZ ;  /* 0x000000242524723e */ /* 0x000fe400048060ff */
[----:B------:R-:W-:Y:S02]  /*10150*/  F2FP.SATFINITE.E5M2.F32.PACK_AB_MERGE_C R38, R39, R38, RZ ;  /* 0x000000262726723e */ /* 0x000fe400048060ff */
[----:B------:R-:W-:Y:S02]  /*10160*/  LOP3.LUT R78, R8, 0xffff, RZ, 0xc0, !PT ;  /* 0x0000ffff084e7812 */ /* 0x000fe400078ec0ff */
[--C-:B------:R-:W-:Y:S02]  /*10170*/  PRMT R4, R16, 0x3340, R1.reuse ;  /* 0x0000334010047816 */ /* 0x100fe40000000001 */
[----:B------:R-:W-:Y:S02]  /*10180*/  PRMT R6, R24, 0x3340, R1 ;  /* 0x0000334018067816 */ /* 0x000fe40000000001 */
[----:B------:R-:W-:-:S02]  /*10190*/  PRMT R5, R12, 0x3340, R21 ;  /* 0x000033400c057816 */ /* 0x000fc40000000015 */
[----:B------:R-:W-:Y:S02]  /*101a0*/  PRMT R7, R20, 0x3340, R23 ;  /* 0x0000334014077816 */ /* 0x000fe40000000017 */
[----:B------:R-:W-:Y:S02]  /*101b0*/  F2FP.SATFINITE.E5M2.F32.PACK_AB_MERGE_C R40, R41, R40, RZ ;  /* 0x000000282928723e */ /* 0x000fe400048060ff */
[----:B------:R-:W-:Y:S02]  /*101c0*/  LOP3.LUT R44, R44, 0xffff, RZ, 0xc0, !PT ;  /* 0x0000ffff2c2c7812 */ /* 0x000fe400078ec0ff */
[----:B------:R-:W-:Y:S02]  /*101d0*/  LOP3.LUT R37, R46, 0xffff, RZ, 0xc0, !PT ;  /* 0x0000ffff2e257812 */ /* 0x000fe400078ec0ff */
[----:B------:R-:W-:Y:S02]  /*101e0*/  LOP3.LUT R48, R48, 0xffff, RZ, 0xc0, !PT ;  /* 0x0000ffff30307812 */ /* 0x000fe400078ec0ff */
[----:B------:R-:W-:-:S02]  /*101f0*/  LOP3.LUT R52, R52, 0xffff, RZ, 0xc0, !PT ;  /* 0x0000ffff34347812 */ /* 0x000fc400078ec0ff */
[----:B------:R-:W-:Y:S02]  /*10200*/  LOP3.LUT R39, R54, 0xffff, RZ, 0xc0, !PT ;  /* 0x0000ffff36277812 */ /* 0x000fe400078ec0ff */
[----:B------:R-:W-:Y:S02]  /*10210*/  LOP3.LUT R56, R56, 0xffff, RZ, 0xc0, !PT ;  /* 0x0000ffff38387812 */ /* 0x000fe400078ec0ff */
[----:B------:R-:W-:Y:S02]  /*10220*/  F2FP.SATFINITE.E5M2.F32.PACK_AB_MERGE_C R28, R29, R28, RZ ;  /* 0x0000001c1d1c723e */ /* 0x000fe400048060ff */
[----:B------:R-:W-:Y:S02]  /*10230*/  F2FP.SATFINITE.E5M2.F32.PACK_AB_MERGE_C R30, R31, R30, RZ ;  /* 0x0000001e1f1e723e */ /* 0x000fe400048060ff */
[----:B------:R-:W-:Y:S02]  /*10240*/  F2FP.SATFINITE.E5M2.F32.PACK_AB_MERGE_C R32, R33, R32, RZ ;  /* 0x000000202120723e */ /* 0x000fe400048060ff */
[----:B------:R-:W-:-:S02]  /*10250*/  F2FP.SATFINITE.E5M2.F32.PACK_AB_MERGE_C R10, R11, R10, RZ ;  /* 0x0000000a0b0a723e */ /* 0x000fc400048060ff */
[----:B------:R-:W-:Y:S02]  /*10260*/  F2FP.SATFINITE.E5M2.F32.PACK_AB_MERGE_C R34, R35, R34, RZ ;  /* 0x000000222322723e */ /* 0x000fe400048060ff */
[----:B------:R-:W-:Y:S02]  /*10270*/  PRMT R2, R78, 0x3340, R1 ;  /* 0x000033404e027816 */ /* 0x000fe40000000001 */
[----:B------:R-:W-:Y:S02]  /*10280*/  PRMT R3, R19, 0x3340, R76 ;  /* 0x0000334013037816 */ /* 0x000fe4000000004c */
[----:B------:R-:W-:Y:S02]  /*10290*/  PRMT R11, R5, 0x5410, R4 ;  /* 0x00005410050b7816 */ /* 0x000fe40000000004 */
[----:B------:R-:W-:Y:S02]  /*102a0*/  PRMT R13, R7, 0x5410, R6 ;  /* 0x00005410070d7816 */ /* 0x000fe40000000006 */
[----:B------:R-:W-:-:S02]  /*102b0*/  LOP3.LUT R36, R36, 0xffff, RZ, 0xc0, !PT ;  /* 0x0000ffff24247812 */ /* 0x000fc400078ec0ff */
[----:B------:R-:W-:Y:S02]  /*102c0*/  LOP3.LUT R35, R38, 0xffff, RZ, 0xc0, !PT ;  /* 0x0000ffff26237812 */ /* 0x000fe400078ec0ff */
[----:B------:R-:W-:Y:S02]  /*102d0*/  LOP3.LUT R40, R40, 0xffff, RZ, 0xc0, !PT ;  /* 0x0000ffff28287812 */ /* 0x000fe400078ec0ff */
[--C-:B------:R-:W-:Y:S02]  /*102e0*/  PRMT R4, R48, 0x3340, R1.reuse ;  /* 0x0000334030047816 */ /* 0x100fe40000000001 */
[----:B------:R-:W-:Y:S02]  /*102f0*/  PRMT R6, R56, 0x3340, R1 ;  /* 0x0000334038067816 */ /* 0x000fe40000000001 */
[----:B------:R-:W-:Y:S02]  /*10300*/  PRMT R5, R44, 0x3340, R37 ;  /* 0x000033402c057816 */ /* 0x000fe40000000025 */
[----:B------:R-:W-:-:S02]  /*10310*/  PRMT R7, R52, 0x3340, R39 ;  /* 0x0000334034077816 */ /* 0x000fc40000000027 */
[----:B------:R-:W-:Y:S02]  /*10320*/  LOP3.LUT R28, R28, 0xffff, RZ, 0xc0, !PT ;  /* 0x0000ffff1c1c7812 */ /* 0x000fe400078ec0ff */
[----:B------:R-:W-:Y:S02]  /*10330*/  LOP3.LUT R33, R30, 0xffff, RZ, 0xc0, !PT ;  /* 0x0000ffff1e217812 */ /* 0x000fe400078ec0ff */
[----:B------:R-:W-:Y:S02]  /*10340*/  LOP3.LUT R32, R32, 0xffff, RZ, 0xc0, !PT ;  /* 0x0000ffff20207812 */ /* 0x000fe400078ec0ff */
        /* <DEDUP_REMOVED lines=8> */
[----:B------:R-:W-:-:S02]  /*103d0*/  PRMT R29, R7, 0x5410, R6 ;  /* 0x00005410071d7816 */ /* 0x000fc40000000006 */
[----:B------:R-:W-:Y:S02]  /*103e0*/  PRMT R8, R32, 0x3340, R1 ;  /* 0x0000334020087816 */ /* 0x000fe40000000001 */
[----:B------:R-:W-:Y:S02]  /*103f0*/  PRMT R15, R28, 0x3340, R33 ;  /* 0x000033401c0f7816 */ /* 0x000fe40000000021 */
[----:B------:R-:W-:Y:S02]  /*10400*/  SHF.R.U32.HI R5, RZ, 0x8, R12 ;  /* 0x00000008ff057819 */ /* 0x000fe4000001160c */
[----:B------:R-:W-:Y:S02]  /*10410*/  SHF.R.U32.HI R6, RZ, 0x8, R21 ;  /* 0x00000008ff067819 */ /* 0x000fe40000011615 */
[----:B------:R-:W-:Y:S02]  /*10420*/  LOP3.LUT R60, R60, 0xffff, RZ, 0xc0, !PT ;  /* 0x0000ffff3c3c7812 */ /* 0x000fe400078ec0ff */
[----:B------:R-:W-:-:S02]  /*10430*/  LOP3.LUT R41, R62, 0xffff, RZ, 0xc0, !PT ;  /* 0x0000ffff3e297812 */ /* 0x000fc400078ec0ff */
[----:B------:R-:W-:Y:S02]  /*10440*/  LOP3.LUT R64, R64, 0xffff, RZ, 0xc0, !PT ;  /* 0x0000ffff40407812 */ /* 0x000fe400078ec0ff */
[----:B------:R-:W-:Y:S02]  /*10450*/  SHF.R.U32.HI R4, RZ, 0x8, R78 ;  /* 0x00000008ff047819 */ /* 0x000fe4000001164e */
[----:B------:R-:W-:Y:S02]  /*10460*/  SHF.R.U32.HI R7, RZ, 0x8, R16 ;  /* 0x00000008ff077819 */ /* 0x000fe40000011610 */
[----:B------:R-:W-:Y:S02]  /*10470*/  PRMT R25, R3, 0x5410, R2 ;  /* 0x0000541003197816 */ /* 0x000fe40000000002 */
[----:B------:R-:W-:Y:S02]  /*10480*/  PRMT R15, R15, 0x5410, R8 ;  /* 0x000054100f0f7816 */ /* 0x000fe40000000008 */
[----:B------:R-:W-:-:S02]  /*10490*/  SHF.R.U32.HI R2, RZ, 0x8, R19 ;  /* 0x00000008ff027819 */ /* 0x000fc40000011613 */
[----:B------:R-:W-:Y:S02]  /*104a0*/  SHF.R.U32.HI R3, RZ, 0x8, R76 ;  /* 0x00000008ff037819 */ /* 0x000fe4000001164c */
[----:B------:R-:W-:Y:S02]  /*104b0*/  LOP3.LUT R5, R5, 0xffff, RZ, 0xc0, !PT ;  /* 0x0000ffff05057812 */ /* 0x000fe400078ec0ff */
[----:B------:R-:W-:Y:S02]  /*104c0*/  LOP3.LUT R6, R6, 0xffff, RZ, 0xc0, !PT ;  /* 0x0000ffff06067812 */ /* 0x000fe400078ec0ff */
[----:B------:R-:W-:Y:S02]  /*104d0*/  PRMT R8, R64, 0x3340, R1 ;  /* 0x0000334040087816 */ /* 0x000fe40000000001 */
[----:B------:R-:W-:Y:S02]  /*104e0*/  PRMT R17, R60, 0x3340, R41 ;  /* 0x000033403c117816 */ /* 0x000fe40000000029 */
[----:B------:R-:W-:-:S02]  /*104f0*/  LOP3.LUT R4, R4, 0xffff, RZ, 0xc0, !PT ;  /* 0x0000ffff04047812 */ /* 0x000fc400078ec0ff */
[----:B------:R-:W-:Y:S02]  /*10500*/  LOP3.LUT R7, R7, 0xffff, RZ, 0xc0, !PT ;  /* 0x0000ffff07077812 */ /* 0x000fe400078ec0ff */
[----:B------:R-:W-:Y:S02]  /*10510*/  LOP3.LUT R2, R2, 0xffff, RZ, 0xc0, !PT ;  /* 0x0000ffff02027812 */ /* 0x000fe400078ec0ff */
[----:B------:R-:W-:Y:S02]  /*10520*/  LOP3.LUT R3, R3, 0xffff, RZ, 0xc0, !PT ;  /* 0x0000ffff03037812 */ /* 0x000fe400078ec0ff */
[----:B------:R-:W-:Y:S02]  /*10530*/  PRMT R19, R5, 0x3340, R6 ;  /* 0x0000334005137816 */ /* 0x000fe40000000006 */
[----:B------:R-:W-:Y:S02]  /*10540*/  PRMT R31, R17, 0x5410, R8 ;  /* 0x00005410111f7816 */ /* 0x000fe40000000008 */
[----:B------:R-:W-:-:S02]  /*10550*/  SHF.R.U32.HI R5, RZ, 0x8, R28 ;  /* 0x00000008ff057819 */ /* 0x000fc4000001161c */
[----:B------:R-:W-:Y:S02]  /*10560*/  SHF.R.U32.HI R6, RZ, 0x8, R33 ;  /* 0x00000008ff067819 */ /* 0x000fe40000011621 */
[----:B------:R-:W-:Y:S02]  /*10570*/  PRMT R8, R4, 0x3340, R1 ;  /* 0x0000334004087816 */ /* 0x000fe40000000001 */
[----:B------:R-:W-:Y:S02]  /*10580*/  PRMT R68, R7, 0x3340, R68 ;  /* 0x0000334007447816 */ /* 0x000fe40000000044 */
[----:B------:R-:W-:Y:S02]  /*10590*/  SHF.R.U32.HI R4, RZ, 0x8, R24 ;  /* 0x00000008ff047819 */ /* 0x000fe40000011618 */
[----:B------:R-:W-:Y:S01]  /*105a0*/  SHF.R.U32.HI R7, RZ, 0x8, R32 ;  /* 0x00000008ff077819 */ /* 0x000fe20000011620 */
[----:B------:R-:W1:Y:S01]  /*105b0*/  LDL.LU R24, [R1+0x238] ;  /* 0x0002380001187983 */ /* 0x000e620000300800 */
[----:B------:R-:W-:-:S02]  /*105c0*/  PRMT R17, R2, 0x3340, R3 ;  /* 0x0000334002117816 */ /* 0x000fc40000000003 */
[----:B------:R-:W-:Y:S02]  /*105d0*/  SHF.R.U32.HI R2, RZ, 0x8, R20 ;  /* 0x00000008ff027819 */ /* 0x000fe40000011614 */
[----:B------:R-:W-:Y:S02]  /*105e0*/  SHF.R.U32.HI R3, RZ, 0x8, R23 ;  /* 0x00000008ff037819 */ /* 0x000fe40000011617 */
[----:B------:R-:W-:Y:S02]  /*105f0*/  LOP3.LUT R5, R5, 0xffff, RZ, 0xc0, !PT ;  /* 0x0000ffff05057812 */ /* 0x000fe400078ec0ff */
[----:B------:R-:W-:Y:S02]  /*10600*/  LOP3.LUT R6, R6, 0xffff, RZ, 0xc0, !PT ;  /* 0x0000ffff06067812 */ /* 0x000fe400078ec0ff */
[----:B------:R-:W-:Y:S02]  /*10610*/  LOP3.LUT R4, R4, 0xffff, RZ, 0xc0, !PT ;  /* 0x0000ffff04047812 */ /* 0x000fe400078ec0ff */
[----:B------:R-:W-:-:S02]  /*10620*/  LOP3.LUT R7, R7, 0xffff, RZ, 0xc0, !PT ;  /* 0x0000ffff07077812 */ /* 0x000fc400078ec0ff */
[----:B------:R-:W-:Y:S02]  /*10630*/  LOP3.LUT R2, R2, 0xffff, RZ, 0xc0, !PT ;  /* 0x0000ffff02027812 */ /* 0x000fe400078ec0ff */
[----:B------:R-:W-:Y:S02]  /*10640*/  LOP3.LUT R3, R3, 0xffff, RZ, 0xc0, !PT ;  /* 0x0000ffff03037812 */ /* 0x000fe400078ec0ff */
[----:B------:R-:W-:Y:S02]  /*10650*/  PRMT R23, R5, 0x3340, R6 ;  /* 0x0000334005177816 */ /* 0x000fe40000000006 */
[----:B------:R-:W-:Y:S02]  /*10660*/  SHF.R.U32.HI R5, RZ, 0x8, R44 ;  /* 0x00000008ff057819 */ /* 0x000fe4000001162c */
[----:B------:R-:W-:Y:S02]  /*10670*/  SHF.R.U32.HI R6, RZ, 0x8, R37 ;  /* 0x00000008ff067819 */ /* 0x000fe40000011625 */
[----:B------:R-:W-:-:S02]  /*10680*/  PRMT R12, R4, 0x3340, R1 ;  /* 0x00003340040c7816 */ /* 0x000fc40000000001 */
[----:B------:R-:W-:Y:S02]  /*10690*/  PRMT R70, R7, 0x3340, R70 ;  /* 0x0000334007467816 */ /* 0x000fe40000000046 */
[----:B------:R-:W-:Y:S02]  /*106a0*/  SHF.R.U32.HI R4, RZ, 0x8, R40 ;  /* 0x00000008ff047819 */ /* 0x000fe40000011628 */
[----:B------:R-:W-:Y:S02]  /*106b0*/  PRMT R21, R2, 0x3340, R3 ;  /* 0x0000334002157816 */ /* 0x000fe40000000003 */
[----:B------:R-:W-:Y:S02]  /*106c0*/  LOP3.LUT R5, R5, 0xffff, RZ, 0xc0, !PT ;  /* 0x0000ffff05057812 */ /* 0x000fe400078ec0ff */
[----:B------:R-:W-:Y:S02]  /*106d0*/  LOP3.LUT R6, R6, 0xffff, RZ, 0xc0, !PT ;  /* 0x0000ffff06067812 */ /* 0x000fe400078ec0ff */
[----:B------:R-:W-:-:S02]  /*106e0*/  PRMT R23, R23, 0x5410, R70 ;  /* 0x0000541017177816 */ /* 0x000fc40000000046 */
[----:B------:R-:W-:Y:S02]  /*106f0*/  LOP3.LUT R18, R18, 0xffff, RZ, 0xc0, !PT ;  /* 0x0000ffff12127812 */ /* 0x000fe400078ec0ff */
[----:B------:R-:W-:Y:S02]  /*10700*/  LOP3.LUT R4, R4, 0xffff, RZ, 0xc0, !PT ;  /* 0x0000ffff04047812 */ /* 0x000fe400078ec0ff */
[----:B------:R-:W-:Y:S02]  /*10710*/  LOP3.LUT R34, R34, 0xffff, RZ, 0xc0, !PT ;  /* 0x0000ffff22227812 */ /* 0x000fe400078ec0ff */
[----:B------:R-:W-:Y:S02]  /*10720*/  SHF.R.U32.HI R3, RZ, 0x8, R35 ;  /* 0x00000008ff037819 */ /* 0x000fe40000011623 */
[----:B------:R-:W-:Y:S02]  /*10730*/  PRMT R17, R17, 0x5410, R8 ;  /* 0x0000541011117816 */ /* 0x000fe40000000008 */
[----:B------:R-:W-:-:S02]  /*10740*/  LOP3.LUT R10, R10, 0xffff, RZ, 0xc0, !PT ;  /* 0x0000ffff0a0a7812 */ /* 0x000fc400078ec0ff */
[----:B------:R-:W-:Y:S02]  /*10750*/  PRMT R21, R21, 0x5410, R12 ;  /* 0x0000541015157816 */ /* 0x000fe4000000000c */
[----:B------:R-:W-:Y:S02]  /*10760*/  PRMT R35, R5, 0x3340, R6 ;  /* 0x0000334005237816 */ /* 0x000fe40000000006 */
[----:B------:R-:W-:Y:S02]  /*10770*/  LOP3.LUT R26, R26, 0xffff, RZ, 0xc0, !PT ;  /* 0x0000ffff1a1a7812 */ /* 0x000fe400078ec0ff */
[----:B------:R-:W-:Y:S02]  /*10780*/  PRMT R5, R11, 0x4210, R18 ;  /* 0x000042100b057816 */ /* 0x000fe40000000012 */
[----:B------:R-:W-:Y:S02]  /*10790*/  PRMT R20, R4, 0x3340, R1 ;  /* 0x0000334004147816 */ /* 0x000fe40000000001 */
[----:B------:R-:W-:-:S02]  /*107a0*/  PRMT R11, R23, 0x5210, R34 ;  /* 0x00005210170b7816 */ /* 0x000fc40000000022 */
[--C-:B------:R-:W-:Y:S01]  /*107b0*/  PRMT R4, R9, 0x4210, R10.reuse ;  /* 0x0000421009047816 */ /* 0x100fe2000000000a */
[----:B------:R-:W4:Y:S01]  /*107c0*/  LDL.LU R23, [R1+0x234] ;  /* 0x0002340001177983 */ /* 0x000f220000300800 */
[----:B------:R-:W-:Y:S02]  /*107d0*/  PRMT R8, R17, 0x5210, R10 ;  /* 0x0000521011087816 */ /* 0x000fe4000000000a */
[----:B------:R-:W-:Y:S01]  /*107e0*/  PRMT R10, R21, 0x5210, R26 ;  /* 0x00005210150a7816 */ /* 0x000fe2000000001a */
[----:B------:R-:W3:Y:S01]  /*107f0*/  LDL.LU R22, [R1+0x230] ;  /* 0x0002300001167983 */ /* 0x000ee20000300800 */
[----:B------:R-:W-:Y:S02]  /*10800*/  SHF.R.U32.HI R7, RZ, 0x8, R48 ;  /* 0x00000008ff077819 */ /* 0x000fe40000011630 */
[----:B------:R-:W-:Y:S01]  /*10810*/  PRMT R19, R19, 0x5410, R68 ;  /* 0x0000541013137816 */ /* 0x000fe20000000044 */
[----:B------:R-:W3:Y:S01]  /*10820*/  LDL.LU R21, [R1+0x22c] ;  /* 0x00022c0001157983 */ /* 0x000ee20000300800 */
[----:B------:R-:W-:-:S02]  /*10830*/  LOP3.LUT R7, R7, 0xffff, RZ, 0xc0, !PT ;  /* 0x0000ffff07077812 */ /* 0x000fc400078ec0ff */
[----:B------:R-:W-:Y:S02]  /*10840*/  PRMT R9, R19, 0x5210, R18 ;  /* 0x0000521013097816 */ /* 0x000fe40000000012 */
[----:B------:R-:W-:Y:S02]  /*10850*/  PRMT R72, R7, 0x3340, R72 ;  /* 0x0000334007487816 */ /* 0x000fe40000000048 */
[----:B------:R-:W-:Y:S02]  /*10860*/  PRMT R6, R13, 0x4210, R26 ;  /* 0x000042100d067816 */ /* 0x000fe4000000001a */
[----:B------:R-:W-:Y:S01]  /*10870*/  PRMT R7, R15, 0x4210, R34 ;  /* 0x000042100f077816 */ /* 0x000fe20000000022 */
[----:B--2---:R0:W-:Y:S01]  /*10880*/  STS.128 [R0+0x800], R8 ;  /* 0x0008000800007388 */ /* 0x0041e20000000c00 */
[----:B------:R-:W-:Y:S02]  /*10890*/  SHF.R.U32.HI R2, RZ, 0x8, R36 ;  /* 0x00000008ff027819 */ /* 0x000fe40000011624 */
[----:B------:R-:W-:Y:S01]  /*108a0*/  LOP3.LUT R3, R3, 0xffff, RZ, 0xc0, !PT ;  /* 0x0000ffff03037812 */ /* 0x000fe200078ec0ff */
[----:B------:R-:W-:Y:S01]  /*108b0*/  STS.128 [R0], R4 ;  /* 0x0000000400007388 */ /* 0x000fe20000000c00 */
[----:B------:R-:W-:-:S02]  /*108c0*/  LOP3.LUT R2, R2, 0xffff, RZ, 0xc0, !PT ;  /* 0x0000ffff02027812 */ /* 0x000fc400078ec0ff */
[----:B------:R-:W-:Y:S02]  /*108d0*/  SHF.R.U32.HI R12, RZ, 0x8, R39 ;  /* 0x00000008ff0c7819 */ /* 0x000fe40000011627 */
[----:B------:R-:W-:Y:S01]  /*108e0*/  PRMT R33, R2, 0x3340, R3 ;  /* 0x0000334002217816 */ /* 0x000fe20000000003 */
[----:B------:R-:W-:Y:S01]  /*108f0*/  IMAD.SHL.U32 R3, R69, 0x10, RZ ;  /* 0x0000001045037824 */ /* 0x000fe200078e00ff */
[----:B------:R-:W-:Y:S02]  /*10900*/  SHF.R.U32.HI R2, RZ, 0x8, R52 ;  /* 0x00000008ff027819 */ /* 0x000fe40000011634 */
[----:B------:R-:W-:Y:S02]  /*10910*/  SHF.R.U32.HI R14, RZ, 0x8, R60 ;  /* 0x00000008ff0e7819 */ /* 0x000fe4000001163c */
[----:B------:R-:W-:Y:S02]  /*10920*/  SHF.R.U32.HI R15, RZ, 0x8, R41 ;  /* 0x00000008ff0f7819 */ /* 0x000fe40000011629 */
[----:B------:R-:W-:-:S02]  /*10930*/  SHF.R.U32.HI R16, RZ, 0x8, R64 ;  /* 0x00000008ff107819 */ /* 0x000fc40000011640 */
[----:B------:R-:W-:Y:S02]  /*10940*/  LOP3.LUT R12, R12, 0xffff, RZ, 0xc0, !PT ;  /* 0x0000ffff0c0c7812 */ /* 0x000fe400078ec0ff */
[----:B0-----:R-:W-:Y:S02]  /*10950*/  LOP3.LUT R9, R2, 0xffff, RZ, 0xc0, !PT ;  /* 0x0000ffff02097812 */ /* 0x001fe400078ec0ff */
[----:B------:R-:W-:Y:S02]  /*10960*/  LOP3.LUT R15, R15, 0xffff, RZ, 0xc0, !PT ;  /* 0x0000ffff0f0f7812 */ /* 0x000fe400078ec0ff */
[----:B------:R-:W-:Y:S02]  /*10970*/  LOP3.LUT R14, R14, 0xffff, RZ, 0xc0, !PT ;  /* 0x0000ffff0e0e7812 */ /* 0x000fe400078ec0ff */
[----:B------:R-:W-:Y:S02]  /*10980*/  LOP3.LUT R16, R16, 0xffff, RZ, 0xc0, !PT ;  /* 0x0000ffff10107812 */ /* 0x000fe400078ec0ff */
[----:B------:R-:W-:-:S02]  /*10990*/  PRMT R12, R9, 0x3340, R12 ;  /* 0x00003340090c7816 */ /* 0x000fc4000000000c */
[----:B------:R-:W-:Y:S02]  /*109a0*/  PRMT R9, R14, 0x3340, R15 ;  /* 0x000033400e097816 */ /* 0x000fe4000000000f */
[----:B------:R-:W-:Y:S01]  /*109b0*/  LOP3.LUT R3, R3, 0xff0, RZ, 0xc0, !PT ;  /* 0x00000ff003037812 */ /* 0x000fe200078ec0ff */
[----:B------:R-:W-:Y:S01]  /*109c0*/  BAR.SYNC.DEFER_BLOCKING 0x0 ;  /* 0x0000000000007b1d */ /* 0x000fe20000010000 */
[----:B------:R-:W-:Y:S02]  /*109d0*/  PRMT R16, R16, 0x3340, R1 ;  /* 0x0000334010107816 */ /* 0x000fe40000000001 */
[----:B------:R-:W-:Y:S02]  /*109e0*/  F2FP.SATFINITE.E5M2.F32.PACK_AB_MERGE_C R42, R43, R42, RZ ;  /* 0x0000002a2b2a723e */ /* 0x000fe400048060ff */
[----:B------:R-:W-:Y:S02]  /*109f0*/  PRMT R19, R9, 0x5410, R16 ;  /* 0x0000541009137816 */ /* 0x000fe40000000010 */
[----:B------:R-:W-:-:S02]  /*10a00*/  SHF.R.U32.HI R13, RZ, 0x8, R56 ;  /* 0x00000008ff0d7819 */ /* 0x000fc40000011638 */
[----:B------:R-:W-:Y:S02]  /*10a10*/  F2FP.SATFINITE.E5M2.F32.PACK_AB_MERGE_C R50, R51, R50, RZ ;  /* 0x000000323332723e */ /* 0x000fe400048060ff */
[----:B------:R-:W-:Y:S02]  /*10a20*/  LOP3.LUT R13, R13, 0xffff, RZ, 0xc0, !PT ;  /* 0x0000ffff0d0d7812 */ /* 0x000fe400078ec0ff */
[----:B------:R-:W-:Y:S02]  /*10a30*/  F2FP.SATFINITE.E5M2.F32.PACK_AB_MERGE_C R58, R59, R58, RZ ;  /* 0x0000003a3b3a723e */ /* 0x000fe400048060ff */
[----:B------:R-:W-:Y:S01]  /*10a40*/  F2FP.SATFINITE.E5M2.F32.PACK_AB_MERGE_C R66, R67, R66, RZ ;  /* 0x000000424342723e */ /* 0x000fe200048060ff */
[----:B------:R-:W0:Y:S04]  /*10a50*/  LDS.128 R4, [R3+UR9] ;  /* 0x0000000903047984 */ /* 0x000e280008000c00 */
[----:B------:R-:W-:Y:S01]  /*10a60*/  LDS.128 R8, [R3+UR9+0x1000] ;  /* 0x0010000903087984 */ /* 0x000fe20008000c00 */
[----:B------:R-:W-:-:S02]  /*10a70*/  PRMT R13, R13, 0x3340, R74 ;  /* 0x000033400d0d7816 */ /* 0x000fc4000000004a */
[----:B------:R-:W-:Y:S02]  /*10a80*/  PRMT R33, R33, 0x5410, R20 ;  /* 0x0000541021217816 */ /* 0x000fe40000000014 */
[----:B------:R-:W-:Y:S02]  /*10a90*/  PRMT R17, R35, 0x5410, R72 ;  /* 0x0000541023117816 */ /* 0x000fe40000000048 */
[----:B------:R-:W-:Y:S02]  /*10aa0*/  LOP3.LUT R42, R42, 0xffff, RZ, 0xc0, !PT ;  /* 0x0000ffff2a2a7812 */ /* 0x000fe400078ec0ff */
[----:B------:R-:W-:Y:S02]  /*10ab0*/  PRMT R15, R12, 0x5410, R13 ;  /* 0x000054100c0f7816 */ /* 0x000fe4000000000d */
[----:B------:R-:W-:Y:S02]  /*10ac0*/  LOP3.LUT R50, R50, 0xffff, RZ, 0xc0, !PT ;  /* 0x0000ffff32327812 */ /* 0x000fe400078ec0ff */
[----:B------:R-:W-:-:S02]  /*10ad0*/  LOP3.LUT R58, R58, 0xffff, RZ, 0xc0, !PT ;  /* 0x0000ffff3a3a7812 */ /* 0x000fc400078ec0ff */
[----:B------:R-:W-:Y:S02]  /*10ae0*/  LOP3.LUT R66, R66, 0xffff, RZ, 0xc0, !PT ;  /* 0x0000ffff42427812 */ /* 0x000fe400078ec0ff */
[----:B------:R-:W-:Y:S02]  /*10af0*/  PRMT R16, R33, 0x5210, R42 ;  /* 0x0000521021107816 */ /* 0x000fe4000000002a */
[----:B------:R-:W-:Y:S02]  /*10b00*/  PRMT R17, R17, 0x5210, R50 ;  /* 0x0000521011117816 */ /* 0x000fe40000000032 */
[----:B------:R-:W-:Y:S02]  /*10b10*/  PRMT R18, R15, 0x5210, R58 ;  /* 0x000052100f127816 */ /* 0x000fe4000000003a */
[----:B------:R-:W-:Y:S01]  /*10b20*/  PRMT R19, R19, 0x5210, R66 ;  /* 0x0000521013137816 */ /* 0x000fe20000000042 */
[----:B------:R-:W-:Y:S01]  /*10b30*/  BAR.SYNC.DEFER_BLOCKING 0x0 ;  /* 0x0000000000007b1d */ /* 0x000fe20000010000 */
[----:B------:R-:W-:-:S02]  /*10b40*/  PRMT R12, R25, 0x4210, R42 ;  /* 0x00004210190c7816 */ /* 0x000fc4000000002a */
[----:B------:R-:W-:Y:S02]  /*10b50*/  PRMT R13, R27, 0x4210, R50 ;  /* 0x000042101b0d7816 */ /* 0x000fe40000000032 */
[----:B------:R-:W-:Y:S02]  /*10b60*/  PRMT R14, R29, 0x4210, R58 ;  /* 0x000042101d0e7816 */ /* 0x000fe4000000003a */
[----:B------:R-:W-:Y:S01]  /*10b70*/  PRMT R15, R31, 0x4210, R66 ;  /* 0x000042101f0f7816 */ /* 0x000fe20000000042 */
[----:B------:R2:W-:Y:S04]  /*10b80*/  STS.128 [R0+0x800], R16 ;  /* 0x0008001000007388 */ /* 0x0005e80000000c00 */
[----:B------:R0:W-:Y:S04]  /*10b90*/  STS.128 [R0], R12 ;  /* 0x0000000c00007388 */ /* 0x0001e80000000c00 */
[----:B--2---:R-:W2:Y:S01]  /*10ba0*/  LDL.LU R18, [R1+0x228] ;  /* 0x0002280001127983 */ /* 0x004ea20000300800 */
[C---:B-1----:R-:W-:Y:S01]  /*10bb0*/  ISETP.GE.AND P0, PT, R24.reuse, UR14, PT ;  /* 0x0000000e18007c0c */ /* 0x042fe2000bf06270 */
[----:B------:R-:W-:-:S03]  /*10bc0*/  IMAD R2, R24, UR4, RZ ;  /* 0x0000000418027c24 */ /* 0x000fc6000f8e02ff */
[C---:B---3--:R-:W-:Y:S01]  /*10bd0*/  ISETP.LT.AND P4, PT, R21.reuse, UR15, !P0 ;  /* 0x0000000f15007c0c */ /* 0x048fe2000c781270 */
[----:B0-----:R-:W-:Y:S02]  /*10be0*/  IMAD R15, R21, UR5, RZ ;  /* 0x00000005150f7c24 */ /* 0x001fe4000f8e02ff */
[----:B------:R-:W3:Y:S04]  /*10bf0*/  LDL.LU R21, [R1+0x224] ;  /* 0x0002240001157983 */ /* 0x000ee80000300800 */
[----:B------:R-:W3:Y:S04]  /*10c00*/  LDL.LU R20, [R1+0x220] ;  /* 0x0002200001147983 */ /* 0x000ee80000300800 */
[----:B------:R-:W3:Y:S04]  /*10c10*/  LDL.LU R32, [R1+0x21c] ;  /* 0x00021c0001207983 */ /* 0x000ee80000300800 */
[----:B------:R-:W3:Y:S04]  /*10c20*/  LDL.LU R30, [R1+0x218] ;  /* 0x00021800011e7983 */ /* 0x000ee80000300800 */
[----:B------:R-:W3:Y:S04]  /*10c30*/  LDL.LU R28, [R1+0x214] ;  /* 0x00021400011c7983 */ /* 0x000ee80000300800 */
[----:B------:R-:W3:Y:S04]  /*10c40*/  LDL.LU R26, [R1+0x210] ;  /* 0x00021000011a7983 */ /* 0x000ee80000300800 */
[----:B------:R-:W3:Y:S01]  /*10c50*/  LDL.LU R24, [R1+0x20c] ;  /* 0x00020c0001187983 */ /* 0x000ee20000300800 */
[----:B------:R-:W-:-:S02]  /*10c60*/  PRMT R43, R5, 0x7773, RZ ;  /* 0x00007773052b7816 */ /* 0x000fc400000000ff */
[C---:B------:R-:W-:Y:S02]  /*10c70*/  PRMT R45, R5.reuse, 0x7772, RZ ;  /* 0x00007772052d7816 */ /* 0x040fe400000000ff */
[C---:B------:R-:W-:Y:S02]  /*10c80*/  PRMT R47, R5.reuse, 0x7771, RZ ;  /* 0x00007771052f7816 */ /* 0x040fe400000000ff */
[----:B------:R-:W-:Y:S01]  /*10c90*/  PRMT R49, R5, 0x7770, RZ ;  /* 0x0000777005317816 */ /* 0x000fe200000000ff */
[C---:B----4-:R-:W-:Y:S01]  /*10ca0*/  IMAD R5, R23.reuse, UR5, RZ ;  /* 0x0000000517057c24 */ /* 0x050fe2000f8e02ff */
[----:B------:R-:W-:Y:S02]  /*10cb0*/  IADD3 R0, P1, PT, R2, UR12, RZ ;  /* 0x0000000c02007c10 */ /* 0x000fe4000ff3e0ff */
[----:B------:R-:W-:Y:S02]  /*10cc0*/  ISETP.LT.AND P2, PT, R23, UR15, !P0 ;  /* 0x0000000f17007c0c */ /* 0x000fe4000c741270 */
[----:B------:R-:W-:-:S02]  /*10cd0*/  PRMT R51, R4, 0x7773, RZ ;  /* 0x0000777304337816 */ /* 0x000fc400000000ff */
[C---:B------:R-:W-:Y:S02]  /*10ce0*/  PRMT R53, R4.reuse, 0x7772, RZ ;  /* 0x0000777204357816 */ /* 0x040fe400000000ff */
[C---:B------:R-:W-:Y:S02]  /*10cf0*/  PRMT R55, R4.reuse, 0x7771, RZ ;  /* 0x0000777104377816 */ /* 0x040fe400000000ff */
[----:B------:R-:W-:Y:S02]  /*10d00*/  PRMT R25, R4, 0x7770, RZ ;  /* 0x0000777004197816 */ /* 0x000fe400000000ff */
[----:B------:R-:W-:Y:S02]  /*10d10*/  LEA.HI.X.SX32 R2, R2, UR13, 0x1, P1 ;  /* 0x0000000d02027c11 */ /* 0x000fe400088f0eff */
[----:B------:R-:W-:Y:S02]  /*10d20*/  IADD3 R4, P1, PT, R5, R0, RZ ;  /* 0x0000000005047210 */ /* 0x000fe40007f3e0ff */
[----:B------:R-:W-:-:S02]  /*10d30*/  PRMT R29, R7, 0x7773, RZ ;  /* 0x00007773071d7816 */ /* 0x000fc400000000ff */
[C---:B------:R-:W-:Y:S02]  /*10d40*/  PRMT R31, R7.reuse, 0x7772, RZ ;  /* 0x00007772071f7816 */ /* 0x040fe400000000ff */
[C---:B------:R-:W-:Y:S02]  /*10d50*/  PRMT R27, R7.reuse, 0x7771, RZ ;  /* 0x00007771071b7816 */ /* 0x040fe400000000ff */
[----:B------:R-:W-:Y:S01]  /*10d60*/  PRMT R33, R7, 0x7770, RZ ;  /* 0x0000777007217816 */ /* 0x000fe200000000ff */
[C---:B------:R-:W-:Y:S01]  /*10d70*/  IMAD R7, R22.reuse, UR5, RZ ;  /* 0x0000000516077c24 */ /* 0x040fe2000f8e02ff */
[----:B------:R-:W-:Y:S02]  /*10d80*/  ISETP.LT.AND P3, PT, R22, UR15, !P0 ;  /* 0x0000000f16007c0c */ /* 0x000fe4000c761270 */
[----:B------:R-:W-:Y:S01]  /*10d90*/  LEA.HI.X.SX32 R5, R5, R2, 0x1, P1 ;  /* 0x0000000205057211 */ /* 0x000fe200008f0eff */
[----:B------:R-:W-:Y:S01]  /*10da0*/  BAR.SYNC.DEFER_BLOCKING 0x0 ;  /* 0x0000000000007b1d */ /* 0x000fe20000010000 */
[----:B------:R-:W-:-:S02]  /*10db0*/  PRMT R35, R6, 0x7773, RZ ;  /* 0x0000777306237816 */ /* 0x000fc400000000ff */
[C---:B------:R-:W-:Y:S02]  /*10dc0*/  PRMT R37, R6.reuse, 0x7772, RZ ;  /* 0x0000777206257816 */ /* 0x040fe400000000ff */
[C---:B------:R-:W-:Y:S02]  /*10dd0*/  PRMT R39, R6.reuse, 0x7771, RZ ;  /* 0x0000777106277816 */ /* 0x040fe400000000ff */
[----:B------:R-:W-:Y:S01]  /*10de0*/  PRMT R41, R6, 0x7770, RZ ;  /* 0x0000777006297816 */ /* 0x000fe200000000ff */
[----:B------:R-:W4:Y:S01]  /*10df0*/  LDL.LU R22, [R1+0x208] ;  /* 0x0002080001167983 */ /* 0x000f220000300800 */
[-C--:B------:R-:W-:Y:S02]  /*10e00*/  IADD3 R6, P5, PT, R7, R0.reuse, RZ ;  /* 0x0000000007067210 */ /* 0x080fe40007fbe0ff */
[----:B------:R-:W-:Y:S01]  /*10e10*/  IADD3 R16, P6, PT, R15, R0, RZ ;  /* 0x000000000f107210 */ /* 0x000fe20007fde0ff */
[----:B------:R-:W4:Y:S01]  /*10e20*/  LDL.LU R36, [R1+0x204] ;  /* 0x0002040001247983 */ /* 0x000f220000300800 */
[----:B------:R-:W-:-:S02]  /*10e30*/  LEA.HI.X.SX32 R7, R7, R2, 0x1, P5 ;  /* 0x0000000207077211 */ /* 0x000fc400028f0eff */
[----:B------:R-:W-:Y:S01]  /*10e40*/  LEA.HI.X.SX32 R17, R15, R2, 0x1, P6 ;  /* 0x000000020f117211 */ /* 0x000fe200030f0eff */
[----:B------:R-:W4:Y:S04]  /*10e50*/  LDL.LU R34, [R1+0x200] ;  /* 0x0002000001227983 */ /* 0x000f280000300800 */
[----:B------:R0:W-:Y:S04]  /*10e60*/  @P2 STG.E.U8 desc[UR20][R4.64], R25 ;  /* 0x0000001904002986 */ /* 0x0001e8000c101114 */
[----:B------:R-:W-:Y:S04]  /*10e70*/  @P3 STG.E.U8 desc[UR20][R6.64], R55 ;  /* 0x0000003706003986 */ /* 0x000fe8000c101114 */
[----:B------:R1:W-:Y:S01]  /*10e80*/  @P4 STG.E.U8 desc[UR20][R16.64], R53 ;  /* 0x0000003510004986 */ /* 0x0003e2000c101114 */
[C---:B--2---:R-:W-:Y:S01]  /*10e90*/  IMAD R19, R18.reuse, UR5, RZ ;  /* 0x0000000512137c24 */ /* 0x044fe2000f8e02ff */
[----:B------:R-:W-:-:S04]  /*10ea0*/  ISETP.LT.AND P1, PT, R18, UR15, !P0 ;  /* 0x0000000f12007c0c */ /* 0x000fc8000c721270 */
[----:B------:R-:W-:-:S04]  /*10eb0*/  IADD3 R18, P2, PT, R19, R0, RZ ;  /* 0x0000000013127210 */ /* 0x000fc80007f5e0ff */
[----:B------:R-:W-:-:S05]  /*10ec0*/  LEA.HI.X.SX32 R19, R19, R2, 0x1, P2 ;  /* 0x0000000213137211 */ /* 0x000fca00010f0eff */
[----:B------:R2:W-:Y:S01]  /*10ed0*/  @P1 STG.E.U8 desc[UR20][R18.64], R51 ;  /* 0x0000003312001986 */ /* 0x0005e2000c101114 */
[C---:B---3--:R-:W-:Y:S01]  /*10ee0*/  IMAD R15, R21.reuse, UR5, RZ ;  /* 0x00000005150f7c24 */ /* 0x048fe2000f8e02ff */
[----:B------:R-:W-:Y:S02]  /*10ef0*/  ISETP.LT.AND P3, PT, R21, UR15, !P0 ;  /* 0x0000000f15007c0c */ /* 0x000fe4000c761270 */
[C---:B------:R-:W-:Y:S01]  /*10f00*/  ISETP.LT.AND P2, PT, R20.reuse, UR15, !P0 ;  /* 0x0000000f14007c0c */ /* 0x040fe2000c741270 */
[----:B------:R-:W-:Y:S01]  /*10f10*/  IMAD R23, R20, UR5, RZ ;  /* 0x0000000514177c24 */ /* 0x000fe2000f8e02ff */
[C---:B------:R-:W-:Y:S02]  /*10f20*/  IADD3 R20, P1, PT, R15.reuse, R0, RZ ;  /* 0x000000000f147210 */ /* 0x040fe40007f3e0ff */
[C---:B------:R-:W-:Y:S01]  /*10f30*/  ISETP.LT.AND P4, PT, R32.reuse, UR15, !P0 ;  /* 0x0000000f20007c0c */ /* 0x040fe2000c781270 */
[----:B0-----:R-:W-:Y:S01]  /*10f40*/  IMAD R25, R32, UR5, RZ ;  /* 0x0000000520197c24 */ /* 0x001fe2000f8e02ff */
[----:B------:R-:W-:Y:S01]  /*10f50*/  LEA.HI.X.SX32 R21, R15, R2, 0x1, P1 ;  /* 0x000000020f157211 */ /* 0x000fe200008f0eff */
[----:B------:R-:W3:Y:S01]  /*10f60*/  LDL.LU R32, [R1+0x1fc] ;  /* 0x0001fc0001207983 */ /* 0x000ee20000300800 */
[C---:B------:R-:W-:Y:S01]  /*10f70*/  ISETP.LT.AND P1, PT, R30.reuse, UR15, !P0 ;  /* 0x0000000f1e007c0c */ /* 0x040fe2000c721270 */
[----:B------:R-:W-:Y:S01]  /*10f80*/  IMAD R15, R30, UR5, RZ ;  /* 0x000000051e0f7c24 */ /* 0x000fe2000f8e02ff */
[C---:B------:R-:W-:Y:S01]  /*10f90*/  IADD3 R4, P5, PT, R23.reuse, R0, RZ ;  /* 0x0000000017047210 */ /* 0x040fe20007fbe0ff */
[----:B------:R-:W3:Y:S03]  /*10fa0*/  LDL.LU R30, [R1+0x1f8] ;  /* 0x0001f800011e7983 */ /* 0x000ee60000300800 */
[----:B------:R-:W-:Y:S01]  /*10fb0*/  LEA.HI.X.SX32 R5, R23, R2, 0x1, P5 ;  /* 0x0000000217057211 */ /* 0x000fe200028f0eff */
[----:B------:R-:W-:Y:S01]  /*10fc0*/  @P3 STG.E.U8 desc[UR20][R20.64], R49 ;  /* 0x0000003114003986 */ /* 0x000fe2000c101114 */
[----:B-1----:R-:W-:Y:S01]  /*10fd0*/  IADD3 R16, P3, PT, R15, R0, RZ ;  /* 0x000000000f107210 */ /* 0x002fe20007f7e0ff */
[----:B--2---:R-:W-:-:S02]  /*10fe0*/  IMAD R19, R28, UR5, RZ ;  /* 0x000000051c137c24 */ /* 0x004fc4000f8e02ff */
[----:B------:R0:W-:Y:S01]  /*10ff0*/  @P2 STG.E.U8 desc[UR20][R4.64], R47 ;  /* 0x0000002f04002986 */ /* 0x0001e2000c101114 */
[----:B------:R-:W-:Y:S02]  /*11000*/  ISETP.LT.AND P2, PT, R28, UR15, !P0 ;  /* 0x0000000f1c007c0c */ /* 0x000fe4000c741270 */
[----:B------:R-:W-:Y:S01]  /*11010*/  LEA.HI.X.SX32 R17, R15, R2, 0x1, P3 ;  /* 0x000000020f117211 */ /* 0x000fe200018f0eff */
[C---:B------:R-:W-:Y:S01]  /*11020*/  IMAD R15, R26.reuse, UR5, RZ ;  /* 0x000000051a0f7c24 */ /* 0x040fe2000f8e02ff */
[----:B------:R-:W-:Y:S01]  /*11030*/  IADD3 R6, P6, PT, R25, R0, RZ ;  /* 0x0000000019067210 */ /* 0x000fe20007fde0ff */
[----:B------:R-:W2:Y:S01]  /*11040*/  LDL.LU R28, [R1+0x1f4] ;  /* 0x0001f400011c7983 */ /* 0x000ea20000300800 */
[----:B------:R-:W-:-:S03]  /*11050*/  ISETP.LT.AND P3, PT, R26, UR15, !P0 ;  /* 0x0000000f1a007c0c */ /* 0x000fc6000c761270 */
[----:B------:R-:W2:Y:S01]  /*11060*/  LDL.LU R26, [R1+0x1f0] ;  /* 0x0001f000011a7983 */ /* 0x000ea20000300800 */
[----:B------:R-:W-:Y:S01]  /*11070*/  LEA.HI.X.SX32 R7, R25, R2, 0x1, P6 ;  /* 0x0000000219077211 */ /* 0x000fe200030f0eff */
[----:B0-----:R-:W-:-:S04]  /*11080*/  IMAD R5, R24, UR5, RZ ;  /* 0x0000000518057c24 */ /* 0x001fc8000f8e02ff */
[----:B------:R-:W-:Y:S04]  /*11090*/  @P4 STG.E.U8 desc[UR20][R6.64], R45 ;  /* 0x0000002d06004986 */ /* 0x000fe8000c101114 */
[----:B------:R0:W-:Y:S01]  /*110a0*/  @P1 STG.E.U8 desc[UR20][R16.64], R43 ;  /* 0x0000002b10001986 */ /* 0x0001e2000c101114 */
[----:B------:R-:W-:-:S03]  /*110b0*/  ISETP.LT.AND P1, PT, R24, UR15, !P0 ;  /* 0x0000000f18007c0c */ /* 0x000fc6000c721270 */
[----:B------:R-:W2:Y:S01]  /*110c0*/  LDL.LU R24, [R1+0x1ec] ;  /* 0x0001ec0001187983 */ /* 0x000ea20000300800 */
[-C--:B------:R-:W-:Y:S02]  /*110d0*/  IADD3 R18, P4, PT, R19, R0.reuse, RZ ;  /* 0x0000000013127210 */ /* 0x080fe40007f9e0ff */
[----:B------:R-:W-:Y:S02]  /*110e0*/  IADD3 R20, P5, PT, R15, R0, RZ ;  /* 0x000000000f147210 */ /* 0x000fe40007fbe0ff */
[-C--:B------:R-:W-:Y:S02]  /*110f0*/  LEA.HI.X.SX32 R19, R19, R2.reuse, 0x1, P4 ;  /* 0x0000000213137211 */ /* 0x080fe400020f0eff */
[----:B------:R-:W-:-:S03]  /*11100*/  LEA.HI.X.SX32 R21, R15, R2, 0x1, P5 ;  /* 0x000000020f157211 */ /* 0x000fc600028f0eff */
[----:B------:R1:W-:Y:S04]  /*11110*/  @P2 STG.E.U8 desc[UR20][R18.64], R41 ;  /* 0x0000002912002986 */ /* 0x0003e8000c101114 */
[----:B------:R0:W-:Y:S01]  /*11120*/  @P3 STG.E.U8 desc[UR20][R20.64], R39 ;  /* 0x0000002714003986 */ /* 0x0001e2000c101114 */
[C---:B----4-:R-:W-:Y:S01]  /*11130*/  IMAD R15, R22.reuse, UR5, RZ ;  /* 0x00000005160f7c24 */ /* 0x050fe2000f8e02ff */
[----:B------:R-:W-:Y:S02]  /*11140*/  ISETP.LT.AND P4, PT, R22, UR15, !P0 ;  /* 0x0000000f16007c0c */ /* 0x000fe4000c781270 */
[-C--:B------:R-:W-:Y:S02]  /*11150*/  IADD3 R22, P2, PT, R5, R0.reuse, RZ ;  /* 0x0000000005167210 */ /* 0x080fe40007f5e0ff */
[----:B0-----:R-:W-:Y:S01]  /*11160*/  IADD3 R16, P3, PT, R15, R0, RZ ;  /* 0x000000000f107210 */ /* 0x001fe20007f7e0ff */
[----:B------:R-:W-:Y:S01]  /*11170*/  IMAD R25, R36, UR5, RZ ;  /* 0x0000000524197c24 */ /* 0x000fe2000f8e02ff */
[----:B------:R-:W-:-:S02]  /*11180*/  LEA.HI.X.SX32 R23, R5, R2, 0x1, P2 ;  /* 0x0000000205177211 */ /* 0x000fc400010f0eff */
[----:B------:R-:W-:Y:S01]  /*11190*/  LEA.HI.X.SX32 R17, R15, R2, 0x1, P3 ;  /* 0x000000020f117211 */ /* 0x000fe200018f0eff */
[----:B------:R-:W-:Y:S01]  /*111a0*/  IMAD R15, R34, UR5, RZ ;  /* 0x00000005220f7c24 */ /* 0x000fe2000f8e02ff */
[----:B------:R-:W-:Y:S01]  /*111b0*/  ISETP.LT.AND P2, PT, R36, UR15, !P0 ;  /* 0x0000000f24007c0c */ /* 0x000fe2000c741270 */
[----:B------:R-:W0:Y:S01]  /*111c0*/  LDS.128 R4, [R3+UR9] ;  /* 0x0000000903047984 */ /* 0x000e220008000c00 */
[----:B------:R-:W-:Y:S02]  /*111d0*/  ISETP.LT.AND P3, PT, R34, UR15, !P0 ;  /* 0x0000000f22007c0c */ /* 0x000fe4000c761270 */
[-C--:B-1----:R-:W-:Y:S02]  /*111e0*/  IADD3 R18, P5, PT, R25, R0.reuse, RZ ;  /* 0x0000000019127210 */ /* 0x082fe40007fbe0ff */
[----:B------:R-:W-:Y:S01]  /*111f0*/  IADD3 R20, P6, PT, R15, R0, RZ ;  /* 0x000000000f147210 */ /* 0x000fe20007fde0ff */
[----:B------:R1:W-:Y:S01]  /*11200*/  @P1 STG.E.U8 desc[UR20][R22.64], R37 ;  /* 0x0000002516001986 */ /* 0x0003e2000c101114 */
[----:B------:R-:W-:-:S02]  /*11210*/  LEA.HI.X.SX32 R19, R25, R2, 0x1, P5 ;  /* 0x0000000219137211 */ /* 0x000fc400028f0eff */
[----:B------:R-:W-:Y:S01]  /*11220*/  LEA.HI.X.SX32 R21, R15, R2, 0x1, P6 ;  /* 0x000000020f157211 */ /* 0x000fe200030f0eff */
[----:B------:R4:W-:Y:S04]  /*11230*/  @P4 STG.E.U8 desc[UR20][R16.64], R35 ;  /* 0x0000002310004986 */ /* 0x0009e8000c101114 */
[----:B------:R-:W-:Y:S04]  /*11240*/  @P2 STG.E.U8 desc[UR20][R18.64], R33 ;  /* 0x0000002112002986 */ /* 0x000fe8000c101114 */
[----:B------:R-:W-:Y:S01]  /*11250*/  @P3 STG.E.U8 desc[UR20][R20.64], R27 ;  /* 0x0000001b14003986 */ /* 0x000fe2000c101114 */
[C---:B---3--:R-:W-:Y:S01]  /*11260*/  IMAD R25, R32.reuse, UR5, RZ ;  /* 0x0000000520197c24 */ /* 0x048fe2000f8e02ff */
[----:B------:R-:W-:Y:S01]  /*11270*/  ISETP.LT.AND P1, PT, R32, UR15, !P0 ;  /* 0x0000000f20007c0c */ /* 0x000fe2000c721270 */
[C---:B------:R-:W-:Y:S01]  /*11280*/  IMAD R15, R30.reuse, UR5, RZ ;  /* 0x000000051e0f7c24 */ /* 0x040fe2000f8e02ff */
[----:B------:R-:W-:-:S02]  /*11290*/  ISETP.LT.AND P4, PT, R30, UR15, !P0 ;  /* 0x0000000f1e007c0c */ /* 0x000fc4000c781270 */
[-C--:B-1----:R-:W-:Y:S02]  /*112a0*/  IADD3 R22, P5, PT, R25, R0.reuse, RZ ;  /* 0x0000000019167210 */ /* 0x082fe40007fbe0ff */
[----:B----4-:R-:W-:Y:S02]  /*112b0*/  IADD3 R16, P3, PT, R15, R0, RZ ;  /* 0x000000000f107210 */ /* 0x010fe40007f7e0ff */
[-C--:B------:R-:W-:Y:S02]  /*112c0*/  LEA.HI.X.SX32 R23, R25, R2.reuse, 0x1, P5 ;  /* 0x0000000219177211 */ /* 0x080fe400028f0eff */
[----:B------:R-:W-:-:S03]  /*112d0*/  LEA.HI.X.SX32 R17, R15, R2, 0x1, P3 ;  /* 0x000000020f117211 */ /* 0x000fc600018f0eff */
[----:B------:R-:W-:Y:S04]  /*112e0*/  @P1 STG.E.U8 desc[UR20][R22.64], R31 ;  /* 0x0000001f16001986 */ /* 0x000fe8000c101114 */
[----:B------:R1:W-:Y:S01]  /*112f0*/  @P4 STG.E.U8 desc[UR20][R16.64], R29 ;  /* 0x0000001d10004986 */ /* 0x0003e2000c101114 */
[C---:B--2---:R-:W-:Y:S01]  /*11300*/  ISETP.LT.AND P3, PT, R26.reuse, UR15, !P0 ;  /* 0x0000000f1a007c0c */ /* 0x044fe2000c761270 */
[----:B------:R-:W-:Y:S02]  /*11310*/  IMAD R15, R26, UR5, RZ ;  /* 0x000000051a0f7c24 */ /* 0x000fe4000f8e02ff */
[----:B------:R-:W2:Y:S04]  /*11320*/  LDL.LU R26, [R1+0x1e8] ;  /* 0x0001e800011a7983 */ /* 0x000ea80000300800 */
[----:B-1----:R-:W3:Y:S04]  /*11330*/  LDL.LU R17, [R1+0x1e4] ;  /* 0x0001e40001117983 */ /* 0x002ee80000300800 */
[----:B------:R-:W4:Y:S01]  /*11340*/  LDL.LU R16, [R1+0x1e0] ;  /* 0x0001e00001107983 */ /* 0x000f220000300800 */
[C---:B------:R-:W-:Y:S01]  /*11350*/  ISETP.LT.AND P1, PT, R24.reuse, UR15, !P0 ;  /* 0x0000000f18007c0c */ /* 0x040fe2000c721270 */
[----:B------:R-:W-:-:S02]  /*11360*/  IMAD R27, R24, UR5, RZ ;  /* 0x00000005181b7c24 */ /* 0x000fc4000f8e02ff */
[----:B------:R-:W4:Y:S04]  /*11370*/  LDL.LU R30, [R1+0x1dc] ;  /* 0x0001dc00011e7983 */ /* 0x000f280000300800 */
[----:B------:R-:W4:Y:S01]  /*11380*/  LDL.LU R24, [R1+0x1d8] ;  /* 0x0001d80001187983 */ /* 0x000f220000300800 */
[----:B------:R-:W-:Y:S01]  /*11390*/  IMAD R25, R28, UR5, RZ ;  /* 0x000000051c197c24 */ /* 0x000fe2000f8e02ff */
[C---:B0-----:R-:W-:Y:S02]  /*113a0*/  PRMT R51, R4.reuse, 0x7773, RZ ;  /* 0x0000777304337816 */ /* 0x041fe400000000ff */
[----:B------:R-:W-:Y:S01]  /*113b0*/  PRMT R53, R4, 0x7772, RZ ;  /* 0x0000777204357816 */ /* 0x000fe200000000ff */
[----:B------:R-:W4:Y:S01]  /*113c0*/  LDL.LU R22, [R1+0x1d4] ;  /* 0x0001d40001167983 */ /* 0x000f220000300800 */
[----:B------:R-:W-:-:S02]  /*113d0*/  IADD3 R18, P4, PT, R25, R0, RZ ;  /* 0x0000000019127210 */ /* 0x000fc40007f9e0ff */
[C---:B------:R-:W-:Y:S02]  /*113e0*/  PRMT R55, R4.reuse, 0x7771, RZ ;  /* 0x0000777104377816 */ /* 0x040fe400000000ff */
[----:B------:R-:W-:Y:S02]  /*113f0*/  LEA.HI.X.SX32 R19, R25, R2, 0x1, P4 ;  /* 0x0000000219137211 */ /* 0x000fe400020f0eff */
[----:B------:R-:W-:Y:S02]  /*11400*/  PRMT R75, R4, 0x7770, RZ ;  /* 0x00007770044b7816 */ /* 0x000fe400000000ff */
[----:B------:R-:W-:Y:S02]  /*11410*/  IADD3 R4, P4, PT, R27, R0, RZ ;  /* 0x000000001b047210 */ /* 0x000fe40007f9e0ff */
[----:B------:R-:W-:Y:S02]  /*11420*/  ISETP.LT.AND P2, PT, R28, UR15, !P0 ;  /* 0x0000000f1c007c0c */ /* 0x000fe4000c741270 */
[C---:B------:R-:W-:Y:S01]  /*11430*/  PRMT R43, R5.reuse, 0x7773, RZ ;  /* 0x00007773052b7816 */ /* 0x040fe200000000ff */
[----:B------:R-:W4:Y:S01]  /*11440*/  LDL.LU R28, [R1+0x1d0] ;  /* 0x0001d000011c7983 */ /* 0x000f220000300800 */
[----:B------:R-:W-:-:S02]  /*11450*/  PRMT R45, R5, 0x7772, RZ ;  /* 0x00007772052d7816 */ /* 0x000fc400000000ff */
[C---:B------:R-:W-:Y:S02]  /*11460*/  PRMT R47, R5.reuse, 0x7771, RZ ;  /* 0x00007771052f7816 */ /* 0x040fe400000000ff */
[----:B------:R-:W-:Y:S02]  /*11470*/  PRMT R49, R5, 0x7770, RZ ;  /* 0x0000777005317816 */ /* 0x000fe400000000ff */
[----:B------:R-:W-:Y:S02]  /*11480*/  LEA.HI.X.SX32 R5, R27, R2, 0x1, P4 ;  /* 0x000000021b057211 */ /* 0x000fe400020f0eff */
[----:B------:R-:W4:Y:S01]  /*11490*/  LDL.LU R27, [R1+0x1cc] ;  /* 0x0001cc00011b7983 */ /* 0x000f220000300800 */
[----:B------:R-:W-:Y:S02]  /*114a0*/  IADD3 R20, P5, PT, R15, R0, RZ ;  /* 0x000000000f147210 */ /* 0x000fe40007fbe0ff */
[----:B------:R-:W-:Y:S02]  /*114b0*/  PRMT R25, R7, 0x7773, RZ ;  /* 0x0000777307197816 */ /* 0x000fe400000000ff */
[----:B------:R-:W-:-:S02]  /*114c0*/  LEA.HI.X.SX32 R21, R15, R2, 0x1, P5 ;  /* 0x000000020f157211 */ /* 0x000fc400028f0eff */
[C---:B------:R-:W-:Y:S02]  /*114d0*/  PRMT R29, R7.reuse, 0x7772, RZ ;  /* 0x00007772071d7816 */ /* 0x040fe400000000ff */
[C---:B------:R-:W-:Y:S02]  /*114e0*/  PRMT R31, R7.reuse, 0x7771, RZ ;  /* 0x00007771071f7816 */ /* 0x040fe400000000ff */
[----:B------:R-:W-:Y:S01]  /*114f0*/  PRMT R33, R7, 0x7770, RZ ;  /* 0x0000777007217816 */ /* 0x000fe200000000ff */
[----:B------:R0:W-:Y:S04]  /*11500*/  @P2 STG.E.U8 desc[UR20][R18.64], R75 ;  /* 0x0000004b12002986 */ /* 0x0001e8000c101114 */
[----:B------:R1:W-:Y:S04]  /*11510*/  @P3 STG.E.U8 desc[UR20][R20.64], R55 ;  /* 0x0000003714003986 */ /* 0x0003e8000c101114 */
[----:B------:R0:W-:Y:S01]  /*11520*/  @P1 STG.E.U8 desc[UR20][R4.64], R53 ;  /* 0x0000003504001986 */ /* 0x0001e2000c101114 */
[C---:B--2---:R-:W-:Y:S01]  /*11530*/  ISETP.LT.AND P4, PT, R26.reuse, UR15, !P0 ;  /* 0x0000000f1a007c0c */ /* 0x044fe2000c781270 */
[----:B------:R-:W-:-:S02]  /*11540*/  IMAD R7, R26, UR5, RZ ;  /* 0x000000051a077c24 */ /* 0x000fc4000f8e02ff */
[----:B------:R-:W2:Y:S01]  /*11550*/  LDL.LU R26, [R1+0x1c8] ;  /* 0x0001c800011a7983 */ /* 0x000ea20000300800 */
[----:B---3--:R-:W-:Y:S01]  /*11560*/  IMAD R15, R17, UR5, RZ ;  /* 0x00000005110f7c24 */ /* 0x008fe2000f8e02ff */
[C---:B----4-:R-:W-:Y:S01]  /*11570*/  ISETP.LT.AND P1, PT, R16.reuse, UR15, !P0 ;  /* 0x0000000f10007c0c */ /* 0x050fe2000c721270 */
[----:B------:R-:W-:-:S03]  /*11580*/  IMAD R23, R16, UR5, RZ ;  /* 0x0000000510177c24 */ /* 0x000fc6000f8e02ff */
[----:B------:R-:W-:Y:S02]  /*11590*/  IADD3 R16, P5, PT, R15, R0, RZ ;  /* 0x000000000f107210 */ /* 0x000fe40007fbe0ff */
[----:B------:R-:W-:Y:S02]  /*115a0*/  ISETP.LT.AND P3, PT, R17, UR15, !P0 ;  /* 0x0000000f11007c0c */ /* 0x000fe4000c761270 */
[----:B------:R-:W-:Y:S02]  /*115b0*/  LEA.HI.X.SX32 R17, R15, R2, 0x1, P5 ;  /* 0x000000020f117211 */ /* 0x000fe400028f0eff */
[C---:B------:R-:W-:Y:S01]  /*115c0*/  ISETP.LT.AND P5, PT, R24.reuse, UR15, !P0 ;  /* 0x0000000f18007c0c */ /* 0x040fe2000c7a1270 */
[----:B------:R-:W-:Y:S02]  /*115d0*/  IMAD R15, R24, UR5, RZ ;  /* 0x00000005180f7c24 */ /* 0x000fe4000f8e02ff */
[----:B------:R-:W3:Y:S01]  /*115e0*/  LDL.LU R24, [R1+0x1c4] ;  /* 0x0001c40001187983 */ /* 0x000ee20000300800 */
[----:B------:R-:W-:-:S02]  /*115f0*/  PRMT R35, R6, 0x7773, RZ ;  /* 0x0000777306237816 */ /* 0x000fc400000000ff */
[C---:B------:R-:W-:Y:S02]  /*11600*/  PRMT R37, R6.reuse, 0x7772, RZ ;  /* 0x0000777206257816 */ /* 0x040fe400000000ff */
[C---:B------:R-:W-:Y:S02]  /*11610*/  PRMT R39, R6.reuse, 0x7771, RZ ;  /* 0x0000777106277816 */ /* 0x040fe400000000ff */
[----:B------:R-:W-:Y:S02]  /*11620*/  PRMT R41, R6, 0x7770, RZ ;  /* 0x0000777006297816 */ /* 0x000fe400000000ff */
[-C--:B------:R-:W-:Y:S02]  /*11630*/  IADD3 R6, P2, PT, R7, R0.reuse, RZ ;  /* 0x0000000007067210 */ /* 0x080fe40007f5e0ff */
[----:B0-----:R-:W-:Y:S01]  /*11640*/  IADD3 R18, P6, PT, R23, R0, RZ ;  /* 0x0000000017127210 */ /* 0x001fe20007fde0ff */
[----:B-1----:R-:W-:Y:S01]  /*11650*/  IMAD R21, R30, UR5, RZ ;  /* 0x000000051e157c24 */ /* 0x002fe2000f8e02ff */
[----:B------:R-:W-:-:S02]  /*11660*/  LEA.HI.X.SX32 R7, R7, R2, 0x1, P2 ;  /* 0x0000000207077211 */ /* 0x000fc400010f0eff */
[----:B------:R-:W-:Y:S02]  /*11670*/  LEA.HI.X.SX32 R19, R23, R2, 0x1, P6 ;  /* 0x0000000217137211 */ /* 0x000fe400030f0eff */
[----:B------:R-:W4:Y:S04]  /*11680*/  LDL.LU R23, [R1+0x1c0] ;  /* 0x0001c00001177983 */ /* 0x000f280000300800 */
[----:B------:R0:W-:Y:S01]  /*11690*/  @P4 STG.E.U8 desc[UR20][R6.64], R51 ;  /* 0x0000003306004986 */ /* 0x0001e2000c101114 */
[----:B------:R-:W-:-:S03]  /*116a0*/  IADD3 R4, P4, PT, R21, R0, RZ ;  /* 0x0000000015047210 */ /* 0x000fc60007f9e0ff */
[----:B------:R1:W-:Y:S01]  /*116b0*/  @P3 STG.E.U8 desc[UR20][R16.64], R49 ;  /* 0x0000003110003986 */ /* 0x0003e2000c101114 */
[----:B------:R-:W-:-:S03]  /*116c0*/  IADD3 R20, P3, PT, R15, R0, RZ ;  /* 0x000000000f147210 */ /* 0x000fc60007f7e0ff */
[----:B------:R-:W-:Y:S01]  /*116d0*/  @P1 STG.E.U8 desc[UR20][R18.64], R47 ;  /* 0x0000002f12001986 */ /* 0x000fe2000c101114 */
[C---:B------:R-:W-:Y:S01]  /*116e0*/  ISETP.LT.AND P1, PT, R22.reuse, UR15, !P0 ;  /* 0x0000000f16007c0c */ /* 0x040fe2000c721270 */
[----:B0-----:R-:W-:Y:S01]  /*116f0*/  IMAD R7, R22, UR5, RZ ;  /* 0x0000000516077c24 */ /* 0x001fe2000f8e02ff */
[-C--:B------:R-:W-:Y:S01]  /*11700*/  LEA.HI.X.SX32 R5, R21, R2.reuse, 0x1, P4 ;  /* 0x0000000215057211 */ /* 0x080fe200020f0eff */
[----:B------:R-:W4:Y:S01]  /*11710*/  LDL.LU R22, [R1+0x1bc] ;  /* 0x0001bc0001167983 */ /* 0x000f220000300800 */
[----:B------:R-:W-:Y:S01]  /*11720*/  LEA.HI.X.SX32 R21, R15, R2, 0x1, P3 ;  /* 0x000000020f157211 */ /* 0x000fe200018f0eff */
[C---:B-1----:R-:W-:Y:S01]  /*11730*/  IMAD R17, R27.reuse, UR5, RZ ;  /* 0x000000051b117c24 */ /* 0x042fe2000f8e02ff */
[----:B------:R-:W-:Y:S02]  /*11740*/  ISETP.LT.AND P2, PT, R30, UR15, !P0 ;  /* 0x0000000f1e007c0c */ /* 0x000fe4000c741270 */
[----:B------:R-:W-:Y:S02]  /*11750*/  ISETP.LT.AND P3, PT, R27, UR15, !P0 ;  /* 0x0000000f1b007c0c */ /* 0x000fe4000c761270 */
[----:B------:R-:W4:Y:S01]  /*11760*/  LDL.LU R27, [R1+0x1b8] ;  /* 0x0001b800011b7983 */ /* 0x000f220000300800 */
[----:B------:R-:W-:Y:S01]  /*11770*/  IADD3 R6, P4, PT, R7, R0, RZ ;  /* 0x0000000007067210 */ /* 0x000fe20007f9e0ff */
[----:B------:R-:W-:-:S03]  /*11780*/  IMAD R15, R28, UR5, RZ ;  /* 0x000000051c0f7c24 */ /* 0x000fc6000f8e02ff */
[----:B------:R-:W-:-:S04]  /*11790*/  LEA.HI.X.SX32 R7, R7, R2, 0x1, P4 ;  /* 0x0000000207077211 */ /* 0x000fc800020f0eff */
[----:B------:R0:W-:Y:S04]  /*117a0*/  @P2 STG.E.U8 desc[UR20][R4.64], R45 ;  /* 0x0000002d04002986 */ /* 0x0001e8000c101114 */
[----:B------:R1:W-:Y:S01]  /*117b0*/  @P5 STG.E.U8 desc[UR20][R20.64], R43 ;  /* 0x0000002b14005986 */ /* 0x0003e2000c101114 */
[-C--:B------:R-:W-:Y:S02]  /*117c0*/  IADD3 R16, P5, PT, R17, R0.reuse, RZ ;  /* 0x0000000011107210 */ /* 0x080fe40007fbe0ff */
[----:B0-----:R-:W-:Y:S02]  /*117d0*/  IADD3 R4, P6, PT, R15, R0, RZ ;  /* 0x000000000f047210 */ /* 0x001fe40007fde0ff */
[-C--:B------:R-:W-:Y:S02]  /*117e0*/  LEA.HI.X.SX32 R17, R17, R2.reuse, 0x1, P5 ;  /* 0x0000000211117211 */ /* 0x080fe400028f0eff */
[----:B------:R-:W-:-:S02]  /*117f0*/  LEA.HI.X.SX32 R5, R15, R2, 0x1, P6 ;  /* 0x000000020f057211 */ /* 0x000fc400030f0eff */
[C---:B--2---:R-:W-:Y:S01]  /*11800*/  ISETP.LT.AND P4, PT, R26.reuse, UR15, !P0 ;  /* 0x0000000f1a007c0c */ /* 0x044fe2000c781270 */
[----:B------:R-:W-:Y:S02]  /*11810*/  IMAD R19, R26, UR5, RZ ;  /* 0x000000051a137c24 */ /* 0x000fe4000f8e02ff */
[----:B------:R-:W2:Y:S04]  /*11820*/  LDL.LU R26, [R1+0x1b4] ;  /* 0x0001b400011a7983 */ /* 0x000ea80000300800 */
[----:B------:R-:W2:Y:S01]  /*11830*/  LDL.LU R30, [R1+0x1b0] ;  /* 0x0001b000011e7983 */ /* 0x000ea20000300800 */
[C---:B---3--:R-:W-:Y:S01]  /*11840*/  ISETP.LT.AND P5, PT, R24.reuse, UR15, !P0 ;  /* 0x0000000f18007c0c */ /* 0x048fe2000c7a1270 */
[----:B------:R-:W-:Y:S02]  /*11850*/  IMAD R15, R24, UR5, RZ ;  /* 0x00000005180f7c24 */ /* 0x000fe4000f8e02ff */
[----:B------:R-:W3:Y:S01]  /*11860*/  LDL.LU R24, [R1+0x1ac] ;  /* 0x0001ac0001187983 */ /* 0x000ee20000300800 */
[----:B------:R-:W-:-:S03]  /*11870*/  ISETP.LT.AND P2, PT, R28, UR15, !P0 ;  /* 0x0000000f1c007c0c */ /* 0x000fc6000c741270 */
[----:B------:R-:W-:Y:S01]  /*11880*/  @P1 STG.E.U8 desc[UR20][R6.64], R41 ;  /* 0x0000002906001986 */ /* 0x000fe2000c101114 */
[----:B------:R-:W-:-:S03]  /*11890*/  IADD3 R18, P1, PT, R19, R0, RZ ;  /* 0x0000000013127210 */ /* 0x000fc60007f3e0ff */
[----:B------:R-:W3:Y:S01]  /*118a0*/  LDL.LU R28, [R1+0x1a8] ;  /* 0x0001a800011c7983 */ /* 0x000ee20000300800 */
[----:B------:R-:W-:-:S05]  /*118b0*/  LEA.HI.X.SX32 R19, R19, R2, 0x1, P1 ;  /* 0x0000000213137211 */ /* 0x000fca00008f0eff */
[----:B------:R0:W-:Y:S01]  /*118c0*/  @P2 STG.E.U8 desc[UR20][R4.64], R39 ;  /* 0x0000002704002986 */ /* 0x0001e2000c101114 */
[----:B-1----:R-:W-:-:S03]  /*118d0*/  IADD3 R20, P2, PT, R15, R0, RZ ;  /* 0x000000000f147210 */ /* 0x002fc60007f5e0ff */
[----:B------:R1:W-:Y:S01]  /*118e0*/  @P3 STG.E.U8 desc[UR20][R16.64], R37 ;  /* 0x0000002510003986 */ /* 0x0003e2000c101114 */
[C---:B----4-:R-:W-:Y:S01]  /*118f0*/  ISETP.LT.AND P3, PT, R23.reuse, UR15, !P0 ;  /* 0x0000000f17007c0c */ /* 0x050fe2000c761270 */
[----:B------:R-:W-:Y:S01]  /*11900*/  IMAD R23, R23, UR5, RZ ;  /* 0x0000000517177c24 */ /* 0x000fe2000f8e02ff */
[----:B------:R-:W-:Y:S01]  /*11910*/  LEA.HI.X.SX32 R21, R15, R2, 0x1, P2 ;  /* 0x000000020f157211 */ /* 0x000fe200010f0eff */
[----:B------:R4:W-:Y:S03]  /*11920*/  @P4 STG.E.U8 desc[UR20][R18.64], R35 ;  /* 0x0000002312004986 */ /* 0x0009e6000c101114 */
[----:B0-----:R-:W-:Y:S02]  /*11930*/  IADD3 R4, P4, PT, R23, R0, RZ ;  /* 0x0000000017047210 */ /* 0x001fe40007f9e0ff */
[C---:B------:R-:W-:Y:S01]  /*11940*/  ISETP.LT.AND P1, PT, R22.reuse, UR15, !P0 ;  /* 0x0000000f16007c0c */ /* 0x040fe2000c721270 */
[----:B------:R-:W-:-:S02]  /*11950*/  IMAD R7, R22, UR5, RZ ;  /* 0x0000000516077c24 */ /* 0x000fc4000f8e02ff */
[----:B------:R-:W3:Y:S01]  /*11960*/  LDL.LU R22, [R1+0x1a4] ;  /* 0x0001a40001167983 */ /* 0x000ee20000300800 */
[----:B------:R-:W-:Y:S01]  /*11970*/  IMAD R15, R27, UR5, RZ ;  /* 0x000000051b0f7c24 */ /* 0x000fe2000f8e02ff */
[----:B------:R-:W-:Y:S02]  /*11980*/  LEA.HI.X.SX32 R5, R23, R2, 0x1, P4 ;  /* 0x0000000217057211 */ /* 0x000fe400020f0eff */
[----:B------:R-:W-:Y:S02]  /*11990*/  ISETP.LT.AND P2, PT, R27, UR15, !P0 ;  /* 0x0000000f1b007c0c */ /* 0x000fe4000c741270 */
[-C--:B-1----:R-:W-:Y:S01]  /*119a0*/  IADD3 R16, P4, PT, R15, R0.reuse, RZ ;  /* 0x000000000f107210 */ /* 0x082fe20007f9e0ff */
[----:B------:R-:W3:Y:S01]  /*119b0*/  LDL.LU R27, [R1+0x1a0] ;  /* 0x0001a000011b7983 */ /* 0x000ee20000300800 */
[----:B------:R-:W-:Y:S02]  /*119c0*/  IADD3 R6, P6, PT, R7, R0, RZ ;  /* 0x0000000007067210 */ /* 0x000fe40007fde0ff */
[-C--:B------:R-:W-:Y:S01]  /*119d0*/  LEA.HI.X.SX32 R17, R15, R2.reuse, 0x1, P4 ;  /* 0x000000020f117211 */ /* 0x080fe200020f0eff */
[----:B------:R-:W-:Y:S01]  /*119e0*/  @P5 STG.E.U8 desc[UR20][R20.64], R33 ;  /* 0x0000002114005986 */ /* 0x000fe2000c101114 */
[----:B------:R-:W-:-:S03]  /*119f0*/  LEA.HI.X.SX32 R7, R7, R2, 0x1, P6 ;  /* 0x0000000207077211 */ /* 0x000fc600030f0eff */
[----:B------:R-:W-:Y:S04]  /*11a00*/  @P3 STG.E.U8 desc[UR20][R4.64], R31 ;  /* 0x0000001f04003986 */ /* 0x000fe8000c101114 */
[----:B------:R-:W-:Y:S04]  /*11a10*/  @P1 STG.E.U8 desc[UR20][R6.64], R29 ;  /* 0x0000001d06001986 */ /* 0x000fe8000c101114 */
[----:B------:R0:W-:Y:S01]  /*11a20*/  @P2 STG.E.U8 desc[UR20][R16.64], R25 ;  /* 0x0000001910002986 */ /* 0x0001e2000c101114 */
[C---:B--2---:R-:W-:Y:S01]  /*11a30*/  IMAD R15, R26.reuse, UR5, RZ ;  /* 0x000000051a0f7c24 */ /* 0x044fe2000f8e02ff */
[----:B------:R-:W-:-:S02]  /*11a40*/  ISETP.LT.AND P5, PT, R26, UR15, !P0 ;  /* 0x0000000f1a007c0c */ /* 0x000fc4000c7a1270 */
[----:B------:R-:W2:Y:S02]  /*11a50*/  LDL.LU R26, [R1+0x19c] ;  /* 0x00019c00011a7983 */ /* 0x000ea40000300800 */
[C---:B----4-:R-:W-:Y:S02]  /*11a60*/  IADD3 R18, P3, PT, R15.reuse, R0, RZ ;  /* 0x000000000f127210 */ /* 0x050fe40007f7e0ff */
[----:B0-----:R-:W4:Y:S02]  /*11a70*/  LDL.LU R25, [R1+0x198] ;  /* 0x0001980001197983 */ /* 0x001f240000300800 */
[----:B------:R-:W-:Y:S02]  /*11a80*/  LEA.HI.X.SX32 R19, R15, R2, 0x1, P3 ;  /* 0x000000020f137211 */ /* 0x000fe400018f0eff */
[C---:B---3--:R-:W-:Y:S01]  /*11a90*/  ISETP.LT.AND P2, PT, R24.reuse, UR15, !P0 ;  /* 0x0000000f18007c0c */ /* 0x048fe2000c741270 */
[----:B------:R-:W-:Y:S02]  /*11aa0*/  IMAD R15, R24, UR5, RZ ;  /* 0x00000005180f7c24 */ /* 0x000fe4000f8e02ff */
[----:B------:R-:W3:Y:S01]  /*11ab0*/  LDL.LU R24, [R1+0x194] ;  /* 0x0001940001187983 */ /* 0x000ee20000300800 */
[----:B------:R-:W-:Y:S01]  /*11ac0*/  IMAD R21, R30, UR5, RZ ;  /* 0x000000051e157c24 */ /* 0x000fe2000f8e02ff */
[----:B------:R-:W-:-:S04]  /*11ad0*/  PRMT R73, R8, 0x7770, RZ ;  /* 0x0000777008497816 */ /* 0x000fc800000000ff */
[----:B------:R-:W-:Y:S01]  /*11ae0*/  IADD3 R4, P4, PT, R21, R0, RZ ;  /* 0x0000000015047210 */ /* 0x000fe20007f9e0ff */
[----:B------:R-:W-:-:S03]  /*11af0*/  IMAD R23, R28, UR5, RZ ;  /* 0x000000051c177c24 */ /* 0x000fc6000f8e02ff */
[----:B------:R-:W-:Y:S01]  /*11b00*/  LEA.HI.X.SX32 R5, R21, R2, 0x1, P4 ;  /* 0x0000000215057211 */ /* 0x000fe200020f0eff */
[----:B------:R0:W-:Y:S01]  /*11b10*/  @P5 STG.E.U8 desc[UR20][R18.64], R73 ;  /* 0x0000004912005986 */ /* 0x0001e2000c101114 */
[----:B------:R-:W-:Y:S02]  /*11b20*/  ISETP.LT.AND P1, PT, R30, UR15, !P0 ;  /* 0x0000000f1e007c0c */ /* 0x000fe4000c721270 */
[-C--:B------:R-:W-:Y:S02]  /*11b30*/  IADD3 R6, P6, PT, R15, R0.reuse, RZ ;  /* 0x000000000f067210 */ /* 0x080fe40007fde0ff */
[----:B------:R-:W-:Y:S02]  /*11b40*/  IADD3 R16, P5, PT, R23, R0, RZ ;  /* 0x0000000017107210 */ /* 0x000fe40007fbe0ff */
[----:B------:R-:W-:Y:S02]  /*11b50*/  ISETP.LT.AND P3, PT, R28, UR15, !P0 ;  /* 0x0000000f1c007c0c */ /* 0x000fe4000c761270 */
[----:B------:R-:W-:-:S02]  /*11b60*/  LEA.HI.X.SX32 R7, R15, R2, 0x1, P6 ;  /* 0x000000020f077211 */ /* 0x000fc400030f0eff */
[----:B------:R-:W-:Y:S02]  /*11b70*/  LEA.HI.X.SX32 R17, R23, R2, 0x1, P5 ;  /* 0x0000000217117211 */ /* 0x000fe400028f0eff */
[C---:B------:R-:W-:Y:S01]  /*11b80*/  ISETP.LT.AND P4, PT, R22.reuse, UR15, !P0 ;  /* 0x0000000f16007c0c */ /* 0x040fe2000c781270 */
[----:B------:R-:W-:Y:S02]  /*11b90*/  IMAD R21, R22, UR5, RZ ;  /* 0x0000000516157c24 */ /* 0x000fe4000f8e02ff */
[----:B------:R-:W4:Y:S04]  /*11ba0*/  LDL.LU R22, [R1+0x190] ;  /* 0x0001900001167983 */ /* 0x000f280000300800 */
[----:B------:R-:W4:Y:S01]  /*11bb0*/  LDL.LU R29, [R1+0x18c] ;  /* 0x00018c00011d7983 */ /* 0x000f220000300800 */
[----:B------:R-:W-:-:S02]  /*11bc0*/  PRMT R71, R8, 0x7771, RZ ;  /* 0x0000777108477816 */ /* 0x000fc400000000ff */
[C---:B------:R-:W-:Y:S01]  /*11bd0*/  ISETP.LT.AND P5, PT, R27.reuse, UR15, !P0 ;  /* 0x0000000f1b007c0c */ /* 0x040fe2000c7a1270 */
[----:B------:R-:W4:Y:S01]  /*11be0*/  LDL.LU R28, [R1+0x188] ;  /* 0x00018800011c7983 */ /* 0x000f220000300800 */
[----:B------:R-:W-:Y:S01]  /*11bf0*/  IMAD R15, R27, UR5, RZ ;  /* 0x000000051b0f7c24 */ /* 0x000fe2000f8e02ff */
[C---:B------:R-:W-:Y:S02]  /*11c00*/  PRMT R69, R8.reuse, 0x7772, RZ ;  /* 0x0000777208457816 */ /* 0x040fe400000000ff */
[----:B------:R-:W4:Y:S01]  /*11c10*/  LDL.LU R27, [R1+0x184] ;  /* 0x00018400011b7983 */ /* 0x000f220000300800 */
[----:B------:R-:W-:-:S03]  /*11c20*/  PRMT R67, R8, 0x7773, RZ ;  /* 0x0000777308437816 */ /* 0x000fc600000000ff */
[----:B------:R-:W-:Y:S04]  /*11c30*/  @P1 STG.E.U8 desc[UR20][R4.64], R71 ;  /* 0x0000004704001986 */ /* 0x000fe8000c101114 */
[----:B------:R1:W-:Y:S01]  /*11c40*/  @P2 STG.E.U8 desc[UR20][R6.64], R69 ;  /* 0x0000004506002986 */ /* 0x0003e2000c101114 */
[----:B0-----:R-:W-:-:S03]  /*11c50*/  IADD3 R18, P2, PT, R15, R0, RZ ;  /* 0x000000000f127210 */ /* 0x001fc60007f5e0ff */
[----:B------:R0:W-:Y:S01]  /*11c60*/  @P3 STG.E.U8 desc[UR20][R16.64], R67 ;  /* 0x0000004310003986 */ /* 0x0001e2000c101114 */
[----:B------:R-:W-:Y:S02]  /*11c70*/  LEA.HI.X.SX32 R19, R15, R2, 0x1, P2 ;  /* 0x000000020f137211 */ /* 0x000fe400010f0eff */
[C---:B--2---:R-:W-:Y:S01]  /*11c80*/  ISETP.LT.AND P3, PT, R26.reuse, UR15, !P0 ;  /* 0x0000000f1a007c0c */ /* 0x044fe2000c761270 */
[----:B------:R-:W-:Y:S01]  /*11c90*/  IMAD R23, R26, UR5, RZ ;  /* 0x000000051a177c24 */ /* 0x000fe2000f8e02ff */
[C---:B---3--:R-:W-:Y:S01]  /*11ca0*/  ISETP.LT.AND P2, PT, R24.reuse, UR15, !P0 ;  /* 0x0000000f18007c0c */ /* 0x048fe2000c741270 */
[----:B-1----:R-:W-:Y:S02]  /*11cb0*/  IMAD R7, R24, UR5, RZ ;  /* 0x0000000518077c24 */ /* 0x002fe4000f8e02ff */
[----:B------:R-:W2:Y:S04]  /*11cc0*/  LDL.LU R24, [R1+0x180] ;  /* 0x0001800001187983 */ /* 0x000ea80000300800 */
[----:B------:R-:W3:Y:S01]  /*11cd0*/  LDL.LU R26, [R1+0x17c] ;  /* 0x00017c00011a7983 */ /* 0x000ee20000300800 */
[----:B------:R-:W-:-:S02]  /*11ce0*/  IADD3 R20, P1, PT, R21, R0, RZ ;  /* 0x0000000015147210 */ /* 0x000fc40007f3e0ff */
[----:B------:R-:W-:Y:S01]  /*11cf0*/  PRMT R65, R9, 0x7770, RZ ;  /* 0x0000777009417816 */ /* 0x000fe200000000ff */
[----:B------:R-:W2:Y:S01]  /*11d00*/  LDL.LU R31, [R1+0x178] ;  /* 0x00017800011f7983 */ /* 0x000ea20000300800 */
[----:B------:R-:W-:Y:S02]  /*11d10*/  LEA.HI.X.SX32 R21, R21, R2, 0x1, P1 ;  /* 0x0000000215157211 */ /* 0x000fe400008f0eff */
[C---:B----4-:R-:W-:Y:S01]  /*11d20*/  ISETP.LT.AND P1, PT, R25.reuse, UR15, !P0 ;  /* 0x0000000f19007c0c */ /* 0x050fe2000c721270 */
[----:B------:R-:W-:Y:S01]  /*11d30*/  IMAD R25, R25, UR5, RZ ;  /* 0x0000000519197c24 */ /* 0x000fe2000f8e02ff */
[----:B------:R-:W-:Y:S01]  /*11d40*/  PRMT R63, R9, 0x7771, RZ ;  /* 0x00007771093f7816 */ /* 0x000fe200000000ff */
[----:B------:R1:W-:Y:S01]  /*11d50*/  @P4 STG.E.U8 desc[UR20][R20.64], R65 ;  /* 0x0000004114004986 */ /* 0x0003e2000c101114 */
[-C--:B------:R-:W-:Y:S02]  /*11d60*/  IADD3 R4, P4, PT, R23, R0.reuse, RZ ;  /* 0x0000000017047210 */ /* 0x080fe40007f9e0ff */
[----:B0-----:R-:W-:Y:S01]  /*11d70*/  IADD3 R16, P6, PT, R25, R0, RZ ;  /* 0x0000000019107210 */ /* 0x001fe20007fde0ff */
[----:B------:R-:W4:Y:S01]  /*11d80*/  LDL.LU R30, [R1+0x174] ;  /* 0x00017400011e7983 */ /* 0x000f220000300800 */
[----:B------:R-:W-:-:S02]  /*11d90*/  LEA.HI.X.SX32 R5, R23, R2, 0x1, P4 ;  /* 0x0000000217057211 */ /* 0x000fc400020f0eff */
[----:B------:R-:W-:Y:S02]  /*11da0*/  PRMT R61, R9, 0x7772, RZ ;  /* 0x00007772093d7816 */ /* 0x000fe400000000ff */
[----:B-1----:R-:W-:Y:S01]  /*11db0*/  IADD3 R20, P4, PT, R7, R0, RZ ;  /* 0x0000000007147210 */ /* 0x002fe20007f9e0ff */
[----:B------:R0:W-:Y:S01]  /*11dc0*/  @P5 STG.E.U8 desc[UR20][R18.64], R63 ;  /* 0x0000003f12005986 */ /* 0x0001e2000c101114 */
[----:B------:R-:W-:Y:S02]  /*11dd0*/  PRMT R59, R9, 0x7773, RZ ;  /* 0x00007773093b7816 */ /* 0x000fe400000000ff */
[-C--:B------:R-:W-:Y:S02]  /*11de0*/  LEA.HI.X.SX32 R21, R7, R2.reuse, 0x1, P4 ;  /* 0x0000000207157211 */ /* 0x080fe400020f0eff */
[----:B------:R-:W-:Y:S01]  /*11df0*/  LEA.HI.X.SX32 R17, R25, R2, 0x1, P6 ;  /* 0x0000000219117211 */ /* 0x000fe200030f0eff */
[C---:B------:R-:W-:Y:S01]  /*11e00*/  IMAD R7, R22.reuse, UR5, RZ ;  /* 0x0000000516077c24 */ /* 0x040fe2000f8e02ff */
[----:B------:R-:W-:Y:S01]  /*11e10*/  ISETP.LT.AND P5, PT, R22, UR15, !P0 ;  /* 0x0000000f16007c0c */ /* 0x000fe2000c7a1270 */
[----:B------:R-:W-:Y:S01]  /*11e20*/  @P3 STG.E.U8 desc[UR20][R4.64], R61 ;  /* 0x0000003d04003986 */ /* 0x000fe2000c101114 */
[----:B------:R-:W-:Y:S01]  /*11e30*/  PRMT R57, R10, 0x7770, RZ ;  /* 0x000077700a397816 */ /* 0x000fe200000000ff */
[----:B------:R-:W-:Y:S01]  /*11e40*/  IMAD R15, R29, UR5, RZ ;  /* 0x000000051d0f7c24 */ /* 0x000fe2000f8e02ff */
[----:B------:R-:W-:Y:S01]  /*11e50*/  IADD3 R22, P3, PT, R7, R0, RZ ;  /* 0x0000000007167210 */ /* 0x000fe20007f7e0ff */
[----:B------:R1:W-:Y:S01]  /*11e60*/  @P1 STG.E.U8 desc[UR20][R16.64], R59 ;  /* 0x0000003b10001986 */ /* 0x0003e2000c101114 */
[----:B------:R-:W-:Y:S01]  /*11e70*/  ISETP.LT.AND P1, PT, R29, UR15, !P0 ;  /* 0x0000000f1d007c0c */ /* 0x000fe2000c721270 */
[----:B0-----:R-:W-:-:S02]  /*11e80*/  IMAD R19, R28, UR5, RZ ;  /* 0x000000051c137c24 */ /* 0x001fc4000f8e02ff */
[----:B------:R-:W4:Y:S01]  /*11e90*/  LDL.LU R29, [R1+0x170] ;  /* 0x00017000011d7983 */ /* 0x000f220000300800 */
[----:B------:R-:W-:Y:S01]  /*11ea0*/  PRMT R14, R10, 0x7771, RZ ;  /* 0x000077710a0e7816 */ /* 0x000fe200000000ff */
[----:B------:R-:W-:Y:S01]  /*11eb0*/  IMAD R25, R27, UR5, RZ ;  /* 0x000000051b197c24 */ /* 0x000fe2000f8e02ff */
[----:B------:R-:W-:Y:S01]  /*11ec0*/  LEA.HI.X.SX32 R23, R7, R2, 0x1, P3 ;  /* 0x0000000207177211 */ /* 0x000fe200018f0eff */
[----:B------:R0:W-:Y:S01]  /*11ed0*/  @P2 STG.E.U8 desc[UR20][R20.64], R57 ;  /* 0x0000003914002986 */ /* 0x0001e2000c101114 */
[----:B------:R-:W-:Y:S02]  /*11ee0*/  ISETP.LT.AND P2, PT, R28, UR15, !P0 ;  /* 0x0000000f1c007c0c */ /* 0x000fe4000c741270 */
[----:B------:R-:W-:Y:S01]  /*11ef0*/  ISETP.LT.AND P3, PT, R27, UR15, !P0 ;  /* 0x0000000f1b007c0c */ /* 0x000fe2000c761270 */
[----:B------:R-:W-:Y:S01]  /*11f00*/  @P5 STG.E.U8 desc[UR20][R22.64], R14 ;  /* 0x0000000e16005986 */ /* 0x000fe2000c101114 */
[-C--:B-1----:R-:W-:Y:S02]  /*11f10*/  IADD3 R16, P4, PT, R15, R0.reuse, RZ ;  /* 0x000000000f107210 */ /* 0x082fe40007f9e0ff */
[----:B------:R-:W-:Y:S01]  /*11f20*/  IADD3 R18, P6, PT, R19, R0, RZ ;  /* 0x0000000013127210 */ /* 0x000fe20007fde0ff */
[----:B------:R-:W4:Y:S01]  /*11f30*/  LDL.LU R28, [R1+0x16c] ;  /* 0x00016c00011c7983 */ /* 0x000f220000300800 */
[----:B------:R-:W-:-:S02]  /*11f40*/  PRMT R12, R10, 0x7773, RZ ;  /* 0x000077730a0c7816 */ /* 0x000fc400000000ff */
[----:B0-----:R-:W-:Y:S01]  /*11f50*/  IADD3 R20, P5, PT, R25, R0, RZ ;  /* 0x0000000019147210 */ /* 0x001fe20007fbe0ff */
[----:B------:R-:W4:Y:S01]  /*11f60*/  LDL.LU R27, [R1+0x168] ;  /* 0x00016800011b7983 */ /* 0x000f220000300800 */
[----:B------:R-:W-:Y:S02]  /*11f70*/  PRMT R13, R10, 0x7772, RZ ;  /* 0x000077720a0d7816 */ /* 0x000fe400000000ff */
[----:B------:R-:W-:Y:S01]  /*11f80*/  LEA.HI.X.SX32 R17, R15, R2, 0x1, P4 ;  /* 0x000000020f117211 */ /* 0x000fe200020f0eff */
[----:B------:R0:W1:Y:S01]  /*11f90*/  LDS.128 R4, [R3+UR9+0x1000] ;  /* 0x0010000903047984 */ /* 0x0000620008000c00 */
[C---:B------:R-:W-:Y:S02]  /*11fa0*/  PRMT R8, R11.reuse, 0x7773, RZ ;  /* 0x000077730b087816 */ /* 0x040fe400000000ff */
[C---:B------:R-:W-:Y:S02]  /*11fb0*/  PRMT R9, R11.reuse, 0x7772, RZ ;  /* 0x000077720b097816 */ /* 0x040fe400000000ff */
[----:B------:R-:W-:-:S02]  /*11fc0*/  PRMT R10, R11, 0x7771, RZ ;  /* 0x000077710b0a7816 */ /* 0x000fc400000000ff */
[-C--:B------:R-:W-:Y:S02]  /*11fd0*/  LEA.HI.X.SX32 R19, R19, R2.reuse, 0x1, P6 ;  /* 0x0000000213137211 */ /* 0x080fe400030f0eff */
[----:B------:R-:W-:Y:S02]  /*11fe0*/  PRMT R11, R11, 0x7770, RZ ;  /* 0x000077700b0b7816 */ /* 0x000fe400000000ff */
[----:B------:R-:W-:Y:S01]  /*11ff0*/  LEA.HI.X.SX32 R21, R25, R2, 0x1, P5 ;  /* 0x0000000219157211 */ /* 0x000fe200028f0eff */
[----:B------:R-:W-:Y:S04]  /*12000*/  @P1 STG.E.U8 desc[UR20][R16.64], R13 ;  /* 0x0000000d10001986 */ /* 0x000fe8000c101114 */
[----:B------:R-:W-:Y:S04]  /*12010*/  @P2 STG.E.U8 desc[UR20][R18.64], R12 ;  /* 0x0000000c12002986 */ /* 0x000fe8000c101114 */
[----:B------:R0:W-:Y:S01]  /*12020*/  @P3 STG.E.U8 desc[UR20][R20.64], R11 ;  /* 0x0000000b14003986 */ /* 0x0001e2000c101114 */
[C---:B---3--:R-:W-:Y:S01]  /*12030*/  ISETP.LT.AND P3, PT, R26.reuse, UR15, !P0 ;  /* 0x0000000f1a007c0c */ /* 0x048fe2000c761270 */
[----:B0-----:R-:W-:-:S02]  /*12040*/  IMAD R3, R26, UR5, RZ ;  /* 0x000000051a037c24 */ /* 0x001fc4000f8e02ff */
[----:B------:R-:W3:Y:S04]  /*12050*/  LDL.LU R26, [R1+0x164] ;  /* 0x00016400011a7983 */ /* 0x000ee80000300800 */
[----:B------:R-:W3:Y:S04]  /*12060*/  LDL.LU R22, [R1+0x160] ;  /* 0x0001600001167983 */ /* 0x000ee80000300800 */
[----:B------:R-:W3:Y:S04]  /*12070*/  LDL.LU R20, [R1+0x15c] ;  /* 0x00015c0001147983 */ /* 0x000ee80000300800 */
[----:B------:R-:W3:Y:S01]  /*12080*/  LDL.LU R18, [R1+0x158] ;  /* 0x0001580001127983 */ /* 0x000ee20000300800 */
[C---:B--2---:R-:W-:Y:S01]  /*12090*/  IMAD R15, R24.reuse, UR5, RZ ;  /* 0x00000005180f7c24 */ /* 0x044fe2000f8e02ff */
[----:B------:R-:W-:-:S04]  /*120a0*/  ISETP.LT.AND P4, PT, R24, UR15, !P0 ;  /* 0x0000000f18007c0c */ /* 0x000fc8000c781270 */
[----:B------:R-:W-:Y:S01]  /*120b0*/  IADD3 R24, P1, PT, R15, R0, RZ ;  /* 0x000000000f187210 */ /* 0x000fe20007f3e0ff */
[----:B------:R-:W-:-:S03]  /*120c0*/  IMAD R23, R31, UR5, RZ ;  /* 0x000000051f177c24 */ /* 0x000fc6000f8e02ff */
[----:B------:R-:W-:Y:S02]  /*120d0*/  LEA.HI.X.SX32 R25, R15, R2, 0x1, P1 ;  /* 0x000000020f197211 */ /* 0x000fe400008f0eff */
[----:B------:R-:W-:Y:S02]  /*120e0*/  IADD3 R14, P1, PT, R3, R0, RZ ;  /* 0x00000000030e7210 */ /* 0x000fe40007f3e0ff */
[----:B------:R-:W-:Y:S01]  /*120f0*/  ISETP.LT.AND P2, PT, R31, UR15, !P0 ;  /* 0x0000000f1f007c0c */ /* 0x000fe2000c741270 */
[----:B------:R0:W-:Y:S01]  /*12100*/  @P4 STG.E.U8 desc[UR20][R24.64], R10 ;  /* 0x0000000a18004986 */ /* 0x0001e2000c101114 */
[----:B------:R-:W-:Y:S01]  /*12110*/  LEA.HI.X.SX32 R15, R3, R2, 0x1, P1 ;  /* 0x00000002030f7211 */ /* 0x000fe200008f0eff */
[C---:B----4-:R-:W-:Y:S01]  /*12120*/  IMAD R17, R30.reuse, UR5, RZ ;  /* 0x000000051e117c24 */ /* 0x050fe2000f8e02ff */
[----:B------:R-:W-:Y:S02]  /*12130*/  ISETP.LT.AND P4, PT, R30, UR15, !P0 ;  /* 0x0000000f1e007c0c */ /* 0x000fe4000c781270 */
[-C--:B------:R-:W-:Y:S01]  /*12140*/  IADD3 R12, P5, PT, R23, R0.reuse, RZ ;  /* 0x00000000170c7210 */ /* 0x080fe20007fbe0ff */
[----:B------:R-:W-:Y:S01]  /*12150*/  IMAD R3, R29, UR5, RZ ;  /* 0x000000051d037c24 */ /* 0x000fe2000f8e02ff */
[----:B------:R2:W-:Y:S01]  /*12160*/  @P3 STG.E.U8 desc[UR20][R14.64], R9 ;  /* 0x000000090e003986 */ /* 0x0005e2000c101114 */
[----:B------:R-:W-:-:S02]  /*12170*/  IADD3 R16, P6, PT, R17, R0, RZ ;  /* 0x0000000011107210 */ /* 0x000fc40007fde0ff */
[----:B------:R-:W-:Y:S01]  /*12180*/  LEA.HI.X.SX32 R13, R23, R2, 0x1, P5 ;  /* 0x00000002170d7211 */ /* 0x000fe200028f0eff */
[----:B0-----:R-:W4:Y:S01]  /*12190*/  LDL.LU R25, [R1+0x154] ;  /* 0x0001540001197983 */ /* 0x001f220000300800 */
[----:B------:R-:W-:Y:S02]  /*121a0*/  IADD3 R10, P3, PT, R3, R0, RZ ;  /* 0x00000000030a7210 */ /* 0x000fe40007f7e0ff */
[-C--:B------:R-:W-:Y:S01]  /*121b0*/  LEA.HI.X.SX32 R17, R17, R2.reuse, 0x1, P6 ;  /* 0x0000000211117211 */ /* 0x080fe200030f0eff */
[----:B------:R-:W-:Y:S01]  /*121c0*/  @P2 STG.E.U8 desc[UR20][R12.64], R8 ;  /* 0x000000080c002986 */ /* 0x000fe2000c101114 */
[----:B-1----:R-:W-:Y:S02]  /*121d0*/  PRMT R21, R4, 0x7770, RZ ;  /* 0x0000777004157816 */ /* 0x002fe400000000ff */
[----:B------:R-:W-:Y:S01]  /*121e0*/  LEA.HI.X.SX32 R11, R3, R2, 0x1, P3 ;  /* 0x00000002030b7211 */ /* 0x000fe200018f0eff */
[----:B------:R-:W-:Y:S01]  /*121f0*/  IMAD R3, R28, UR5, RZ ;  /* 0x000000051c037c24 */ /* 0x000fe2000f8e02ff */
[----:B------:R-:W-:-:S02]  /*12200*/  ISETP.LT.AND P1, PT, R29, UR15, !P0 ;  /* 0x0000000f1d007c0c */ /* 0x000fc4000c721270 */
[----:B------:R-:W-:Y:S01]  /*12210*/  ISETP.LT.AND P2, PT, R28, UR15, !P0 ;  /* 0x0000000f1c007c0c */ /* 0x000fe2000c741270 */
[----:B------:R0:W-:Y:S01]  /*12220*/  @P4 STG.E.U8 desc[UR20][R16.64], R21 ;  /* 0x0000001510004986 */ /* 0x0001e2000c101114 */
[C---:B------:R-:W-:Y:S01]  /*12230*/  ISETP.LT.AND P4, PT, R27.reuse, UR15, !P0 ;  /* 0x0000000f1b007c0c */ /* 0x040fe2000c781270 */
[----:B--2---:R-:W-:Y:S01]  /*12240*/  IMAD R9, R27, UR5, RZ ;  /* 0x000000051b097c24 */ /* 0x004fe2000f8e02ff */
[C---:B------:R-:W-:Y:S01]  /*12250*/  IADD3 R14, P6, PT, R3.reuse, R0, RZ ;  /* 0x00000000030e7210 */ /* 0x040fe20007fde0ff */
[----:B------:R-:W2:Y:S01]  /*12260*/  LDL.LU R27, [R1+0x150] ;  /* 0x00015000011b7983 */ /* 0x000ea20000300800 */
[C---:B------:R-:W-:Y:S02]  /*12270*/  PRMT R19, R4.reuse, 0x7771, RZ ;  /* 0x0000777104137816 */ /* 0x040fe400000000ff */
[----:B------:R-:W-:Y:S02]  /*12280*/  LEA.HI.X.SX32 R15, R3, R2, 0x1, P6 ;  /* 0x00000002030f7211 */ /* 0x000fe400030f0eff */
[----:B0-----:R-:W-:Y:S01]  /*12290*/  PRMT R17, R4, 0x7772, RZ ;  /* 0x0000777204117816 */ /* 0x001fe200000000ff */
[----:B------:R0:W-:Y:S01]  /*122a0*/  @P1 STG.E.U8 desc[UR20][R10.64], R19 ;  /* 0x000000130a001986 */ /* 0x0001e2000c101114 */
[----:B------:R-:W-:-:S03]  /*122b0*/  IADD3 R8, P5, PT, R9, R0, RZ ;  /* 0x0000000009087210 */ /* 0x000fc60007fbe0ff */
[----:B------:R1:W-:Y:S01]  /*122c0*/  @P2 STG.E.U8 desc[UR20][R14.64], R17 ;  /* 0x000000110e002986 */ /* 0x0003e2000c101114 */
[----:B------:R-:W-:Y:S02]  /*122d0*/  LEA.HI.X.SX32 R9, R9, R2, 0x1, P5 ;  /* 0x0000000209097211 */ /* 0x000fe400028f0eff */
[----:B0-----:R-:W-:-:S05]  /*122e0*/  PRMT R19, R4, 0x7773, RZ ;  /* 0x0000777304137816 */ /* 0x001fca00000000ff */
[----:B------:R0:W-:Y:S01]  /*122f0*/  @P4 STG.E.U8 desc[UR20][R8.64], R19 ;  /* 0x0000001308004986 */ /* 0x0001e2000c101114 */
[----:B---3--:R-:W-:Y:S02]  /*12300*/  IMAD R13, R26, UR5, RZ ;  /* 0x000000051a0d7c24 */ /* 0x008fe4000f8e02ff */
[----:B------:R-:W-:Y:S01]  /*12310*/  IMAD R3, R22, UR5, RZ ;  /* 0x0000000516037c24 */ /* 0x000fe2000f8e02ff */
[----:B------:R-:W-:Y:S02]  /*12320*/  ISETP.LT.AND P3, PT, R26, UR15, !P0 ;  /* 0x0000000f1a007c0c */ /* 0x000fe4000c761270 */
[-C--:B------:R-:W-:Y:S01]  /*12330*/  IADD3 R10, P6, PT, R13, R0.reuse, RZ ;  /* 0x000000000d0a7210 */ /* 0x080fe20007fde0ff */
[----:B------:R-:W3:Y:S01]  /*12340*/  LDL.LU R26, [R1+0x14c] ;  /* 0x00014c00011a7983 */ /* 0x000ee20000300800 */
[----:B------:R-:W-:-:S03]  /*12350*/  IADD3 R12, P2, PT, R3, R0, RZ ;  /* 0x00000000030c7210 */ /* 0x000fc60007f5e0ff */
[----:B------:R-:W3:Y:S01]  /*12360*/  LDL.LU R24, [R1+0x148] ;  /* 0x0001480001187983 */ /* 0x000ee20000300800 */
[----:B------:R-:W-:Y:S02]  /*12370*/  ISETP.LT.AND P1, PT, R22, UR15, !P0 ;  /* 0x0000000f16007c0c */ /* 0x000fe4000c721270 */
[-C--:B------:R-:W-:Y:S01]  /*12380*/  LEA.HI.X.SX32 R11, R13, R2.reuse, 0x1, P6 ;  /* 0x000000020d0b7211 */ /* 0x080fe200030f0eff */
[----:B------:R-:W3:Y:S01]  /*12390*/  LDL.LU R22, [R1+0x144] ;  /* 0x0001440001167983 */ /* 0x000ee20000300800 */
[----:B------:R-:W-:Y:S01]  /*123a0*/  LEA.HI.X.SX32 R13, R3, R2, 0x1, P2 ;  /* 0x00000002030d7211 */ /* 0x000fe200010f0eff */
[C---:B------:R-:W-:Y:S01]  /*123b0*/  IMAD R3, R20.reuse, UR5, RZ ;  /* 0x0000000514037c24 */ /* 0x040fe2000f8e02ff */
[----:B------:R-:W-:Y:S01]  /*123c0*/  ISETP.LT.AND P2, PT, R20, UR15, !P0 ;  /* 0x0000000f14007c0c */ /* 0x000fe2000c741270 */
[----:B------:R-:W3:Y:S04]  /*123d0*/  LDL.LU R16, [R1+0x13c] ;  /* 0x00013c0001107983 */ /* 0x000ee80000300800 */
[----:B------:R-:W3:Y:S01]  /*123e0*/  LDL.LU R20, [R1+0x138] ;  /* 0x0001380001147983 */ /* 0x000ee20000300800 */
[C---:B------:R-:W-:Y:S01]  /*123f0*/  ISETP.LT.AND P4, PT, R18.reuse, UR15, !P0 ;  /* 0x0000000f12007c0c */ /* 0x040fe2000c781270 */
[----:B-1----:R-:W-:-:S02]  /*12400*/  IMAD R17, R18, UR5, RZ ;  /* 0x0000000512117c24 */ /* 0x002fc4000f8e02ff */
[----:B------:R-:W3:Y:S01]  /*12410*/  LDL.LU R18, [R1+0x140] ;  /* 0x0001400001127983 */ /* 0x000ee20000300800 */
[C---:B------:R-:W-:Y:S02]  /*12420*/  PRMT R23, R5.reuse, 0x7770, RZ ;  /* 0x0000777005177816 */ /* 0x040fe400000000ff */
[----:B------:R-:W-:Y:S02]  /*12430*/  PRMT R21, R5, 0x7771, RZ ;  /* 0x0000777105157816 */ /* 0x000fe400000000ff */
[C---:B------:R-:W-:Y:S01]  /*12440*/  IADD3 R14, P6, PT, R3.reuse, R0, RZ ;  /* 0x00000000030e7210 */ /* 0x040fe20007fde0ff */
[----:B------:R1:W-:Y:S03]  /*12450*/  @P3 STG.E.U8 desc[UR20][R10.64], R23 ;  /* 0x000000170a003986 */ /* 0x0003e6000c101114 */
[----:B------:R-:W-:Y:S01]  /*12460*/  LEA.HI.X.SX32 R15, R3, R2, 0x1, P6 ;  /* 0x00000002030f7211 */ /* 0x000fe200030f0eff */
[----:B------:R1:W-:Y:S01]  /*12470*/  @P1 STG.E.U8 desc[UR20][R12.64], R21 ;  /* 0x000000150c001986 */ /* 0x0003e2000c101114 */
[C---:B----4-:R-:W-:Y:S01]  /*12480*/  ISETP.LT.AND P3, PT, R25.reuse, UR15, !P0 ;  /* 0x0000000f19007c0c */ /* 0x050fe2000c761270 */
[----:B0-----:R-:W-:Y:S01]  /*12490*/  IMAD R19, R25, UR5, RZ ;  /* 0x0000000519137c24 */ /* 0x001fe2000f8e02ff */
[----:B------:R-:W-:-:S02]  /*124a0*/  PRMT R25, R5, 0x7772, RZ ;  /* 0x0000777205197816 */ /* 0x000fc400000000ff */
[-C--:B------:R-:W-:Y:S02]  /*124b0*/  IADD3 R8, P5, PT, R17, R0.reuse, RZ ;  /* 0x0000000011087210 */ /* 0x080fe40007fbe0ff */
[----:B------:R-:W-:Y:S01]  /*124c0*/  IADD3 R4, P6, PT, R19, R0, RZ ;  /* 0x0000000013047210 */ /* 0x000fe20007fde0ff */
[----:B------:R0:W-:Y:S01]  /*124d0*/  @P2 STG.E.U8 desc[UR20][R14.64], R25 ;  /* 0x000000190e002986 */ /* 0x0001e2000c101114 */
[----:B------:R-:W-:Y:S01]  /*124e0*/  LEA.HI.X.SX32 R9, R17, R2, 0x1, P5 ;  /* 0x0000000211097211 */ /* 0x000fe200028f0eff */
[C---:B--2---:R-:W-:Y:S01]  /*124f0*/  IMAD R3, R27.reuse, UR5, RZ ;  /* 0x000000051b037c24 */ /* 0x044fe2000f8e02ff */
[----:B------:R-:W-:Y:S02]  /*12500*/  ISETP.LT.AND P1, PT, R27, UR15, !P0 ;  /* 0x0000000f1b007c0c */ /* 0x000fe4000c721270 */
[----:B------:R-:W-:Y:S02]  /*12510*/  PRMT R17, R5, 0x7773, RZ ;  /* 0x0000777305117816 */ /* 0x000fe400000000ff */
[----:B-1----:R-:W-:-:S02]  /*12520*/  IADD3 R10, P2, PT, R3, R0, RZ ;  /* 0x00000000030a7210 */ /* 0x002fc40007f5e0ff */
[-C--:B------:R-:W-:Y:S02]  /*12530*/  LEA.HI.X.SX32 R5, R19, R2.reuse, 0x1, P6 ;  /* 0x0000000213057211 */ /* 0x080fe400030f0eff */
[C---:B------:R-:W-:Y:S02]  /*12540*/  PRMT R21, R6.reuse, 0x7770, RZ ;  /* 0x0000777006157816 */ /* 0x040fe400000000ff */
[----:B------:R-:W-:Y:S02]  /*12550*/  LEA.HI.X.SX32 R11, R3, R2, 0x1, P2 ;  /* 0x00000002030b7211 */ /* 0x000fe400010f0eff */
[C---:B------:R-:W-:Y:S01]  /*12560*/  PRMT R23, R6.reuse, 0x7771, RZ ;  /* 0x0000777106177816 */ /* 0x040fe200000000ff */
[----:B------:R-:W-:Y:S04]  /*12570*/  @P4 STG.E.U8 desc[UR20][R8.64], R17 ;  /* 0x0000001108004986 */ /* 0x000fe8000c101114 */
[----:B------:R-:W-:Y:S04]  /*12580*/  @P3 STG.E.U8 desc[UR20][R4.64], R21 ;  /* 0x0000001504003986 */ /* 0x000fe8000c101114 */
[----:B------:R1:W-:Y:S01]  /*12590*/  @P1 STG.E.U8 desc[UR20][R10.64], R23 ;  /* 0x000000170a001986 */ /* 0x0003e2000c101114 */
[----:B0-----:R-:W-:-:S02]  /*125a0*/  PRMT R25, R6, 0x7772, RZ ;  /* 0x0000777206197816 */ /* 0x001fc400000000ff */
[----:B-1----:R-:W-:Y:S01]  /*125b0*/  PRMT R23, R6, 0x7773, RZ ;  /* 0x0000777306177816 */ /* 0x002fe200000000ff */
[----:B---3--:R-:W-:Y:S02]  /*125c0*/  IMAD R3, R26, UR5, RZ ;  /* 0x000000051a037c24 */ /* 0x008fe4000f8e02ff */
[----:B------:R-:W-:-:S03]  /*125d0*/  IMAD R13, R24, UR5, RZ ;  /* 0x00000005180d7c24 */ /* 0x000fc6000f8e02ff */
[-C--:B------:R-:W-:Y:S01]  /*125e0*/  IADD3 R8, P6, PT, R3, R0.reuse, RZ ;  /* 0x0000000003087210 */ /* 0x080fe20007fde0ff */
[----:B------:R-:W-:Y:S01]  /*125f0*/  IMAD R15, R22, UR5, RZ ;  /* 0x00000005160f7c24 */ /* 0x000fe2000f8e02ff */
[-C--:B------:R-:W-:Y:S01]  /*12600*/  IADD3 R4, P1, PT, R13, R0.reuse, RZ ;  /* 0x000000000d047210 */ /* 0x080fe20007f3e0ff */
[----:B------:R-:W-:Y:S02]  /*12610*/  IMAD R17, R16, UR5, RZ ;  /* 0x0000000510117c24 */ /* 0x000fe4000f8e02ff */
[----:B------:R-:W-:Y:S01]  /*12620*/  IMAD R19, R20, UR5, RZ ;  /* 0x0000000514137c24 */ /* 0x000fe2000f8e02ff */
[----:B------:R-:W-:Y:S02]  /*12630*/  IADD3 R12, P2, PT, R15, R0, RZ ;  /* 0x000000000f0c7210 */ /* 0x000fe40007f5e0ff */
[-C--:B------:R-:W-:Y:S01]  /*12640*/  LEA.HI.X.SX32 R9, R3, R2.reuse, 0x1, P6 ;  /* 0x0000000203097211 */ /* 0x080fe200030f0eff */
[----:B------:R-:W-:Y:S01]  /*12650*/  IMAD R21, R18, UR5, RZ ;  /* 0x0000000512157c24 */ /* 0x000fe2000f8e02ff */
[----:B------:R-:W-:-:S02]  /*12660*/  LEA.HI.X.SX32 R5, R13, R2, 0x1, P1 ;  /* 0x000000020d057211 */ /* 0x000fc400008f0eff */
[-C--:B------:R-:W-:Y:S02]  /*12670*/  IADD3 R10, P6, PT, R17, R0.reuse, RZ ;  /* 0x00000000110a7210 */ /* 0x080fe40007fde0ff */
[----:B------:R-:W-:Y:S02]  /*12680*/  IADD3 R14, P1, PT, R19, R0, RZ ;  /* 0x00000000130e7210 */ /* 0x000fe40007f3e0ff */
[----:B------:R-:W-:Y:S02]  /*12690*/  ISETP.LT.AND P5, PT, R26, UR15, !P0 ;  /* 0x0000000f1a007c0c */ /* 0x000fe4000c7a1270 */
[----:B------:R-:W-:Y:S02]  /*126a0*/  ISETP.LT.AND P4, PT, R24, UR15, !P0 ;  /* 0x0000000f18007c0c */ /* 0x000fe4000c781270 */
[----:B------:R-:W-:Y:S02]  /*126b0*/  ISETP.LT.AND P3, PT, R22, UR15, !P0 ;  /* 0x0000000f16007c0c */ /* 0x000fe4000c761270 */
[----:B------:R-:W-:-:S02]  /*126c0*/  LEA.HI.X.SX32 R13, R15, R2, 0x1, P2 ;  /* 0x000000020f0d7211 */ /* 0x000fc400010f0eff */
[----:B------:R-:W-:Y:S02]  /*126d0*/  ISETP.LT.AND P2, PT, R16, UR15, !P0 ;  /* 0x0000000f10007c0c */ /* 0x000fe4000c741270 */
[-C--:B------:R-:W-:Y:S02]  /*126e0*/  LEA.HI.X.SX32 R11, R17, R2.reuse, 0x1, P6 ;  /* 0x00000002110b7211 */ /* 0x080fe400030f0eff */
[----:B------:R-:W-:Y:S02]  /*126f0*/  LEA.HI.X.SX32 R15, R19, R2, 0x1, P1 ;  /* 0x00000002130f7211 */ /* 0x000fe400008f0eff */
[----:B------:R-:W-:Y:S02]  /*12700*/  IADD3 R16, P6, PT, R21, R0, RZ ;  /* 0x0000000015107210 */ /* 0x000fe40007fde0ff */
[----:B------:R-:W-:Y:S02]  /*12710*/  ISETP.LT.AND P1, PT, R20, UR15, !P0 ;  /* 0x0000000f14007c0c */ /* 0x000fe4000c721270 */
[----:B------:R-:W-:-:S02]  /*12720*/  ISETP.LT.AND P0, PT, R18, UR15, !P0 ;  /* 0x0000000f12007c0c */ /* 0x000fc4000c701270 */
[----:B------:R-:W-:Y:S02]  /*12730*/  LEA.HI.X.SX32 R17, R21, R2, 0x1, P6 ;  /* 0x0000000215117211 */ /* 0x000fe400030f0eff */
[C---:B------:R-:W-:Y:S02]  /*12740*/  PRMT R3, R7.reuse, 0x7773, RZ ;  /* 0x0000777307037816 */ /* 0x040fe400000000ff */
[C---:B------:R-:W-:Y:S02]  /*12750*/  PRMT R19, R7.reuse, 0x7772, RZ ;  /* 0x0000777207137816 */ /* 0x040fe400000000ff */
[C---:B------:R-:W-:Y:S02]  /*12760*/  PRMT R21, R7.reuse, 0x7771, RZ ;  /* 0x0000777107157816 */ /* 0x040fe400000000ff */
[----:B------:R-:W-:Y:S01]  /*12770*/  PRMT R7, R7, 0x7770, RZ ;  /* 0x0000777007077816 */ /* 0x000fe200000000ff */
[----:B------:R0:W-:Y:S04]  /*12780*/  @P5 STG.E.U8 desc[UR20][R8.64], R25 ;  /* 0x0000001908005986 */ /* 0x0001e8000c101114 */
[----:B------:R0:W-:Y:S04]  /*12790*/  @P4 STG.E.U8 desc[UR20][R4.64], R23 ;  /* 0x0000001704004986 */ /* 0x0001e8000c101114 */
[----:B------:R0:W-:Y:S04]  /*127a0*/  @P3 STG.E.U8 desc[UR20][R12.64], R7 ;  /* 0x000000070c003986 */ /* 0x0001e8000c101114 */
[----:B------:R0:W-:Y:S04]  /*127b0*/  @P2 STG.E.U8 desc[UR20][R10.64], R21 ;  /* 0x000000150a002986 */ /* 0x0001e8000c101114 */
[----:B------:R0:W-:Y:S04]  /*127c0*/  @P1 STG.E.U8 desc[UR20][R14.64], R19 ;  /* 0x000000130e001986 */ /* 0x0001e8000c101114 */
[----:B------:R0:W-:Y:S01]  /*127d0*/  @P0 STG.E.U8 desc[UR20][R16.64], R3 ;  /* 0x0000000310000986 */ /* 0x0001e2000c101114 */
[----:B------:R-:W-:Y:S06]  /*127e0*/  BAR.SYNC.DEFER_BLOCKING 0x0 ;  /* 0x0000000000007b1d */ /* 0x000fec0000010000 */
[----:B------:R-:W-:Y:S05]  /*127f0*/  BRA.U UP0, `(.L_x_13) ;  /* 0x0000000100a07547 */ /* 0x000fea000b800000 */
[----:B------:R-:W1:Y:S01]  /*12800*/  S2UR UR5, SR_CgaCtaId ;  /* 0x00000000000579c3 */ /* 0x000e620000008800 */
[----:B------:R-:W-:Y:S01]  /*12810*/  NOP ;  /* 0x0000000000007918 */ /* 0x000fe20000000000 */
[----:B------:R-:W-:Y:S01]  /*12820*/  UMOV UR4, 0x50 ;  /* 0x0000005000047882 */ /* 0x000fe20000000000 */
[----:B------:R-:W-:Y:S02]  /*12830*/  IMAD.U32 R0, RZ, RZ, UR8 ;  /* 0x00000008ff007e24 */ /* 0x000fe4000f8e00ff */
[----:B0-----:R-:W-:Y:S02]  /*12840*/  IMAD.MOV.U32 R3, RZ, RZ, 0xf ;  /* 0x0000000fff037424 */ /* 0x001fe400078e00ff */
[----:B------:R-:W-:Y:S01]  /*12850*/  IMAD.MOV.U32 R7, RZ, RZ, 0x1 ;  /* 0x00000001ff077424 */ /* 0x000fe200078e00ff */
[----:B------:R-:W-:-:S04]  /*12860*/  LOP3.LUT R0, R0, 0xffff, RZ, 0xc0, !PT ;  /* 0x0000ffff00007812 */ /* 0x000fc800078ec0ff */
[----:B------:R-:W-:-:S05]  /*12870*/  SHF.R.U32.HI R0, RZ, 0x5, R0 ;  /* 0x00000005ff007819 */ /* 0x000fca0000011600 */
[----:B------:R-:W-:Y:S01]  /*12880*/  VIADD R2, R0, 0x10 ;  /* 0x0000001000027836 */ /* 0x000fe20000000000 */
[----:B------:R-:W-:Y:S01]  /*12890*/  SHF.L.U32 R0, R3, R0, RZ ;  /* 0x0000000003007219 */ /* 0x000fe200000006ff */
[----:B-1----:R-:W-:-:S03]  /*128a0*/  ULEA UR6, UR5, UR4, 0x18 ;  /* 0x0000000405067291 */ /* 0x002fc6000f8ec0ff */
[----:B------:R-:W-:-:S04]  /*128b0*/  SHF.L.U32 R3, R7, R2, RZ ;  /* 0x0000000207037219 */ /* 0x000fc800000006ff */
[----:B------:R-:W-:Y:S02]  /*128c0*/  LOP3.LUT R0, R3, R0, RZ, 0xfc, !PT ;  /* 0x0000000003007212 */ /* 0x000fe400078efcff */
[----:B------:R-:W0:Y:S02]  /*128d0*/  LDS R5, [UR6] ;  /* 0x00000006ff057984 */ /* 0x000e240008000800 */
[C---:B------:R-:W-:Y:S02]  /*128e0*/  LOP3.LUT R2, R0.reuse, 0xffff, RZ, 0xc0, !PT ;  /* 0x0000ffff00027812 */ /* 0x040fe400078ec0ff */
[----:B0-----:R-:W-:-:S04]  /*128f0*/  LOP3.LUT R3, R0, 0xffff, R5, 0x80, !PT ;  /* 0x0000ffff00037812 */ /* 0x001fc800078e8005 */
[----:B------:R-:W-:-:S13]  /*12900*/  ISETP.NE.AND P0, PT, R3, R2, PT ;  /* 0x000000020300720c */ /* 0x000fda0003f05270 */
[----:B------:R-:W-:Y:S05]  /*12910*/  @P0 BRA `(.L_x_14) ;  /* 0x0000000000500947 */ /* 0x000fea0003800000 */
[----:B------:R-:W-:Y:S02]  /*12920*/  SHF.R.U32.HI R5, RZ, 0x10, R5 ;  /* 0x00000010ff057819 */ /* 0x000fe40000011605 */
[----:B------:R-:W-:-:S04]  /*12930*/  SHF.R.U32.HI R2, RZ, 0x10, R0 ;  /* 0x00000010ff027819 */ /* 0x000fc80000011600 */
[----:B------:R-:W-:-:S04]  /*12940*/  LOP3.LUT R5, R5, R2, RZ, 0xc0, !PT ;  /* 0x0000000205057212 */ /* 0x000fc800078ec0ff */
[----:B------:R-:W-:-:S13]  /*12950*/  ISETP.NE.AND P0, PT, R5, R2, PT ;  /* 0x000000020500720c */ /* 0x000fda0003f05270 */
[----:B------:R-:W-:Y:S05]  /*12960*/  @P0 BRA `(.L_x_15) ;  /* 0x0000000000300947 */ /* 0x000fea0003800000 */
[----:B------:R-:W-:Y:S01]  /*12970*/  R2UR UR4, R0 ;  /* 0x00000000000472ca */ /* 0x000fe200000e0000 */
[----:B------:R-:W-:Y:S01]  /*12980*/  VOTEU.ANY UR5, UPT, PT ;  /* 0x0000000000057886 */ /* 0x000fe200038e0100 */
[----:B------:R-:W0:Y:S01]  /*12990*/  S2R R0, SR_LANEID ;  /* 0x0000000000007919 */ /* 0x000e220000000000 */
[----:B------:R-:W-:-:S10]  /*129a0*/  UFLO.U32 UR5, UR5 ;  /* 0x00000005000572bd */ /* 0x000fd400080e0000 */
[----:B------:R-:W-:-:S06]  /*129b0*/  ULOP3.LUT UR4, URZ, UR4, URZ, 0x33, !UPT ;  /* 0x00000004ff047292 */ /* 0x000fcc000f8e33ff */
[----:B------:R-:W-:-:S04]  /*129c0*/  IMAD.U32 R2, RZ, RZ, UR4 ;  /* 0x00000004ff027e24 */ /* 0x000fc8000f8e00ff */
[----:B------:R-:W1:Y:S02]  /*129d0*/  REDUX UR7, R2 ;  /* 0x00000000020773c4 */ /* 0x000e640000000000 */
[----:B------:R2:W-:Y:S01]  /*129e0*/  UTCATOMSWS.AND URZ, UR4 ;  /* 0x0000000400ff79e3 */ /* 0x0005e20008000000 */
[----:B0-----:R-:W-:Y:S01]  /*129f0*/  ISETP.EQ.U32.AND P0, PT, R0, UR5, PT ;  /* 0x0000000500007c0c */ /* 0x001fe2000bf02070 */
[----:B-1----:R-:W-:-:S12]  /*12a00*/  IMAD.U32 R0, RZ, RZ, UR7 ;  /* 0x00000007ff007e24 */ /* 0x002fd8000f8e00ff */
[----:B------:R2:W-:Y:S01]  /*12a10*/  @P0 ATOMS.AND RZ, [UR6], R0 ;  /* 0x00000000ffff098c */ /* 0x0005e2000a800006 */
[----:B------:R-:W-:Y:S05]  /*12a20*/  BRA `(.L_x_13) ;  /* 0x0000000000147947 */ /* 0x000fea0003800000 */
.L_x_15:
[----:B------:R-:W-:-:S07]  /*12a30*/  MOV R2, 0x12a50 ;  /* 0x00012a5000027802 */ /* 0x000fce0000000f00 */
[----:B------:R-:W-:Y:S05]  /*12a40*/  CALL.REL.NOINC `($__internal_0_$__cuda_sm10x_tcgen05_guardrail_trap_col_being_dealloced_not_returned_by_alloc) ;  /* 0x00000000002c7944 */ /* 0x000fea0003c00000 */
[----:B------:R-:W-:Y:S05]  /*12a50*/  BRA `(.L_x_13) ;  /* 0x0000000000087947 */ /* 0x000fea0003800000 */
.L_x_14:
[----:B------:R-:W-:-:S07]  /*12a60*/  MOV R2, 0x12a80 ;  /* 0x00012a8000027802 */ /* 0x000fce0000000f00 */
[----:B------:R-:W-:Y:S05]  /*12a70*/  CALL.REL.NOINC `($__internal_2_$__cuda_sm10x_tcgen05_guardrail_trap_unallocated_columns_being_dealloced) ;  /* 0x0000000000387944 */ /* 0x000fea0003c00000 */
.L_x_13:
[----:B------:R-:W-:Y:S01]  /*12a80*/  NOP ;  /* 0x0000000000007918 */ /* 0x000fe20000000000 */
[----:B--2---:R-:W-:Y:S05]  /*12a90*/  EXIT ;  /* 0x000000000000794d */ /* 0x004fea0003800000 */
.L_x_8:
[----:B------:R-:W0:Y:S02]  /*12aa0*/  SYNCS.PHASECHK.TRANS64.TRYWAIT P3, [UR6], R103 ;  /* 0x00000067ff0075a7 */ /* 0x000e240008061106 */
[----:B0-----:R-:W-:Y:S05]  /*12ab0*/  @!P3 BRA `(.L_x_8) ;  /* 0xfffffffc00f8b947 */ /* 0x001fea000383ffff */
[----:B------:R-:W-:Y:S05]  /*12ac0*/  BRA `(.L_x_16) ;  /* 0xffffff90007c7947 */ /* 0x000fea000383ffff */
.L_x_12:
[----:B------:R-:W1:Y:S02]  /*12ad0*/  SYNCS.PHASECHK.TRANS64.TRYWAIT P0, [UR6], R0 ;  /* 0x00000000ff0075a7 */ /* 0x000e640008001106 */
[----:B-1----:R-:W-:Y:S05]  /*12ae0*/  @!P0 BRA `(.L_x_12) ;  /* 0xfffffffc00f88947 */ /* 0x002fea000383ffff */
[----:B------:R-:W-:Y:S05]  /*12af0*/  BRA `(.L_x_11) ;  /* 0xffffffd000f47947 */ /* 0x000fea000383ffff */
        .weak           $__internal_0_$__cuda_sm10x_tcgen05_guardrail_trap_col_being_dealloced_not_returned_by_alloc
        .type           $__internal_0_$__cuda_sm10x_tcgen05_guardrail_trap_col_being_dealloced_not_returned_by_alloc,@function
        .size           $__internal_0_$__cuda_sm10x_tcgen05_guardrail_trap_col_being_dealloced_not_returned_by_alloc,($__internal_1_$__cuda_sm10x_tcgen05_guardrail_trap_phase_invalid_during_alloc - $__internal_0_$__cuda_sm10x_tcgen05_guardrail_trap_col_being_dealloced_not_returned_by_alloc)
$__internal_0_$__cuda_sm10x_tcgen05_guardrail_trap_col_being_dealloced_not_returned_by_alloc:
[----:B------:R-:W-:Y:S05]  /*12b00*/  BPT.TRAP 0x1 ;  /* 0x000000040000795c */ /* 0x000fea0000300000 */
[----:B------:R-:W-:-:S04]  /*12b10*/  IMAD.MOV.U32 R3, RZ, RZ, 0x0 ;  /* 0x00000000ff037424 */ /* 0x000fc800078e00ff */
[----:B------:R-:W-:Y:S05]  /*12b20*/  RET.REL.NODEC R2 `(matmul_kernel) ;  /* 0xfffffed402347950 */ /* 0x000fea0003c3ffff */
        .weak           $__internal_1_$__cuda_sm10x_tcgen05_guardrail_trap_phase_invalid_during_alloc
        .type           $__internal_1_$__cuda_sm10x_tcgen05_guardrail_trap_phase_invalid_during_alloc,@function
        .size           $__internal_1_$__cuda_sm10x_tcgen05_guardrail_trap_phase_invalid_during_alloc,($__internal_2_$__cuda_sm10x_tcgen05_guardrail_trap_unallocated_columns_being_dealloced - $__internal_1_$__cuda_sm10x_tcgen05_guardrail_trap_phase_invalid_during_alloc)
$__internal_1_$__cuda_sm10x_tcgen05_guardrail_trap_phase_invalid_during_alloc:
[----:B------:R-:W-:Y:S05]  /*12b30*/  BPT.TRAP 0x1 ;  /* 0x000000040000795c */ /* 0x000fea0000300000 */
[----:B------:R-:W-:-:S04]  /*12b40*/  IMAD.MOV.U32 R3, RZ, RZ, 0x0 ;  /* 0x00000000ff037424 */ /* 0x000fc800078e00ff */
[----:B------:R-:W-:Y:S05]  /*12b50*/  RET.REL.NODEC R2 `(matmul_kernel) ;  /* 0xfffffed402287950 */ /* 0x000fea0003c3ffff */
        .weak           $__internal_2_$__cuda_sm10x_tcgen05_guardrail_trap_unallocated_columns_being_dealloced
        .type           $__internal_2_$__cuda_sm10x_tcgen05_guardrail_trap_unallocated_columns_being_dealloced,@function
        .size           $__internal_2_$__cuda_sm10x_tcgen05_guardrail_trap_unallocated_columns_being_dealloced,(.L_x_20 - $__internal_2_$__cuda_sm10x_tcgen05_guardrail_trap_unallocated_columns_being_dealloced)
$__internal_2_$__cuda_sm10x_tcgen05_guardrail_trap_unallocated_columns_being_dealloced:
[----:B------:R-:W-:Y:S05]  /*12b60*/  BPT.TRAP 0x1 ;  /* 0x000000040000795c */ /* 0x000fea0000300000 */
[----:B------:R-:W-:-:S04]  /*12b70*/  IMAD.MOV.U32 R3, RZ, RZ, 0x0 ;  /* 0x00000000ff037424 */ /* 0x000fc800078e00ff */
[----:B------:R-:W-:Y:S05]  /*12b80*/  RET.REL.NODEC R2 `(matmul_kernel) ;  /* 0xfffffed4021c7950 */ /* 0x000fea0003c3ffff */
.L_x_17:
[----:B------:R-:W-:-:S00]  /*12b90*/  BRA `(.L_x_17) ;  /* 0xfffffffc00fc7947 */ /* 0x000fc0000383ffff */
[----:B------:R-:W-:-:S00]  /*12ba0*/  NOP ;  /* 0x0000000000007918 */ /* 0x000fc00000000000 */
        /* <DEDUP_REMOVED lines=13> */
.L_x_20:


//--------------------- .nv.shared.matmul_kernel  --------------------------
	.section	.nv.shared.matmul_kernel,"aw",@nobits
	.sectionflags	@""
	.align	16
	.zero		1024


//--------------------- .nv.shared.reserved.0     --------------------------
	.section	.nv.shared.reserved.0,"aw",@nobits
	.align	8
	.weak		__nv_reservedSMEM_offset_0_alias
	.size		__nv_reservedSMEM_offset_0_alias, 0, 64
	.other		__nv_reservedSMEM_offset_0_alias,@"STO_CUDA_RESERVED_SHARED STV_DEFAULT"
__nv_reservedSMEM_offset_0_alias:
	.zero		0
.nv.shared.reserved.0:
	.zero		64
	.weak		__nv_reservedSMEM_allocation_phase
	.type		__nv_reservedSMEM_allocation_phase,@object
	.size		__nv_reservedSMEM_allocation_phase,(.L_0 - __nv_reservedSMEM_allocation_phase)
__nv_reservedSMEM_allocation_phase:
	.zero		1
.L_0:
	.zero		7
	.weak		__nv_reservedSMEM_devtool_atexit_pc
	.type		__nv_reservedSMEM_devtool_atexit_pc,@object
	.size		__nv_reservedSMEM_devtool_atexit_pc,(__nv_reservedSMEM_allocation_mask - __nv_reservedSMEM_devtool_atexit_pc)
__nv_reservedSMEM_devtool_atexit_pc:
	.zero		8
	.weak		__nv_reservedSMEM_allocation_mask
	.type		__nv_reservedSMEM_allocation_mask,@object
	.size		__nv_reservedSMEM_allocation_mask,(.L_2 - __nv_reservedSMEM_allocation_mask)
__nv_reservedSMEM_allocation_mask:
	.zero		4
.L_2:


//--------------------- .nv.constant0.matmul_kernel --------------------------
	.section	.nv.constant0.matmul_kernel,"a",@progbits
	.sectionflags	@""
	.align	4
.nv.constant0.matmul_kernel:
	.zero		976


//--------------------- SYMBOLS --------------------------

	.type		.nv.reservedSmem.offset0,@object
	.size		.nv.reservedSmem.offset0,0x4
	.type		.nv.reservedSmem.cap,@object
	.size		.nv.reservedSmem.cap,0x4
